// auto-generated by cutlass_sweep.gemm — config: {"arch": "sm_100", "cluster_m": 8, "cluster_n": 1, "dtype": "bf16", "dtype_b": "bf16", "layout": "nt", "stages": 0, "tile_k": 32, "tile_m": 128, "tile_n": 256}
#include "cutlass/cutlass.h"
#include "cutlass/gemm/collective/collective_builder.hpp"
#include "cutlass/gemm/device/gemm_universal_adapter.h"
#include "cutlass/gemm/kernel/gemm_universal.hpp"
#include "cutlass/epilogue/collective/collective_builder.hpp"

using ElemA = cutlass::bfloat16_t;
using ElemB = cutlass::bfloat16_t;
using ElemCD = cutlass::bfloat16_t;
using Acc  = float;
using TileShape    = cute::Shape<cute::_128, cute::_256, cute::_32>;
using ClusterShape = cute::Shape<cute::_8, cute::_1, cute::_1>;

using CollectiveEpilogue = typename cutlass::epilogue::collective::CollectiveBuilder<
    cutlass::arch::Sm100, cutlass::arch::OpClassTensorOp,
    TileShape, ClusterShape,
    cutlass::epilogue::collective::EpilogueTileAuto,
    Acc, Acc,
    ElemCD, cutlass::layout::RowMajor, 128 / cutlass::sizeof_bits<ElemCD>::value,
    ElemCD, cutlass::layout::RowMajor, 128 / cutlass::sizeof_bits<ElemCD>::value,
    cutlass::epilogue::collective::EpilogueScheduleAuto
  >::CollectiveOp;

using CollectiveMainloop = typename cutlass::gemm::collective::CollectiveBuilder<
    cutlass::arch::Sm100, cutlass::arch::OpClassTensorOp,
    ElemA, cutlass::layout::RowMajor, 128 / cutlass::sizeof_bits<ElemA>::value,
    ElemB, cutlass::layout::ColumnMajor, 128 / cutlass::sizeof_bits<ElemB>::value,
    Acc,
    TileShape, ClusterShape,
    cutlass::gemm::collective::StageCountAutoCarveout<static_cast<int>(sizeof(typename CollectiveEpilogue::SharedStorage))>,
    cutlass::gemm::collective::KernelScheduleAuto
  >::CollectiveOp;

using GemmKernel = cutlass::gemm::kernel::GemmUniversal<
    cute::Shape<int,int,int,int>,
    CollectiveMainloop,
    CollectiveEpilogue
>;
using Gemm = cutlass::gemm::device::GemmUniversalAdapter<GemmKernel>;

// Force the device kernel symbol into the cubin without needing a host main.
auto* _anchor = &cutlass::device_kernel<GemmKernel>;


// ===== COMPILED SASS (sm_100a) =====

	.target	sm_100a

	.elftype	@"ET_EXEC"


//--------------------- .note.nv.tkinfo           --------------------------
	.section	.note.nv.tkinfo,"",@"SHT_NOTE"
	.sectionflags	@"SHF_NOTE_NV_TKINFO"
	.tkinfo
        /*0018*/ 	.word	0x00000002
        /*0030*/ 	.string	""
        /*0030*/ 	.string	"ptxas"
        /*0030*/ 	.string	"Cuda compilation tools, release 13.0, V13.0.88"
        /*0030*/ 	.string	"Build cuda_13.0.r13.0/compiler.36424714_0"
        /*0030*/ 	.string	"-arch sm_100a -m 64 "



//--------------------- .note.nv.cuinfo           --------------------------
	.section	.note.nv.cuinfo,"",@"SHT_NOTE"
	.sectionflags	@"SHF_NOTE_NV_CUINFO"
        /*0018*/ 	.short	0x0002
        /*001a*/ 	.short	0x0064
        /*001c*/ 	.short	0x0082
	.zero		2


//--------------------- .nv.info                  --------------------------
	.section	.nv.info,"",@"SHT_CUDA_INFO"
	.align	4


	//----- nvinfo : EIATTR_REGCOUNT
	.align		4
        /*0000*/ 	.byte	0x04, 0x2f
        /*0002*/ 	.short	(.L_19 - .L_18)
	.align		4
.L_18:
        /*0004*/ 	.word	index@(_ZN7cutlass13device_kernelINS_4gemm6kernel13GemmUniversalIN4cute5tupleIJiiiiEEENS1_10collective13CollectiveMmaINS1_35MainloopSm100TmaUmmaWarpSpecializedILi16ELi2ELi4ENS5_IJNS4_1CILi8EEENSA_ILi1EEESC_EEEEENS5_IJNSA_ILi128EEENSA_ILi256EEENSA_ILi32EEEEEENS_10bfloat16_tENS5_IJlSC_lEEESJ_SK_NS4_8TiledMMAINS4_8MMA_AtomIJNS4_26SM100_MMA_F16BF16_2x1SM_SSISJ_SJ_fLi128ELi256ELNS4_4UMMA5MajorE0ELSP_0ELNSO_7ScaleInE0ELSQ_0EEEEEENS4_6LayoutINS5_IJSC_SC_SC_EEENS5_IJNSA_ILi0EEESV_SV_EEEEENS5_IJNS4_10UnderscoreESY_SY_EEEEENS4_18SM100_TMA_2SM_LOADENS4_14ComposedLayoutINS4_7SwizzleILi2ELi4ELi3EEENS4_18smem_ptr_flag_bitsILi16EEENST_INS5_IJSB_SH_EEENS5_IJSH_SC_EEEEEEEvNS4_8identityENS4_28SM100_TMA_2SM_LOAD_MULTICASTES1A_vS1B_EENS_8epilogue10collective18CollectiveEpilogueINS1E_23Sm100TmaWarpSpecializedILi4ELi2ELi32ELb1ELb0EEEJNS5_IJNSA_ILi64EEESG_SH_EEENS5_IJNST_IS1J_SC_EENST_INS5_IJSH_NSA_ILi2EEEEEENS5_IJSC_SF_EEEEEEEESJ_SK_SJ_SK_NS1E_6fusion15FusionCallbacksIS1I_NS1R_17LinearCombinationISJ_fSJ_fLNS_15FloatRoundStyleE2EEES1K_S1Q_JEEENS4_5SM1004TMEM4LOAD26SM100_TMEM_LOAD_32dp32b32xENS4_13SM90_TMA_LOADES1A_NS4_39AutoVectorizingCopyWithAssumedAlignmentILi128EEENS4_14SM90_TMA_STOREES1A_S23_S23_EEEvvEEEEvNT_6ParamsE)
        /*0008*/ 	.word	0x00000076


	//----- nvinfo : EIATTR_FRAME_SIZE
	.align		4
.L_19:
        /*000c*/ 	.byte	0x04, 0x11
        /*000e*/ 	.short	(.L_21 - .L_20)
	.align		4
.L_20:
        /*0010*/ 	.word	index@($__internal_2_$__cuda_sm10x_tcgen05_guardrail_trap_unallocated_columns_being_dealloced)
        /*0014*/ 	.word	0x00000000


	//----- nvinfo : EIATTR_FRAME_SIZE
	.align		4
.L_21:
        /*0018*/ 	.byte	0x04, 0x11
        /*001a*/ 	.short	(.L_23 - .L_22)
	.align		4
.L_22:
        /*001c*/ 	.word	index@($__internal_1_$__cuda_sm10x_tcgen05_guardrail_trap_phase_invalid_during_alloc)
        /*0020*/ 	.word	0x00000000


	//----- nvinfo : EIATTR_FRAME_SIZE
	.align		4
.L_23:
        /*0024*/ 	.byte	0x04, 0x11
        /*0026*/ 	.short	(.L_25 - .L_24)
	.align		4
.L_24:
        /*0028*/ 	.word	index@($__internal_0_$__cuda_sm10x_tcgen05_guardrail_trap_col_being_dealloced_not_returned_by_alloc)
        /*002c*/ 	.word	0x00000000


	//----- nvinfo : EIATTR_FRAME_SIZE
	.align		4
.L_25:
        /*0030*/ 	.byte	0x04, 0x11
        /*0032*/ 	.short	(.L_27 - .L_26)
	.align		4
.L_26:
        /*0034*/ 	.word	index@(_ZN7cutlass13device_kernelINS_4gemm6kernel13GemmUniversalIN4cute5tupleIJiiiiEEENS1_10collective13CollectiveMmaINS1_35MainloopSm100TmaUmmaWarpSpecializedILi16ELi2ELi4ENS5_IJNS4_1CILi8EEENSA_ILi1EEESC_EEEEENS5_IJNSA_ILi128EEENSA_ILi256EEENSA_ILi32EEEEEENS_10bfloat16_tENS5_IJlSC_lEEESJ_SK_NS4_8TiledMMAINS4_8MMA_AtomIJNS4_26SM100_MMA_F16BF16_2x1SM_SSISJ_SJ_fLi128ELi256ELNS4_4UMMA5MajorE0ELSP_0ELNSO_7ScaleInE0ELSQ_0EEEEEENS4_6LayoutINS5_IJSC_SC_SC_EEENS5_IJNSA_ILi0EEESV_SV_EEEEENS5_IJNS4_10UnderscoreESY_SY_EEEEENS4_18SM100_TMA_2SM_LOADENS4_14ComposedLayoutINS4_7SwizzleILi2ELi4ELi3EEENS4_18smem_ptr_flag_bitsILi16EEENST_INS5_IJSB_SH_EEENS5_IJSH_SC_EEEEEEEvNS4_8identityENS4_28SM100_TMA_2SM_LOAD_MULTICASTES1A_vS1B_EENS_8epilogue10collective18CollectiveEpilogueINS1E_23Sm100TmaWarpSpecializedILi4ELi2ELi32ELb1ELb0EEEJNS5_IJNSA_ILi64EEESG_SH_EEENS5_IJNST_IS1J_SC_EENST_INS5_IJSH_NSA_ILi2EEEEEENS5_IJSC_SF_EEEEEEEESJ_SK_SJ_SK_NS1E_6fusion15FusionCallbacksIS1I_NS1R_17LinearCombinationISJ_fSJ_fLNS_15FloatRoundStyleE2EEES1K_S1Q_JEEENS4_5SM1004TMEM4LOAD26SM100_TMEM_LOAD_32dp32b32xENS4_13SM90_TMA_LOADES1A_NS4_39AutoVectorizingCopyWithAssumedAlignmentILi128EEENS4_14SM90_TMA_STOREES1A_S23_S23_EEEvvEEEEvNT_6ParamsE)
        /*0038*/ 	.word	0x00000000


	//----- nvinfo : EIATTR_MIN_STACK_SIZE
	.align		4
.L_27:
        /*003c*/ 	.byte	0x04, 0x12
        /*003e*/ 	.short	(.L_29 - .L_28)
	.align		4
.L_28:
        /*0040*/ 	.word	index@(_ZN7cutlass13device_kernelINS_4gemm6kernel13GemmUniversalIN4cute5tupleIJiiiiEEENS1_10collective13CollectiveMmaINS1_35MainloopSm100TmaUmmaWarpSpecializedILi16ELi2ELi4ENS5_IJNS4_1CILi8EEENSA_ILi1EEESC_EEEEENS5_IJNSA_ILi128EEENSA_ILi256EEENSA_ILi32EEEEEENS_10bfloat16_tENS5_IJlSC_lEEESJ_SK_NS4_8TiledMMAINS4_8MMA_AtomIJNS4_26SM100_MMA_F16BF16_2x1SM_SSISJ_SJ_fLi128ELi256ELNS4_4UMMA5MajorE0ELSP_0ELNSO_7ScaleInE0ELSQ_0EEEEEENS4_6LayoutINS5_IJSC_SC_SC_EEENS5_IJNSA_ILi0EEESV_SV_EEEEENS5_IJNS4_10UnderscoreESY_SY_EEEEENS4_18SM100_TMA_2SM_LOADENS4_14ComposedLayoutINS4_7SwizzleILi2ELi4ELi3EEENS4_18smem_ptr_flag_bitsILi16EEENST_INS5_IJSB_SH_EEENS5_IJSH_SC_EEEEEEEvNS4_8identityENS4_28SM100_TMA_2SM_LOAD_MULTICASTES1A_vS1B_EENS_8epilogue10collective18CollectiveEpilogueINS1E_23Sm100TmaWarpSpecializedILi4ELi2ELi32ELb1ELb0EEEJNS5_IJNSA_ILi64EEESG_SH_EEENS5_IJNST_IS1J_SC_EENST_INS5_IJSH_NSA_ILi2EEEEEENS5_IJSC_SF_EEEEEEEESJ_SK_SJ_SK_NS1E_6fusion15FusionCallbacksIS1I_NS1R_17LinearCombinationISJ_fSJ_fLNS_15FloatRoundStyleE2EEES1K_S1Q_JEEENS4_5SM1004TMEM4LOAD26SM100_TMEM_LOAD_32dp32b32xENS4_13SM90_TMA_LOADES1A_NS4_39AutoVectorizingCopyWithAssumedAlignmentILi128EEENS4_14SM90_TMA_STOREES1A_S23_S23_EEEvvEEEEvNT_6ParamsE)
        /*0044*/ 	.word	0x00000000
.L_29:


//--------------------- .nv.compat                --------------------------
	.section	.nv.compat,"",@"SHT_CUDA_COMPAT_INFO"
	.align	4
        /*0000*/ 	.byte	0x02, 0x09, 0x01, 0x00, 0x02, 0x02, 0x02, 0x00, 0x02, 0x05, 0x05, 0x00, 0x03, 0x07, 0x01, 0x01
        /*0010*/ 	.byte	0x02, 0x03, 0x01, 0x00, 0x02, 0x06, 0x01, 0x00, 0x04, 0x0b, 0x08, 0x00, 0x09, 0x00, 0x00, 0x00
        /*0020*/ 	.byte	0x00, 0x00, 0x00, 0x00


//--------------------- .nv.info._ZN7cutlass13device_kernelINS_4gemm6kernel13GemmUniversalIN4cute5tupleIJiiiiEEENS1_10collective13CollectiveMmaINS1_35MainloopSm100TmaUmmaWarpSpecializedILi16ELi2ELi4ENS5_IJNS4_1CILi8EEENSA_ILi1EEESC_EEEEENS5_IJNSA_ILi128EEENSA_ILi256EEENSA_ILi32EEEEEENS_10bfloat16_tENS5_IJlSC_lEEESJ_SK_NS4_8TiledMMAINS4_8MMA_AtomIJNS4_26SM100_MMA_F16BF16_2x1SM_SSISJ_SJ_fLi128ELi256ELNS4_4UMMA5MajorE0ELSP_0ELNSO_7ScaleInE0ELSQ_0EEEEEENS4_6LayoutINS5_IJSC_SC_SC_EEENS5_IJNSA_ILi0EEESV_SV_EEEEENS5_IJNS4_10UnderscoreESY_SY_EEEEENS4_18SM100_TMA_2SM_LOADENS4_14ComposedLayoutINS4_7SwizzleILi2ELi4ELi3EEENS4_18smem_ptr_flag_bitsILi16EEENST_INS5_IJSB_SH_EEENS5_IJSH_SC_EEEEEEEvNS4_8identityENS4_28SM100_TMA_2SM_LOAD_MULTICASTES1A_vS1B_EENS_8epilogue10collective18CollectiveEpilogueINS1E_23Sm100TmaWarpSpecializedILi4ELi2ELi32ELb1ELb0EEEJNS5_IJNSA_ILi64EEESG_SH_EEENS5_IJNST_IS1J_SC_EENST_INS5_IJSH_NSA_ILi2EEEEEENS5_IJSC_SF_EEEEEEEESJ_SK_SJ_SK_NS1E_6fusion15FusionCallbacksIS1I_NS1R_17LinearCombinationISJ_fSJ_fLNS_15FloatRoundStyleE2EEES1K_S1Q_JEEENS4_5SM1004TMEM4LOAD26SM100_TMEM_LOAD_32dp32b32xENS4_13SM90_TMA_LOADES1A_NS4_39AutoVectorizingCopyWithAssumedAlignmentILi128EEENS4_14SM90_TMA_STOREES1A_S23_S23_EEEvvEEEEvNT_6ParamsE --------------------------
	.section	.nv.info._ZN7cutlass13device_kernelINS_4gemm6kernel13GemmUniversalIN4cute5tupleIJiiiiEEENS1_10collective13CollectiveMmaINS1_35MainloopSm100TmaUmmaWarpSpecializedILi16ELi2ELi4ENS5_IJNS4_1CILi8EEENSA_ILi1EEESC_EEEEENS5_IJNSA_ILi128EEENSA_ILi256EEENSA_ILi32EEEEEENS_10bfloat16_tENS5_IJlSC_lEEESJ_SK_NS4_8TiledMMAINS4_8MMA_AtomIJNS4_26SM100_MMA_F16BF16_2x1SM_SSISJ_SJ_fLi128ELi256ELNS4_4UMMA5MajorE0ELSP_0ELNSO_7ScaleInE0ELSQ_0EEEEEENS4_6LayoutINS5_IJSC_SC_SC_EEENS5_IJNSA_ILi0EEESV_SV_EEEEENS5_IJNS4_10UnderscoreESY_SY_EEEEENS4_18SM100_TMA_2SM_LOADENS4_14ComposedLayoutINS4_7SwizzleILi2ELi4ELi3EEENS4_18smem_ptr_flag_bitsILi16EEENST_INS5_IJSB_SH_EEENS5_IJSH_SC_EEEEEEEvNS4_8identityENS4_28SM100_TMA_2SM_LOAD_MULTICASTES1A_vS1B_EENS_8epilogue10collective18CollectiveEpilogueINS1E_23Sm100TmaWarpSpecializedILi4ELi2ELi32ELb1ELb0EEEJNS5_IJNSA_ILi64EEESG_SH_EEENS5_IJNST_IS1J_SC_EENST_INS5_IJSH_NSA_ILi2EEEEEENS5_IJSC_SF_EEEEEEEESJ_SK_SJ_SK_NS1E_6fusion15FusionCallbacksIS1I_NS1R_17LinearCombinationISJ_fSJ_fLNS_15FloatRoundStyleE2EEES1K_S1Q_JEEENS4_5SM1004TMEM4LOAD26SM100_TMEM_LOAD_32dp32b32xENS4_13SM90_TMA_LOADES1A_NS4_39AutoVectorizingCopyWithAssumedAlignmentILi128EEENS4_14SM90_TMA_STOREES1A_S23_S23_EEEvvEEEEvNT_6ParamsE,"",@"SHT_CUDA_INFO"
	.sectionflags	@""
	.align	4


	//----- nvinfo : EIATTR_CUDA_API_VERSION
	.align		4
        /*0000*/ 	.byte	0x04, 0x37
        /*0002*/ 	.short	(.L_31 - .L_30)
.L_30:
        /*0004*/ 	.word	0x00000082


	//----- nvinfo : EIATTR_KPARAM_INFO
	.align		4
.L_31:
        /*0008*/ 	.byte	0x04, 0x17
        /*000a*/ 	.short	(.L_33 - .L_32)
.L_32:
        /*000c*/ 	.word	0x00000000
        /*0010*/ 	.short	0x0000
        /*0012*/ 	.short	0x0000
        /*0014*/ 	.byte	0x00, 0xf0, 0x01, 0x20


	//----- nvinfo : EIATTR_AT_ENTRY_FRAGMENTS
	.align		4
.L_33:
        /*0018*/ 	.byte	0x04, 0x4f
        /*001a*/ 	.short	(.L_35 - .L_34)


	//   ....[0]....
.L_34:
        /*001c*/ 	.word	0x00000007


	//----- nvinfo : EIATTR_RESERVED_SMEM_USED
	.align		4
.L_35:
        /*0020*/ 	.byte	0x01, 0x41
	.zero		2


	//----- nvinfo : EIATTR_SPARSE_MMA_MASK
	.align		4
        /*0024*/ 	.byte	0x03, 0x50
        /*0026*/ 	.short	0x0000


	//----- nvinfo : EIATTR_TCGEN05_2CTA_USED
	.align		4
        /*0028*/ 	.byte	0x01, 0x52
	.zero		2


	//----- nvinfo : EIATTR_MAXREG_COUNT
	.align		4
        /*002c*/ 	.byte	0x03, 0x1b
        /*002e*/ 	.short	0x00ff


	//----- nvinfo : EIATTR_NUM_BARRIERS
	.align		4
        /*0030*/ 	.byte	0x02, 0x4c
        /*0032*/ 	.byte	0x07
	.zero		1


	//----- nvinfo : EIATTR_EXTERNS
	.align		4
        /*0034*/ 	.byte	0x04, 0x0f
        /*0036*/ 	.short	(.L_37 - .L_36)


	//   ....[0]....
	.align		4
.L_36:
        /*0038*/ 	.word	index@(__assertfail)


	//----- nvinfo : EIATTR_MERCURY_ISA_VERSION
	.align		4
.L_37:
        /*003c*/ 	.byte	0x03, 0x5f
        /*003e*/ 	.short	0x0101


	//----- nvinfo : EIATTR_INT_WARP_WIDE_INSTR_OFFSETS
	.align		4
        /*0040*/ 	.byte	0x04, 0x31
        /*0042*/ 	.short	(.L_39 - .L_38)


	//   ....[0]....
.L_38:
        /*0044*/ 	.word	0x00000f90


	//   ....[1]....
        /*0048*/ 	.word	0x00001040


	//   ....[2]....
        /*004c*/ 	.word	0x00004b90


	//   ....[3]....
        /*0050*/ 	.word	0x00004bb0


	//   ....[4]....
        /*0054*/ 	.word	0x00004be0


	//   ....[5]....
        /*0058*/ 	.word	0x000057e0


	//   ....[6]....
        /*005c*/ 	.word	0x00005880


	//   ....[7]....
        /*0060*/ 	.word	0x00005930


	//   ....[8]....
        /*0064*/ 	.word	0x000059a0


	//   ....[9]....
        /*0068*/ 	.word	0x00005a50


	//   ....[10]....
        /*006c*/ 	.word	0x00005b00


	//   ....[11]....
        /*0070*/ 	.word	0x00005b70


	//   ....[12]....
        /*0074*/ 	.word	0x00005c30


	//   ....[13]....
        /*0078*/ 	.word	0x00005cf0


	//   ....[14]....
        /*007c*/ 	.word	0x00005d90


	//   ....[15]....
        /*0080*/ 	.word	0x00005e80


	//   ....[16]....
        /*0084*/ 	.word	0x00005f70


	//----- nvinfo : EIATTR_COOP_GROUP_MASK_REGIDS
	.align		4
.L_39:
        /*0088*/ 	.byte	0x04, 0x29
        /*008a*/ 	.short	(.L_41 - .L_40)


	//   ....[0]....
.L_40:
        /*008c*/ 	.word	0xffffffff


	//   ....[1]....
        /*0090*/ 	.word	0xffffffff


	//   ....[2]....
        /*0094*/ 	.word	0xffffffff


	//   ....[3]....
        /*0098*/ 	.word	0xffffffff


	//   ....[4]....
        /*009c*/ 	.word	0xffffffff


	//   ....[5]....
        /*00a0*/ 	.word	0xffffffff


	//   ....[6]....
        /*00a4*/ 	.word	0xffffffff


	//   ....[7]....
        /*00a8*/ 	.word	0xffffffff


	//   ....[8]....
        /*00ac*/ 	.word	0xffffffff


	//   ....[9]....
        /*00b0*/ 	.word	0xffffffff


	//   ....[10]....
        /*00b4*/ 	.word	0xffffffff


	//   ....[11]....
        /*00b8*/ 	.word	0xffffffff


	//   ....[12]....
        /*00bc*/ 	.word	0xffffffff


	//   ....[13]....
        /*00c0*/ 	.word	0xffffffff


	//----- nvinfo : EIATTR_COOP_GROUP_INSTR_OFFSETS
	.align		4
.L_41:
        /*00c4*/ 	.byte	0x04, 0x28
        /*00c6*/ 	.short	(.L_43 - .L_42)


	//   ....[0]....
.L_42:
        /*00c8*/ 	.word	0x000000b0


	//   ....[1]....
        /*00cc*/ 	.word	0x00000520


	//   ....[2]....
        /*00d0*/ 	.word	0x000008a0


	//   ....[3]....
        /*00d4*/ 	.word	0x00000a40


	//   ....[4]....
        /*00d8*/ 	.word	0x00000b40


	//   ....[5]....
        /*00dc*/ 	.word	0x00000cb0


	//   ....[6]....
        /*00e0*/ 	.word	0x00000e50


	//   ....[7]....
        /*00e4*/ 	.word	0x000010b0


	//   ....[8]....
        /*00e8*/ 	.word	0x000024a0


	//   ....[9]....
        /*00ec*/ 	.word	0x00003a50


	//   ....[10]....
        /*00f0*/ 	.word	0x00003f20


	//   ....[11]....
        /*00f4*/ 	.word	0x00003f50


	//   ....[12]....
        /*00f8*/ 	.word	0x00004a90


	//   ....[13]....
        /*00fc*/ 	.word	0x00004ca0


	//----- nvinfo : EIATTR_VRC_CTA_INIT_COUNT
	.align		4
.L_43:
        /*0100*/ 	.byte	0x02, 0x4a
        /*0102*/ 	.byte	0x80
	.zero		1


	//----- nvinfo : EIATTR_SYSCALL_OFFSETS
	.align		4
        /*0104*/ 	.byte	0x04, 0x46
        /*0106*/ 	.short	(.L_45 - .L_44)


	//   ....[0]....
.L_44:
        /*0108*/ 	.word	0x00006b20


	//   ....[1]....
        /*010c*/ 	.word	0x00006c10


	//   ....[2]....
        /*0110*/ 	.word	0x000073b0


	//   ....[3]....
        /*0114*/ 	.word	0x00008080


	//   ....[4]....
        /*0118*/ 	.word	0x00008d30


	//   ....[5]....
        /*011c*/ 	.word	0x000099d0


	//----- nvinfo : EIATTR_MBARRIER_INSTR_OFFSETS
	.align		4
.L_45:
        /*0120*/ 	.byte	0x04, 0x39
        /*0122*/ 	.short	(.L_47 - .L_46)


	//   ....[0]....
.L_46:
        /*0124*/ 	.word	0x00000680
        /*0128*/ 	.word	0x000000ff
        /*012c*/ 	.word	0x00000000
        /*0130*/ 	.short	0x0100
        /*0132*/ 	.byte	0x04
	.zero		1


	//   ....[1]....
        /*0134*/ 	.word	0x00000690
        /*0138*/ 	.word	0x000000ff
        /*013c*/ 	.word	0x00000080
        /*0140*/ 	.short	0x0100
        /*0142*/ 	.byte	0x04
	.zero		1


	//   ....[2]....
        /*0144*/ 	.word	0x000006a0
        /*0148*/ 	.word	0x000000ff
        /*014c*/ 	.word	0x00000008
        /*0150*/ 	.short	0x0100
        /*0152*/ 	.byte	0x04
	.zero		1


	//   ....[3]....
        /*0154*/ 	.word	0x000006b0
        /*0158*/ 	.word	0x000000ff
        /*015c*/ 	.word	0x00000088
        /*0160*/ 	.short	0x0100
        /*0162*/ 	.byte	0x04
	.zero		1


	//   ....[4]....
        /*0164*/ 	.word	0x000006c0
        /*0168*/ 	.word	0x000000ff
        /*016c*/ 	.word	0x00000010
        /*0170*/ 	.short	0x0100
        /*0172*/ 	.byte	0x04
	.zero		1


	//   ....[5]....
        /*0174*/ 	.word	0x000006d0
        /*0178*/ 	.word	0x000000ff
        /*017c*/ 	.word	0x00000090
        /*0180*/ 	.short	0x0100
        /*0182*/ 	.byte	0x04
	.zero		1


	//   ....[6]....
        /*0184*/ 	.word	0x000006e0
        /*0188*/ 	.word	0x000000ff
        /*018c*/ 	.word	0x00000018
        /*0190*/ 	.short	0x0100
        /*0192*/ 	.byte	0x04
	.zero		1


	//   ....[7]....
        /*0194*/ 	.word	0x000006f0
        /*0198*/ 	.word	0x000000ff
        /*019c*/ 	.word	0x00000098
        /*01a0*/ 	.short	0x0100
        /*01a2*/ 	.byte	0x04
	.zero		1


	//   ....[8]....
        /*01a4*/ 	.word	0x00000700
        /*01a8*/ 	.word	0x000000ff
        /*01ac*/ 	.word	0x00000020
        /*01b0*/ 	.short	0x0100
        /*01b2*/ 	.byte	0x04
	.zero		1


	//   ....[9]....
        /*01b4*/ 	.word	0x00000710
        /*01b8*/ 	.word	0x000000ff
        /*01bc*/ 	.word	0x000000a0
        /*01c0*/ 	.short	0x0100
        /*01c2*/ 	.byte	0x04
	.zero		1


	//   ....[10]....
        /*01c4*/ 	.word	0x00000720
        /*01c8*/ 	.word	0x000000ff
        /*01cc*/ 	.word	0x00000028
        /*01d0*/ 	.short	0x0100
        /*01d2*/ 	.byte	0x04
	.zero		1


	//   ....[11]....
        /*01d4*/ 	.word	0x00000730
        /*01d8*/ 	.word	0x000000ff
        /*01dc*/ 	.word	0x000000a8
        /*01e0*/ 	.short	0x0100
        /*01e2*/ 	.byte	0x04
	.zero		1


	//   ....[12]....
        /*01e4*/ 	.word	0x00000740
        /*01e8*/ 	.word	0x000000ff
        /*01ec*/ 	.word	0x00000030
        /*01f0*/ 	.short	0x0100
        /*01f2*/ 	.byte	0x04
	.zero		1


	//   ....[13]....
        /*01f4*/ 	.word	0x00000750
        /*01f8*/ 	.word	0x000000ff
        /*01fc*/ 	.word	0x000000b0
        /*0200*/ 	.short	0x0100
        /*0202*/ 	.byte	0x04
	.zero		1


	//   ....[14]....
        /*0204*/ 	.word	0x00000760
        /*0208*/ 	.word	0x000000ff
        /*020c*/ 	.word	0x00000038
        /*0210*/ 	.short	0x0100
        /*0212*/ 	.byte	0x04
	.zero		1


	//   ....[15]....
        /*0214*/ 	.word	0x00000770
        /*0218*/ 	.word	0x000000ff
        /*021c*/ 	.word	0x000000b8
        /*0220*/ 	.short	0x0100
        /*0222*/ 	.byte	0x04
	.zero		1


	//   ....[16]....
        /*0224*/ 	.word	0x00000780
        /*0228*/ 	.word	0x000000ff
        /*022c*/ 	.word	0x00000040
        /*0230*/ 	.short	0x0100
        /*0232*/ 	.byte	0x04
	.zero		1


	//   ....[17]....
        /*0234*/ 	.word	0x00000790
        /*0238*/ 	.word	0x000000ff
        /*023c*/ 	.word	0x000000c0
        /*0240*/ 	.short	0x0100
        /*0242*/ 	.byte	0x04
	.zero		1


	//   ....[18]....
        /*0244*/ 	.word	0x000007a0
        /*0248*/ 	.word	0x000000ff
        /*024c*/ 	.word	0x00000048
        /*0250*/ 	.short	0x0100
        /*0252*/ 	.byte	0x04
	.zero		1


	//   ....[19]....
        /*0254*/ 	.word	0x000007b0
        /*0258*/ 	.word	0x000000ff
        /*025c*/ 	.word	0x000000c8
        /*0260*/ 	.short	0x0100
        /*0262*/ 	.byte	0x04
	.zero		1


	//   ....[20]....
        /*0264*/ 	.word	0x000007c0
        /*0268*/ 	.word	0x000000ff
        /*026c*/ 	.word	0x00000050
        /*0270*/ 	.short	0x0100
        /*0272*/ 	.byte	0x04
	.zero		1


	//   ....[21]....
        /*0274*/ 	.word	0x000007d0
        /*0278*/ 	.word	0x000000ff
        /*027c*/ 	.word	0x000000d0
        /*0280*/ 	.short	0x0100
        /*0282*/ 	.byte	0x04
	.zero		1


	//   ....[22]....
        /*0284*/ 	.word	0x000007e0
        /*0288*/ 	.word	0x000000ff
        /*028c*/ 	.word	0x00000058
        /*0290*/ 	.short	0x0100
        /*0292*/ 	.byte	0x04
	.zero		1


	//   ....[23]....
        /*0294*/ 	.word	0x000007f0
        /*0298*/ 	.word	0x000000ff
        /*029c*/ 	.word	0x000000d8
        /*02a0*/ 	.short	0x0100
        /*02a2*/ 	.byte	0x04
	.zero		1


	//   ....[24]....
        /*02a4*/ 	.word	0x00000800
        /*02a8*/ 	.word	0x000000ff
        /*02ac*/ 	.word	0x00000060
        /*02b0*/ 	.short	0x0100
        /*02b2*/ 	.byte	0x04
	.zero		1


	//   ....[25]....
        /*02b4*/ 	.word	0x00000810
        /*02b8*/ 	.word	0x000000ff
        /*02bc*/ 	.word	0x000000e0
        /*02c0*/ 	.short	0x0100
        /*02c2*/ 	.byte	0x04
	.zero		1


	//   ....[26]....
        /*02c4*/ 	.word	0x00000820
        /*02c8*/ 	.word	0x000000ff
        /*02cc*/ 	.word	0x00000068
        /*02d0*/ 	.short	0x0100
        /*02d2*/ 	.byte	0x04
	.zero		1


	//   ....[27]....
        /*02d4*/ 	.word	0x00000830
        /*02d8*/ 	.word	0x000000ff
        /*02dc*/ 	.word	0x000000e8
        /*02e0*/ 	.short	0x0100
        /*02e2*/ 	.byte	0x04
	.zero		1


	//   ....[28]....
        /*02e4*/ 	.word	0x00000840
        /*02e8*/ 	.word	0x000000ff
        /*02ec*/ 	.word	0x00000070
        /*02f0*/ 	.short	0x0100
        /*02f2*/ 	.byte	0x04
	.zero		1


	//   ....[29]....
        /*02f4*/ 	.word	0x00000850
        /*02f8*/ 	.word	0x000000ff
        /*02fc*/ 	.word	0x000000f0
        /*0300*/ 	.short	0x0100
        /*0302*/ 	.byte	0x04
	.zero		1


	//   ....[30]....
        /*0304*/ 	.word	0x00000860
        /*0308*/ 	.word	0x000000ff
        /*030c*/ 	.word	0x00000078
        /*0310*/ 	.short	0x0100
        /*0312*/ 	.byte	0x04
	.zero		1


	//   ....[31]....
        /*0314*/ 	.word	0x00000870
        /*0318*/ 	.word	0x000000ff
        /*031c*/ 	.word	0x000000f8
        /*0320*/ 	.short	0x0100
        /*0322*/ 	.byte	0x04
	.zero		1


	//   ....[32]....
        /*0324*/ 	.word	0x000009b0
        /*0328*/ 	.word	0x000000ff
        /*032c*/ 	.word	0x00000100
        /*0330*/ 	.short	0x0100
        /*0332*/ 	.byte	0x04
	.zero		1


	//   ....[33]....
        /*0334*/ 	.word	0x000009c0
        /*0338*/ 	.word	0x000000ff
        /*033c*/ 	.word	0x00000120
        /*0340*/ 	.short	0x0100
        /*0342*/ 	.byte	0x04
	.zero		1


	//   ....[34]....
        /*0344*/ 	.word	0x000009d0
        /*0348*/ 	.word	0x000000ff
        /*034c*/ 	.word	0x00000108
        /*0350*/ 	.short	0x0100
        /*0352*/ 	.byte	0x04
	.zero		1


	//   ....[35]....
        /*0354*/ 	.word	0x000009e0
        /*0358*/ 	.word	0x000000ff
        /*035c*/ 	.word	0x00000128
        /*0360*/ 	.short	0x0100
        /*0362*/ 	.byte	0x04
	.zero		1


	//   ....[36]....
        /*0364*/ 	.word	0x000009f0
        /*0368*/ 	.word	0x000000ff
        /*036c*/ 	.word	0x00000110
        /*0370*/ 	.short	0x0100
        /*0372*/ 	.byte	0x04
	.zero		1


	//   ....[37]....
        /*0374*/ 	.word	0x00000a00
        /*0378*/ 	.word	0x000000ff
        /*037c*/ 	.word	0x00000130
        /*0380*/ 	.short	0x0100
        /*0382*/ 	.byte	0x04
	.zero		1


	//   ....[38]....
        /*0384*/ 	.word	0x00000a10
        /*0388*/ 	.word	0x000000ff
        /*038c*/ 	.word	0x00000118
        /*0390*/ 	.short	0x0100
        /*0392*/ 	.byte	0x04
	.zero		1


	//   ....[39]....
        /*0394*/ 	.word	0x00000a20
        /*0398*/ 	.word	0x000000ff
        /*039c*/ 	.word	0x00000138
        /*03a0*/ 	.short	0x0100
        /*03a2*/ 	.byte	0x04
	.zero		1


	//   ....[40]....
        /*03a4*/ 	.word	0x00000b10
        /*03a8*/ 	.word	0x000000ff
        /*03ac*/ 	.word	0x00000140
        /*03b0*/ 	.short	0x0100
        /*03b2*/ 	.byte	0x06
	.zero		1


	//   ....[41]....
        /*03b4*/ 	.word	0x00000b20
        /*03b8*/ 	.word	0x000000ff
        /*03bc*/ 	.word	0x00000148
        /*03c0*/ 	.short	0x0100
        /*03c2*/ 	.byte	0x06
	.zero		1


	//   ....[42]....
        /*03c4*/ 	.word	0x00000c60
        /*03c8*/ 	.word	0x000000ff
        /*03cc*/ 	.word	0x00000150
        /*03d0*/ 	.short	0x0100
        /*03d2*/ 	.byte	0x06
	.zero		1


	//   ....[43]....
        /*03d4*/ 	.word	0x00000c70
        /*03d8*/ 	.word	0x000000ff
        /*03dc*/ 	.word	0x00000160
        /*03e0*/ 	.short	0x0100
        /*03e2*/ 	.byte	0x06
	.zero		1


	//   ....[44]....
        /*03e4*/ 	.word	0x00000c80
        /*03e8*/ 	.word	0x000000ff
        /*03ec*/ 	.word	0x00000158
        /*03f0*/ 	.short	0x0100
        /*03f2*/ 	.byte	0x06
	.zero		1


	//   ....[45]....
        /*03f4*/ 	.word	0x00000c90
        /*03f8*/ 	.word	0x000000ff
        /*03fc*/ 	.word	0x00000168
        /*0400*/ 	.short	0x0100
        /*0402*/ 	.byte	0x06
	.zero		1


	//   ....[46]....
        /*0404*/ 	.word	0x00000dc0
        /*0408*/ 	.word	0x000000ff
        /*040c*/ 	.word	0x00000170
        /*0410*/ 	.short	0x0100
        /*0412*/ 	.byte	0x04
	.zero		1


	//   ....[47]....
        /*0414*/ 	.word	0x00000dd0
        /*0418*/ 	.word	0x000000ff
        /*041c*/ 	.word	0x00000190
        /*0420*/ 	.short	0x0100
        /*0422*/ 	.byte	0x04
	.zero		1


	//   ....[48]....
        /*0424*/ 	.word	0x00000de0
        /*0428*/ 	.word	0x000000ff
        /*042c*/ 	.word	0x00000178
        /*0430*/ 	.short	0x0100
        /*0432*/ 	.byte	0x04
	.zero		1


	//   ....[49]....
        /*0434*/ 	.word	0x00000df0
        /*0438*/ 	.word	0x000000ff
        /*043c*/ 	.word	0x00000198
        /*0440*/ 	.short	0x0100
        /*0442*/ 	.byte	0x04
	.zero		1


	//   ....[50]....
        /*0444*/ 	.word	0x00000e00
        /*0448*/ 	.word	0x000000ff
        /*044c*/ 	.word	0x00000180
        /*0450*/ 	.short	0x0100
        /*0452*/ 	.byte	0x04
	.zero		1


	//   ....[51]....
        /*0454*/ 	.word	0x00000e10
        /*0458*/ 	.word	0x000000ff
        /*045c*/ 	.word	0x000001a0
        /*0460*/ 	.short	0x0100
        /*0462*/ 	.byte	0x04
	.zero		1


	//   ....[52]....
        /*0464*/ 	.word	0x00000e20
        /*0468*/ 	.word	0x000000ff
        /*046c*/ 	.word	0x00000188
        /*0470*/ 	.short	0x0100
        /*0472*/ 	.byte	0x04
	.zero		1


	//   ....[53]....
        /*0474*/ 	.word	0x00000e30
        /*0478*/ 	.word	0x000000ff
        /*047c*/ 	.word	0x000001a8
        /*0480*/ 	.short	0x0100
        /*0482*/ 	.byte	0x04
	.zero		1


	//   ....[54]....
        /*0484*/ 	.word	0x00000f30
        /*0488*/ 	.word	0x000000ff
        /*048c*/ 	.word	0x000001b0
        /*0490*/ 	.short	0x0100
        /*0492*/ 	.byte	0x04
	.zero		1


	//   ....[55]....
        /*0494*/ 	.word	0x00000f40
        /*0498*/ 	.word	0x000000ff
        /*049c*/ 	.word	0x000001c0
        /*04a0*/ 	.short	0x0100
        /*04a2*/ 	.byte	0x04
	.zero		1


	//   ....[56]....
        /*04a4*/ 	.word	0x00000f50
        /*04a8*/ 	.word	0x000000ff
        /*04ac*/ 	.word	0x000001b8
        /*04b0*/ 	.short	0x0100
        /*04b2*/ 	.byte	0x04
	.zero		1


	//   ....[57]....
        /*04b4*/ 	.word	0x00000f60
        /*04b8*/ 	.word	0x000000ff
        /*04bc*/ 	.word	0x000001c8
        /*04c0*/ 	.short	0x0100
        /*04c2*/ 	.byte	0x04
	.zero		1


	//   ....[58]....
        /*04c4*/ 	.word	0x00001060
        /*04c8*/ 	.word	0x000000ff
        /*04cc*/ 	.word	0x000001d0
        /*04d0*/ 	.short	0x0100
        /*04d2*/ 	.byte	0x06
	.zero		1


	//   ....[59]....
        /*04d4*/ 	.word	0x00001d00
        /*04d8*/ 	.word	0x00000000
        /*04dc*/ 	.word	0x000001c0
        /*04e0*/ 	.short	0x010a
        /*04e2*/ 	.byte	0xff
	.zero		1


	//   ....[60]....
        /*04e4*/ 	.word	0x00001d20
        /*04e8*/ 	.word	0x00000000
        /*04ec*/ 	.word	0x000001b0
        /*04f0*/ 	.short	0x0101
        /*04f2*/ 	.byte	0xff
	.zero		1


	//   ....[61]....
        /*04f4*/ 	.word	0x00001dd0
        /*04f8*/ 	.word	0x000000ff
        /*04fc*/ 	.word	0x00000080
        /*0500*/ 	.short	0x010a
        /*0502*/ 	.byte	0x04
	.zero		1


	//   ....[62]....
        /*0504*/ 	.word	0x00001ea0
        /*0508*/ 	.word	0x000000ff
        /*050c*/ 	.word	0x00000080
        /*0510*/ 	.short	0x010a
        /*0512*/ 	.byte	0x21
	.zero		1


	//   ....[63]....
        /*0514*/ 	.word	0x00002050
        /*0518*/ 	.word	0x000000ff
        /*051c*/ 	.word	0x00000080
        /*0520*/ 	.short	0x010a
        /*0522*/ 	.byte	0x05
	.zero		1


	//   ....[64]....
        /*0524*/ 	.word	0x00002150
        /*0528*/ 	.word	0x000000ff
        /*052c*/ 	.word	0x00000148
        /*0530*/ 	.short	0x0101
        /*0532*/ 	.byte	0x0d
	.zero		1


	//   ....[65]....
        /*0534*/ 	.word	0x00002170
        /*0538*/ 	.word	0x000000ff
        /*053c*/ 	.word	0x00000080
        /*0540*/ 	.short	0x010a
        /*0542*/ 	.byte	0x04
	.zero		1


	//   ....[66]....
        /*0544*/ 	.word	0x000021f0
        /*0548*/ 	.word	0x000000ff
        /*054c*/ 	.word	0x00000080
        /*0550*/ 	.short	0x010a
        /*0552*/ 	.byte	0x09
	.zero		1


	//   ....[67]....
        /*0554*/ 	.word	0x000023c0
        /*0558*/ 	.word	0x000000ff
        /*055c*/ 	.word	0x00000080
        /*0560*/ 	.short	0x010a
        /*0562*/ 	.byte	0x05
	.zero		1


	//   ....[68]....
        /*0564*/ 	.word	0x000024d0
        /*0568*/ 	.word	0x00000003
        /*056c*/ 	.word	0x00000150
        /*0570*/ 	.short	0x010a
        /*0572*/ 	.byte	0xff
	.zero		1


	//   ....[69]....
        /*0574*/ 	.word	0x00002620
        /*0578*/ 	.word	0x00000000
        /*057c*/ 	.word	0x00000000
        /*0580*/ 	.short	0x0101
        /*0582*/ 	.byte	0xff
	.zero		1


	//   ....[70]....
        /*0584*/ 	.word	0x00002be0
        /*0588*/ 	.word	0x000000ff
        /*058c*/ 	.word	0x00000000
        /*0590*/ 	.short	0x010a
        /*0592*/ 	.byte	0x04
	.zero		1


	//   ....[71]....
        /*0594*/ 	.word	0x00002c70
        /*0598*/ 	.word	0x000000ff
        /*059c*/ 	.word	0x00000000
        /*05a0*/ 	.short	0x010a
        /*05a2*/ 	.byte	0x05
	.zero		1


	//   ....[72]....
        /*05a4*/ 	.word	0x00002d00
        /*05a8*/ 	.word	0x000000ff
        /*05ac*/ 	.word	0x00000000
        /*05b0*/ 	.short	0x010a
        /*05b2*/ 	.byte	0x05
	.zero		1


	//   ....[73]....
        /*05b4*/ 	.word	0x00002d90
        /*05b8*/ 	.word	0x000000ff
        /*05bc*/ 	.word	0x00000000
        /*05c0*/ 	.short	0x010a
        /*05c2*/ 	.byte	0x05
	.zero		1


	//   ....[74]....
        /*05c4*/ 	.word	0x00002e20
        /*05c8*/ 	.word	0x000000ff
        /*05cc*/ 	.word	0x00000000
        /*05d0*/ 	.short	0x010a
        /*05d2*/ 	.byte	0x05
	.zero		1


	//   ....[75]....
        /*05d4*/ 	.word	0x00002eb0
        /*05d8*/ 	.word	0x000000ff
        /*05dc*/ 	.word	0x00000000
        /*05e0*/ 	.short	0x010a
        /*05e2*/ 	.byte	0x05
	.zero		1


	//   ....[76]....
        /*05e4*/ 	.word	0x00002f40
        /*05e8*/ 	.word	0x000000ff
        /*05ec*/ 	.word	0x00000000
        /*05f0*/ 	.short	0x010a
        /*05f2*/ 	.byte	0x05
	.zero		1


	//   ....[77]....
        /*05f4*/ 	.word	0x00002fd0
        /*05f8*/ 	.word	0x000000ff
        /*05fc*/ 	.word	0x00000000
        /*0600*/ 	.short	0x010a
        /*0602*/ 	.byte	0x05
	.zero		1


	//   ....[78]....
        /*0604*/ 	.word	0x00003060
        /*0608*/ 	.word	0x000000ff
        /*060c*/ 	.word	0x00000000
        /*0610*/ 	.short	0x010a
        /*0612*/ 	.byte	0x05
	.zero		1


	//   ....[79]....
        /*0614*/ 	.word	0x000030f0
        /*0618*/ 	.word	0x000000ff
        /*061c*/ 	.word	0x00000000
        /*0620*/ 	.short	0x010a
        /*0622*/ 	.byte	0x05
	.zero		1


	//   ....[80]....
        /*0624*/ 	.word	0x00003180
        /*0628*/ 	.word	0x000000ff
        /*062c*/ 	.word	0x00000000
        /*0630*/ 	.short	0x010a
        /*0632*/ 	.byte	0x05
	.zero		1


	//   ....[81]....
        /*0634*/ 	.word	0x00003210
        /*0638*/ 	.word	0x000000ff
        /*063c*/ 	.word	0x00000000
        /*0640*/ 	.short	0x010a
        /*0642*/ 	.byte	0x05
	.zero		1


	//   ....[82]....
        /*0644*/ 	.word	0x000032a0
        /*0648*/ 	.word	0x000000ff
        /*064c*/ 	.word	0x00000000
        /*0650*/ 	.short	0x010a
        /*0652*/ 	.byte	0x05
	.zero		1


	//   ....[83]....
        /*0654*/ 	.word	0x00003330
        /*0658*/ 	.word	0x000000ff
        /*065c*/ 	.word	0x00000000
        /*0660*/ 	.short	0x010a
        /*0662*/ 	.byte	0x05
	.zero		1


	//   ....[84]....
        /*0664*/ 	.word	0x000033c0
        /*0668*/ 	.word	0x000000ff
        /*066c*/ 	.word	0x00000000
        /*0670*/ 	.short	0x010a
        /*0672*/ 	.byte	0x05
	.zero		1


	//   ....[85]....
        /*0674*/ 	.word	0x00003460
        /*0678*/ 	.word	0x00000000
        /*067c*/ 	.word	0x00000000
        /*0680*/ 	.short	0x010a
        /*0682*/ 	.byte	0xff
	.zero		1


	//   ....[86]....
        /*0684*/ 	.word	0x000035a0
        /*0688*/ 	.word	0x00000000
        /*068c*/ 	.word	0x000001b0
        /*0690*/ 	.short	0x010a
        /*0692*/ 	.byte	0xff
	.zero		1


	//   ....[87]....
        /*0694*/ 	.word	0x00003610
        /*0698*/ 	.word	0x00000004
        /*069c*/ 	.word	0x00000000
        /*06a0*/ 	.short	0x0101
        /*06a2*/ 	.byte	0xff
	.zero		1


	//   ....[88]....
        /*06a4*/ 	.word	0x00003630
        /*06a8*/ 	.word	0x000000ff
        /*06ac*/ 	.word	0x00000160
        /*06b0*/ 	.short	0x010a
        /*06b2*/ 	.byte	0x04
	.zero		1


	//   ....[89]....
        /*06b4*/ 	.word	0x00003750
        /*06b8*/ 	.word	0x00000000
        /*06bc*/ 	.word	0x00000150
        /*06c0*/ 	.short	0x010a
        /*06c2*/ 	.byte	0xff
	.zero		1


	//   ....[90]....
        /*06c4*/ 	.word	0x00003850
        /*06c8*/ 	.word	0x00000000
        /*06cc*/ 	.word	0x00000000
        /*06d0*/ 	.short	0x0101
        /*06d2*/ 	.byte	0xff
	.zero		1


	//   ....[91]....
        /*06d4*/ 	.word	0x000038e0
        /*06d8*/ 	.word	0x000000ff
        /*06dc*/ 	.word	0x00000160
        /*06e0*/ 	.short	0x0106
        /*06e2*/ 	.byte	0x04
	.zero		1


	//   ....[92]....
        /*06e4*/ 	.word	0x00003900
        /*06e8*/ 	.word	0x000000ff
        /*06ec*/ 	.word	0x00000160
        /*06f0*/ 	.short	0x010a
        /*06f2*/ 	.byte	0x04
	.zero		1


	//   ....[93]....
        /*06f4*/ 	.word	0x00003990
        /*06f8*/ 	.word	0x000000ff
        /*06fc*/ 	.word	0x00000160
        /*0700*/ 	.short	0x0106
        /*0702*/ 	.byte	0x07
	.zero		1


	//   ....[94]....
        /*0704*/ 	.word	0x000039d0
        /*0708*/ 	.word	0x00000000
        /*070c*/ 	.word	0x00000160
        /*0710*/ 	.short	0x010a
        /*0712*/ 	.byte	0xff
	.zero		1


	//   ....[95]....
        /*0714*/ 	.word	0x00003c20
        /*0718*/ 	.word	0x000000ff
        /*071c*/ 	.word	0x00000008
        /*0720*/ 	.short	0x010a
        /*0722*/ 	.byte	0x05
	.zero		1


	//   ....[96]....
        /*0724*/ 	.word	0x00003c40
        /*0728*/ 	.word	0x000000ff
        /*072c*/ 	.word	0x00000008
        /*0730*/ 	.short	0x010a
        /*0732*/ 	.byte	0x05
	.zero		1


	//   ....[97]....
        /*0734*/ 	.word	0x00003dd0
        /*0738*/ 	.word	0x000000ff
        /*073c*/ 	.word	0x00000008
        /*0740*/ 	.short	0x010a
        /*0742*/ 	.byte	0x05
	.zero		1


	//   ....[98]....
        /*0744*/ 	.word	0x00003df0
        /*0748*/ 	.word	0x000000ff
        /*074c*/ 	.word	0x00000008
        /*0750*/ 	.short	0x010a
        /*0752*/ 	.byte	0x05
	.zero		1


	//   ....[99]....
        /*0754*/ 	.word	0x00003eb0
        /*0758*/ 	.word	0x000000ff
        /*075c*/ 	.word	0x00000000
        /*0760*/ 	.short	0x0101
        /*0762*/ 	.byte	0x04
	.zero		1


	//   ....[100]....
        /*0764*/ 	.word	0x000041b0
        /*0768*/ 	.word	0x00000000
        /*076c*/ 	.word	0x00000150
        /*0770*/ 	.short	0x010a
        /*0772*/ 	.byte	0xff
	.zero		1


	//   ....[101]....
        /*0774*/ 	.word	0x00004270
        /*0778*/ 	.word	0x00000000
        /*077c*/ 	.word	0x00000000
        /*0780*/ 	.short	0x0101
        /*0782*/ 	.byte	0xff
	.zero		1


	//   ....[102]....
        /*0784*/ 	.word	0x00004330
        /*0788*/ 	.word	0x000000ff
        /*078c*/ 	.word	0x00000000
        /*0790*/ 	.short	0x010a
        /*0792*/ 	.byte	0x04
	.zero		1


	//   ....[103]....
        /*0794*/ 	.word	0x00004340
        /*0798*/ 	.word	0x000000ff
        /*079c*/ 	.word	0x00000190
        /*07a0*/ 	.short	0x010a
        /*07a2*/ 	.byte	0x17
	.zero		1


	//   ....[104]....
        /*07a4*/ 	.word	0x000043f0
        /*07a8*/ 	.word	0x000000ff
        /*07ac*/ 	.word	0x00000000
        /*07b0*/ 	.short	0x010a
        /*07b2*/ 	.byte	0x05
	.zero		1


	//   ....[105]....
        /*07b4*/ 	.word	0x00004530
        /*07b8*/ 	.word	0x000000ff
        /*07bc*/ 	.word	0x00000000
        /*07c0*/ 	.short	0x010a
        /*07c2*/ 	.byte	0x04
	.zero		1


	//   ....[106]....
        /*07c4*/ 	.word	0x00004780
        /*07c8*/ 	.word	0x000000ff
        /*07cc*/ 	.word	0x00000000
        /*07d0*/ 	.short	0x010a
        /*07d2*/ 	.byte	0x04
	.zero		1


	//   ....[107]....
        /*07d4*/ 	.word	0x00004810
        /*07d8*/ 	.word	0x000000ff
        /*07dc*/ 	.word	0x00000000
        /*07e0*/ 	.short	0x010a
        /*07e2*/ 	.byte	0x05
	.zero		1


	//   ....[108]....
        /*07e4*/ 	.word	0x000048a0
        /*07e8*/ 	.word	0x000000ff
        /*07ec*/ 	.word	0x00000000
        /*07f0*/ 	.short	0x010a
        /*07f2*/ 	.byte	0x05
	.zero		1


	//   ....[109]....
        /*07f4*/ 	.word	0x00004940
        /*07f8*/ 	.word	0x00000000
        /*07fc*/ 	.word	0x00000000
        /*0800*/ 	.short	0x010a
        /*0802*/ 	.byte	0xff
	.zero		1


	//   ....[110]....
        /*0804*/ 	.word	0x00004980
        /*0808*/ 	.word	0x00000000
        /*080c*/ 	.word	0x00000000
        /*0810*/ 	.short	0x010a
        /*0812*/ 	.byte	0xff
	.zero		1


	//   ....[111]....
        /*0814*/ 	.word	0x000049f0
        /*0818*/ 	.word	0x000000ff
        /*081c*/ 	.word	0x00000000
        /*0820*/ 	.short	0x0101
        /*0822*/ 	.byte	0x04
	.zero		1


	//   ....[112]....
        /*0824*/ 	.word	0x00004a30
        /*0828*/ 	.word	0x000000ff
        /*082c*/ 	.word	0x000001d0
        /*0830*/ 	.short	0x010a
        /*0832*/ 	.byte	0x11
	.zero		1


	//   ....[113]....
        /*0834*/ 	.word	0x00004a80
        /*0838*/ 	.word	0x000000ff
        /*083c*/ 	.word	0x00000000
        /*0840*/ 	.short	0x0101
        /*0842*/ 	.byte	0x04
	.zero		1


	//   ....[114]....
        /*0844*/ 	.word	0x00004fa0
        /*0848*/ 	.word	0x00000008
        /*084c*/ 	.word	0x00000150
        /*0850*/ 	.short	0x010a
        /*0852*/ 	.byte	0xff
	.zero		1


	//   ....[115]....
        /*0854*/ 	.word	0x00005110
        /*0858*/ 	.word	0x00000000
        /*085c*/ 	.word	0x00000000
        /*0860*/ 	.short	0x0101
        /*0862*/ 	.byte	0xff
	.zero		1


	//   ....[116]....
        /*0864*/ 	.word	0x000055f0
        /*0868*/ 	.word	0x000000ff
        /*086c*/ 	.word	0x00000148
        /*0870*/ 	.short	0x010a
        /*0872*/ 	.byte	0x15
	.zero		1


	//   ....[117]....
        /*0874*/ 	.word	0x00005780
        /*0878*/ 	.word	0x000000ff
        /*087c*/ 	.word	0x00000120
        /*0880*/ 	.short	0x010a
        /*0882*/ 	.byte	0x15
	.zero		1


	//   ....[118]....
        /*0884*/ 	.word	0x00005950
        /*0888*/ 	.word	0x000000ff
        /*088c*/ 	.word	0x00000100
        /*0890*/ 	.short	0x010b
        /*0892*/ 	.byte	0x15
	.zero		1


	//   ....[119]....
        /*0894*/ 	.word	0x00005960
        /*0898*/ 	.word	0x000000ff
        /*089c*/ 	.word	0x00000000
        /*08a0*/ 	.short	0x0101
        /*08a2*/ 	.byte	0x35
	.zero		1


	//   ....[120]....
        /*08a4*/ 	.word	0x00005970
        /*08a8*/ 	.word	0x000000ff
        /*08ac*/ 	.word	0x00000128
        /*08b0*/ 	.short	0x010a
        /*08b2*/ 	.byte	0x15
	.zero		1


	//   ....[121]....
        /*08b4*/ 	.word	0x00005b20
        /*08b8*/ 	.word	0x000000ff
        /*08bc*/ 	.word	0x00000108
        /*08c0*/ 	.short	0x010b
        /*08c2*/ 	.byte	0x15
	.zero		1


	//   ....[122]....
        /*08c4*/ 	.word	0x00005b30
        /*08c8*/ 	.word	0x000000ff
        /*08cc*/ 	.word	0x00000000
        /*08d0*/ 	.short	0x0101
        /*08d2*/ 	.byte	0x34
	.zero		1


	//   ....[123]....
        /*08d4*/ 	.word	0x00005b40
        /*08d8*/ 	.word	0x000000ff
        /*08dc*/ 	.word	0x00000130
        /*08e0*/ 	.short	0x010a
        /*08e2*/ 	.byte	0x15
	.zero		1


	//   ....[124]....
        /*08e4*/ 	.word	0x00005d10
        /*08e8*/ 	.word	0x000000ff
        /*08ec*/ 	.word	0x00000110
        /*08f0*/ 	.short	0x010b
        /*08f2*/ 	.byte	0x15
	.zero		1


	//   ....[125]....
        /*08f4*/ 	.word	0x00005d20
        /*08f8*/ 	.word	0x000000ff
        /*08fc*/ 	.word	0x00000000
        /*0900*/ 	.short	0x0101
        /*0902*/ 	.byte	0x2f
	.zero		1


	//   ....[126]....
        /*0904*/ 	.word	0x00005d30
        /*0908*/ 	.word	0x000000ff
        /*090c*/ 	.word	0x00000138
        /*0910*/ 	.short	0x010a
        /*0912*/ 	.byte	0x15
	.zero		1


	//   ....[127]....
        /*0914*/ 	.word	0x00005f90
        /*0918*/ 	.word	0x000000ff
        /*091c*/ 	.word	0x00000118
        /*0920*/ 	.short	0x010b
        /*0922*/ 	.byte	0x15
	.zero		1


	//   ....[128]....
        /*0924*/ 	.word	0x00005fa0
        /*0928*/ 	.word	0x000000ff
        /*092c*/ 	.word	0x00000000
        /*0930*/ 	.short	0x0101
        /*0932*/ 	.byte	0x2e
	.zero		1


	//   ....[129]....
        /*0934*/ 	.word	0x00005fd0
        /*0938*/ 	.word	0x000000ff
        /*093c*/ 	.word	0x00000120
        /*0940*/ 	.short	0x010a
        /*0942*/ 	.byte	0x15
	.zero		1


	//   ....[130]....
        /*0944*/ 	.word	0x00005ff0
        /*0948*/ 	.word	0x000000ff
        /*094c*/ 	.word	0x00000128
        /*0950*/ 	.short	0x010a
        /*0952*/ 	.byte	0x15
	.zero		1


	//   ....[131]....
        /*0954*/ 	.word	0x00006010
        /*0958*/ 	.word	0x000000ff
        /*095c*/ 	.word	0x00000130
        /*0960*/ 	.short	0x010a
        /*0962*/ 	.byte	0x15
	.zero		1


	//   ....[132]....
        /*0964*/ 	.word	0x00006050
        /*0968*/ 	.word	0x00000000
        /*096c*/ 	.word	0x00000138
        /*0970*/ 	.short	0x010a
        /*0972*/ 	.byte	0xff
	.zero		1


	//   ....[133]....
        /*0974*/ 	.word	0x000063b0
        /*0978*/ 	.word	0x00000003
        /*097c*/ 	.word	0x00000150
        /*0980*/ 	.short	0x010a
        /*0982*/ 	.byte	0xff
	.zero		1


	//   ....[134]....
        /*0984*/ 	.word	0x00006530
        /*0988*/ 	.word	0x00000000
        /*098c*/ 	.word	0x00000000
        /*0990*/ 	.short	0x0101
        /*0992*/ 	.byte	0xff
	.zero		1


	//   ....[135]....
        /*0994*/ 	.word	0x00007070
        /*0998*/ 	.word	0x000000ff
        /*099c*/ 	.word	0x00000100
        /*09a0*/ 	.short	0x010a
        /*09a2*/ 	.byte	0x2b
	.zero		1


	//   ....[136]....
        /*09a4*/ 	.word	0x000070b0
        /*09a8*/ 	.word	0x00000062
        /*09ac*/ 	.word	0x00000170
        /*09b0*/ 	.short	0x010a
        /*09b2*/ 	.byte	0xff
	.zero		1


	//   ....[137]....
        /*09b4*/ 	.word	0x000071a0
        /*09b8*/ 	.word	0x000000ff
        /*09bc*/ 	.word	0x00000100
        /*09c0*/ 	.short	0x010a
        /*09c2*/ 	.byte	0x2b
	.zero		1


	//   ....[138]....
        /*09c4*/ 	.word	0x00007290
        /*09c8*/ 	.word	0x00000062
        /*09cc*/ 	.word	0x00000170
        /*09d0*/ 	.short	0x010a
        /*09d2*/ 	.byte	0xff
	.zero		1


	//   ....[139]....
        /*09d4*/ 	.word	0x00007db0
        /*09d8*/ 	.word	0x00000000
        /*09dc*/ 	.word	0x00000000
        /*09e0*/ 	.short	0x0101
        /*09e2*/ 	.byte	0xff
	.zero		1


	//   ....[140]....
        /*09e4*/ 	.word	0x00007dc0
        /*09e8*/ 	.word	0x00000003
        /*09ec*/ 	.word	0x00000100
        /*09f0*/ 	.short	0x010a
        /*09f2*/ 	.byte	0xff
	.zero		1


	//   ....[141]....
        /*09f4*/ 	.word	0x00007ea0
        /*09f8*/ 	.word	0x00000003
        /*09fc*/ 	.word	0x00000100
        /*0a00*/ 	.short	0x010a
        /*0a02*/ 	.byte	0xff
	.zero		1


	//   ....[142]....
        /*0a04*/ 	.word	0x00008a60
        /*0a08*/ 	.word	0x00000068
        /*0a0c*/ 	.word	0x00000000
        /*0a10*/ 	.short	0x0101
        /*0a12*/ 	.byte	0xff
	.zero		1


	//   ....[143]....
        /*0a14*/ 	.word	0x00008a80
        /*0a18*/ 	.word	0x0000003e
        /*0a1c*/ 	.word	0x00000100
        /*0a20*/ 	.short	0x010a
        /*0a22*/ 	.byte	0xff
	.zero		1


	//   ....[144]....
        /*0a24*/ 	.word	0x00008b50
        /*0a28*/ 	.word	0x0000003e
        /*0a2c*/ 	.word	0x00000100
        /*0a30*/ 	.short	0x010a
        /*0a32*/ 	.byte	0xff
	.zero		1


	//   ....[145]....
        /*0a34*/ 	.word	0x00009700
        /*0a38*/ 	.word	0x0000003e
        /*0a3c*/ 	.word	0x00000000
        /*0a40*/ 	.short	0x0101
        /*0a42*/ 	.byte	0xff
	.zero		1


	//   ....[146]....
        /*0a44*/ 	.word	0x00009720
        /*0a48*/ 	.word	0x0000003d
        /*0a4c*/ 	.word	0x00000100
        /*0a50*/ 	.short	0x010a
        /*0a52*/ 	.byte	0xff
	.zero		1


	//   ....[147]....
        /*0a54*/ 	.word	0x000097f0
        /*0a58*/ 	.word	0x0000003d
        /*0a5c*/ 	.word	0x00000100
        /*0a60*/ 	.short	0x010a
        /*0a62*/ 	.byte	0xff
	.zero		1


	//   ....[148]....
        /*0a64*/ 	.word	0x00009be0
        /*0a68*/ 	.word	0x00000062
        /*0a6c*/ 	.word	0x00000000
        /*0a70*/ 	.short	0x0101
        /*0a72*/ 	.byte	0xff
	.zero		1


	//   ....[149]....
        /*0a74*/ 	.word	0x0000a3f0
        /*0a78*/ 	.word	0x00000002
        /*0a7c*/ 	.word	0x00000000
        /*0a80*/ 	.short	0x0101
        /*0a82*/ 	.byte	0xff
	.zero		1


	//   ....[150]....
        /*0a84*/ 	.word	0x0000a6a0
        /*0a88*/ 	.word	0x000000ff
        /*0a8c*/ 	.word	0x00000000
        /*0a90*/ 	.short	0x0101
        /*0a92*/ 	.byte	0x04
	.zero		1


	//   ....[151]....
        /*0a94*/ 	.word	0x0000a6c0
        /*0a98*/ 	.word	0x00000000
        /*0a9c*/ 	.word	0x000001c0
        /*0aa0*/ 	.short	0x010a
        /*0aa2*/ 	.byte	0xff
	.zero		1


	//   ....[152]....
        /*0aa4*/ 	.word	0x0000a720
        /*0aa8*/ 	.word	0x00000000
        /*0aac*/ 	.word	0x00000080
        /*0ab0*/ 	.short	0x010a
        /*0ab2*/ 	.byte	0xff
	.zero		1


	//   ....[153]....
        /*0ab4*/ 	.word	0x0000a780
        /*0ab8*/ 	.word	0x00000000
        /*0abc*/ 	.word	0x00000080
        /*0ac0*/ 	.short	0x010a
        /*0ac2*/ 	.byte	0xff
	.zero		1


	//   ....[154]....
        /*0ac4*/ 	.word	0x0000a7d0
        /*0ac8*/ 	.word	0x00000003
        /*0acc*/ 	.word	0x00000150
        /*0ad0*/ 	.short	0x010a
        /*0ad2*/ 	.byte	0xff
	.zero		1


	//   ....[155]....
        /*0ad4*/ 	.word	0x0000a830
        /*0ad8*/ 	.word	0x00000000
        /*0adc*/ 	.word	0x00000000
        /*0ae0*/ 	.short	0x010a
        /*0ae2*/ 	.byte	0xff
	.zero		1


	//   ....[156]....
        /*0ae4*/ 	.word	0x0000a890
        /*0ae8*/ 	.word	0x00000000
        /*0aec*/ 	.word	0x00000000
        /*0af0*/ 	.short	0x010a
        /*0af2*/ 	.byte	0xff
	.zero		1


	//   ....[157]....
        /*0af4*/ 	.word	0x0000a8f0
        /*0af8*/ 	.word	0x00000000
        /*0afc*/ 	.word	0x00000000
        /*0b00*/ 	.short	0x010a
        /*0b02*/ 	.byte	0xff
	.zero		1


	//   ....[158]....
        /*0b04*/ 	.word	0x0000a950
        /*0b08*/ 	.word	0x00000000
        /*0b0c*/ 	.word	0x00000000
        /*0b10*/ 	.short	0x010a
        /*0b12*/ 	.byte	0xff
	.zero		1


	//   ....[159]....
        /*0b14*/ 	.word	0x0000a9b0
        /*0b18*/ 	.word	0x00000000
        /*0b1c*/ 	.word	0x00000000
        /*0b20*/ 	.short	0x010a
        /*0b22*/ 	.byte	0xff
	.zero		1


	//   ....[160]....
        /*0b24*/ 	.word	0x0000aa10
        /*0b28*/ 	.word	0x00000000
        /*0b2c*/ 	.word	0x00000000
        /*0b30*/ 	.short	0x010a
        /*0b32*/ 	.byte	0xff
	.zero		1


	//   ....[161]....
        /*0b34*/ 	.word	0x0000aa70
        /*0b38*/ 	.word	0x00000000
        /*0b3c*/ 	.word	0x00000000
        /*0b40*/ 	.short	0x010a
        /*0b42*/ 	.byte	0xff
	.zero		1


	//   ....[162]....
        /*0b44*/ 	.word	0x0000aad0
        /*0b48*/ 	.word	0x00000000
        /*0b4c*/ 	.word	0x00000000
        /*0b50*/ 	.short	0x010a
        /*0b52*/ 	.byte	0xff
	.zero		1


	//   ....[163]....
        /*0b54*/ 	.word	0x0000ab30
        /*0b58*/ 	.word	0x00000000
        /*0b5c*/ 	.word	0x00000000
        /*0b60*/ 	.short	0x010a
        /*0b62*/ 	.byte	0xff
	.zero		1


	//   ....[164]....
        /*0b64*/ 	.word	0x0000ab90
        /*0b68*/ 	.word	0x00000000
        /*0b6c*/ 	.word	0x00000000
        /*0b70*/ 	.short	0x010a
        /*0b72*/ 	.byte	0xff
	.zero		1


	//   ....[165]....
        /*0b74*/ 	.word	0x0000abf0
        /*0b78*/ 	.word	0x00000000
        /*0b7c*/ 	.word	0x00000000
        /*0b80*/ 	.short	0x010a
        /*0b82*/ 	.byte	0xff
	.zero		1


	//   ....[166]....
        /*0b84*/ 	.word	0x0000ac50
        /*0b88*/ 	.word	0x00000000
        /*0b8c*/ 	.word	0x00000000
        /*0b90*/ 	.short	0x010a
        /*0b92*/ 	.byte	0xff
	.zero		1


	//   ....[167]....
        /*0b94*/ 	.word	0x0000acb0
        /*0b98*/ 	.word	0x00000000
        /*0b9c*/ 	.word	0x00000000
        /*0ba0*/ 	.short	0x010a
        /*0ba2*/ 	.byte	0xff
	.zero		1


	//   ....[168]....
        /*0ba4*/ 	.word	0x0000ad10
        /*0ba8*/ 	.word	0x00000000
        /*0bac*/ 	.word	0x00000000
        /*0bb0*/ 	.short	0x010a
        /*0bb2*/ 	.byte	0xff
	.zero		1


	//   ....[169]....
        /*0bb4*/ 	.word	0x0000ad70
        /*0bb8*/ 	.word	0x00000000
        /*0bbc*/ 	.word	0x00000000
        /*0bc0*/ 	.short	0x010a
        /*0bc2*/ 	.byte	0xff
	.zero		1


	//   ....[170]....
        /*0bc4*/ 	.word	0x0000adc0
        /*0bc8*/ 	.word	0x00000000
        /*0bcc*/ 	.word	0x000001b0
        /*0bd0*/ 	.short	0x010a
        /*0bd2*/ 	.byte	0xff
	.zero		1


	//   ....[171]....
        /*0bd4*/ 	.word	0x0000ae20
        /*0bd8*/ 	.word	0x00000000
        /*0bdc*/ 	.word	0x00000160
        /*0be0*/ 	.short	0x010a
        /*0be2*/ 	.byte	0xff
	.zero		1


	//   ....[172]....
        /*0be4*/ 	.word	0x0000ae70
        /*0be8*/ 	.word	0x00000000
        /*0bec*/ 	.word	0x00000150
        /*0bf0*/ 	.short	0x010a
        /*0bf2*/ 	.byte	0xff
	.zero		1


	//   ....[173]....
        /*0bf4*/ 	.word	0x0000aed0
        /*0bf8*/ 	.word	0x00000000
        /*0bfc*/ 	.word	0x00000160
        /*0c00*/ 	.short	0x010a
        /*0c02*/ 	.byte	0xff
	.zero		1


	//   ....[174]....
        /*0c04*/ 	.word	0x0000af30
        /*0c08*/ 	.word	0x00000005
        /*0c0c*/ 	.word	0x00000008
        /*0c10*/ 	.short	0x010a
        /*0c12*/ 	.byte	0xff
	.zero		1


	//   ....[175]....
        /*0c14*/ 	.word	0x0000b020
        /*0c18*/ 	.word	0x00000003
        /*0c1c*/ 	.word	0x00000008
        /*0c20*/ 	.short	0x010a
        /*0c22*/ 	.byte	0xff
	.zero		1


	//   ....[176]....
        /*0c24*/ 	.word	0x0000b070
        /*0c28*/ 	.word	0x00000000
        /*0c2c*/ 	.word	0x00000150
        /*0c30*/ 	.short	0x010a
        /*0c32*/ 	.byte	0xff
	.zero		1


	//   ....[177]....
        /*0c34*/ 	.word	0x0000b0d0
        /*0c38*/ 	.word	0x00000000
        /*0c3c*/ 	.word	0x00000190
        /*0c40*/ 	.short	0x010a
        /*0c42*/ 	.byte	0xff
	.zero		1


	//   ....[178]....
        /*0c44*/ 	.word	0x0000b130
        /*0c48*/ 	.word	0x00000000
        /*0c4c*/ 	.word	0x00000000
        /*0c50*/ 	.short	0x010a
        /*0c52*/ 	.byte	0xff
	.zero		1


	//   ....[179]....
        /*0c54*/ 	.word	0x0000b190
        /*0c58*/ 	.word	0x00000000
        /*0c5c*/ 	.word	0x00000000
        /*0c60*/ 	.short	0x010a
        /*0c62*/ 	.byte	0xff
	.zero		1


	//   ....[180]....
        /*0c64*/ 	.word	0x0000b1f0
        /*0c68*/ 	.word	0x00000000
        /*0c6c*/ 	.word	0x00000000
        /*0c70*/ 	.short	0x010a
        /*0c72*/ 	.byte	0xff
	.zero		1


	//   ....[181]....
        /*0c74*/ 	.word	0x0000b250
        /*0c78*/ 	.word	0x00000000
        /*0c7c*/ 	.word	0x00000000
        /*0c80*/ 	.short	0x010a
        /*0c82*/ 	.byte	0xff
	.zero		1


	//   ....[182]....
        /*0c84*/ 	.word	0x0000b2b0
        /*0c88*/ 	.word	0x00000000
        /*0c8c*/ 	.word	0x000001d0
        /*0c90*/ 	.short	0x010a
        /*0c92*/ 	.byte	0xff
	.zero		1


	//   ....[183]....
        /*0c94*/ 	.word	0x0000b300
        /*0c98*/ 	.word	0x00000008
        /*0c9c*/ 	.word	0x00000150
        /*0ca0*/ 	.short	0x010a
        /*0ca2*/ 	.byte	0xff
	.zero		1


	//   ....[184]....
        /*0ca4*/ 	.word	0x0000b360
        /*0ca8*/ 	.word	0x00000000
        /*0cac*/ 	.word	0x00000148
        /*0cb0*/ 	.short	0x010a
        /*0cb2*/ 	.byte	0xff
	.zero		1


	//   ....[185]....
        /*0cb4*/ 	.word	0x0000b3c0
        /*0cb8*/ 	.word	0x00000005
        /*0cbc*/ 	.word	0x00000120
        /*0cc0*/ 	.short	0x010a
        /*0cc2*/ 	.byte	0xff
	.zero		1


	//   ....[186]....
        /*0cc4*/ 	.word	0x0000b420
        /*0cc8*/ 	.word	0x00000005
        /*0ccc*/ 	.word	0x00000128
        /*0cd0*/ 	.short	0x010a
        /*0cd2*/ 	.byte	0xff
	.zero		1


	//   ....[187]....
        /*0cd4*/ 	.word	0x0000b480
        /*0cd8*/ 	.word	0x00000005
        /*0cdc*/ 	.word	0x00000130
        /*0ce0*/ 	.short	0x010a
        /*0ce2*/ 	.byte	0xff
	.zero		1


	//   ....[188]....
        /*0ce4*/ 	.word	0x0000b4e0
        /*0ce8*/ 	.word	0x00000005
        /*0cec*/ 	.word	0x00000138
        /*0cf0*/ 	.short	0x010a
        /*0cf2*/ 	.byte	0xff
	.zero		1


	//   ....[189]....
        /*0cf4*/ 	.word	0x0000b540
        /*0cf8*/ 	.word	0x00000000
        /*0cfc*/ 	.word	0x00000120
        /*0d00*/ 	.short	0x010a
        /*0d02*/ 	.byte	0xff
	.zero		1


	//   ....[190]....
        /*0d04*/ 	.word	0x0000b5a0
        /*0d08*/ 	.word	0x00000000
        /*0d0c*/ 	.word	0x00000128
        /*0d10*/ 	.short	0x010a
        /*0d12*/ 	.byte	0xff
	.zero		1


	//   ....[191]....
        /*0d14*/ 	.word	0x0000b600
        /*0d18*/ 	.word	0x00000000
        /*0d1c*/ 	.word	0x00000130
        /*0d20*/ 	.short	0x010a
        /*0d22*/ 	.byte	0xff
	.zero		1


	//   ....[192]....
        /*0d24*/ 	.word	0x0000b650
        /*0d28*/ 	.word	0x00000003
        /*0d2c*/ 	.word	0x00000150
        /*0d30*/ 	.short	0x010a
        /*0d32*/ 	.byte	0xff
	.zero		1


	//   ....[193]....
        /*0d34*/ 	.word	0x0000b6b0
        /*0d38*/ 	.word	0x00000000
        /*0d3c*/ 	.word	0x00000100
        /*0d40*/ 	.short	0x010a
        /*0d42*/ 	.byte	0xff
	.zero		1


	//   ....[194]....
        /*0d44*/ 	.word	0x0000b700
        /*0d48*/ 	.word	0x00000062
        /*0d4c*/ 	.word	0x00000170
        /*0d50*/ 	.short	0x010a
        /*0d52*/ 	.byte	0xff
	.zero		1


	//   ....[195]....
        /*0d54*/ 	.word	0x0000b750
        /*0d58*/ 	.word	0x00000003
        /*0d5c*/ 	.word	0x00000100
        /*0d60*/ 	.short	0x010a
        /*0d62*/ 	.byte	0xff
	.zero		1


	//   ....[196]....
        /*0d64*/ 	.word	0x0000b7a0
        /*0d68*/ 	.word	0x0000003e
        /*0d6c*/ 	.word	0x00000100
        /*0d70*/ 	.short	0x010a
        /*0d72*/ 	.byte	0xff
	.zero		1


	//   ....[197]....
        /*0d74*/ 	.word	0x0000b7f0
        /*0d78*/ 	.word	0x0000003d
        /*0d7c*/ 	.word	0x00000100
        /*0d80*/ 	.short	0x010a
        /*0d82*/ 	.byte	0xff
	.zero		1


	//----- nvinfo : EIATTR_NUM_MBARRIERS
	.align		4
.L_47:
        /*0d84*/ 	.byte	0x03, 0x38
        /*0d86*/ 	.short	0x003b


	//----- nvinfo : EIATTR_EXIT_INSTR_OFFSETS
	.align		4
        /*0d88*/ 	.byte	0x04, 0x1c
        /*0d8a*/ 	.short	(.L_49 - .L_48)


	//   ....[0]....
.L_48:
        /*0d8c*/ 	.word	0x00003490


	//   ....[1]....
        /*0d90*/ 	.word	0x000039a0


	//   ....[2]....
        /*0d94*/ 	.word	0x00003a00


	//   ....[3]....
        /*0d98*/ 	.word	0x00004cb0


	//   ....[4]....
        /*0d9c*/ 	.word	0x00006080


	//   ....[5]....
        /*0da0*/ 	.word	0x000060c0


	//   ....[6]....
        /*0da4*/ 	.word	0x0000a580


	//   ....[7]....
        /*0da8*/ 	.word	0x0000a600


	//   ....[8]....
        /*0dac*/ 	.word	0x0000a630


	//   ....[9]....
        /*0db0*/ 	.word	0x0000a6b0


	//----- nvinfo : EIATTR_MAX_THREADS
	.align		4
.L_49:
        /*0db4*/ 	.byte	0x04, 0x05
        /*0db6*/ 	.short	(.L_51 - .L_50)
.L_50:
        /*0db8*/ 	.word	0x00000100
        /*0dbc*/ 	.word	0x00000001
        /*0dc0*/ 	.word	0x00000001


	//----- nvinfo : EIATTR_CRS_STACK_SIZE
	.align		4
.L_51:
        /*0dc4*/ 	.byte	0x04, 0x1e
        /*0dc6*/ 	.short	(.L_53 - .L_52)
.L_52:
        /*0dc8*/ 	.word	0x00000000


	//----- nvinfo : EIATTR_CBANK_PARAM_SIZE
	.align		4
.L_53:
        /*0dcc*/ 	.byte	0x03, 0x19
        /*0dce*/ 	.short	0x0800


	//----- nvinfo : EIATTR_PARAM_CBANK
	.align		4
        /*0dd0*/ 	.byte	0x04, 0x0a
        /*0dd2*/ 	.short	(.L_55 - .L_54)
	.align		4
.L_54:
        /*0dd4*/ 	.word	index@(.nv.constant0._ZN7cutlass13device_kernelINS_4gemm6kernel13GemmUniversalIN4cute5tupleIJiiiiEEENS1_10collective13CollectiveMmaINS1_35MainloopSm100TmaUmmaWarpSpecializedILi16ELi2ELi4ENS5_IJNS4_1CILi8EEENSA_ILi1EEESC_EEEEENS5_IJNSA_ILi128EEENSA_ILi256EEENSA_ILi32EEEEEENS_10bfloat16_tENS5_IJlSC_lEEESJ_SK_NS4_8TiledMMAINS4_8MMA_AtomIJNS4_26SM100_MMA_F16BF16_2x1SM_SSISJ_SJ_fLi128ELi256ELNS4_4UMMA5MajorE0ELSP_0ELNSO_7ScaleInE0ELSQ_0EEEEEENS4_6LayoutINS5_IJSC_SC_SC_EEENS5_IJNSA_ILi0EEESV_SV_EEEEENS5_IJNS4_10UnderscoreESY_SY_EEEEENS4_18SM100_TMA_2SM_LOADENS4_14ComposedLayoutINS4_7SwizzleILi2ELi4ELi3EEENS4_18smem_ptr_flag_bitsILi16EEENST_INS5_IJSB_SH_EEENS5_IJSH_SC_EEEEEEEvNS4_8identityENS4_28SM100_TMA_2SM_LOAD_MULTICASTES1A_vS1B_EENS_8epilogue10collective18CollectiveEpilogueINS1E_23Sm100TmaWarpSpecializedILi4ELi2ELi32ELb1ELb0EEEJNS5_IJNSA_ILi64EEESG_SH_EEENS5_IJNST_IS1J_SC_EENST_INS5_IJSH_NSA_ILi2EEEEEENS5_IJSC_SF_EEEEEEEESJ_SK_SJ_SK_NS1E_6fusion15FusionCallbacksIS1I_NS1R_17LinearCombinationISJ_fSJ_fLNS_15FloatRoundStyleE2EEES1K_S1Q_JEEENS4_5SM1004TMEM4LOAD26SM100_TMEM_LOAD_32dp32b32xENS4_13SM90_TMA_LOADES1A_NS4_39AutoVectorizingCopyWithAssumedAlignmentILi128EEENS4_14SM90_TMA_STOREES1A_S23_S23_EEEvvEEEEvNT_6ParamsE)
        /*0dd8*/ 	.short	0x0380
        /*0dda*/ 	.short	0x0800


	//----- nvinfo : EIATTR_SW_WAR
	.align		4
.L_55:
        /*0ddc*/ 	.byte	0x04, 0x36
        /*0dde*/ 	.short	(.L_57 - .L_56)
.L_56:
        /*0de0*/ 	.word	0x00000008
.L_57:


//--------------------- .nv.callgraph             --------------------------
	.section	.nv.callgraph,"",@"SHT_CUDA_CALLGRAPH"
	.align	4
	.sectionentsize	8
	.align		4
        /*0000*/ 	.word	0x00000000
	.align		4
        /*0004*/ 	.word	0xffffffff
	.align		4
        /*0008*/ 	.word	index@(_ZN7cutlass13device_kernelINS_4gemm6kernel13GemmUniversalIN4cute5tupleIJiiiiEEENS1_10collective13CollectiveMmaINS1_35MainloopSm100TmaUmmaWarpSpecializedILi16ELi2ELi4ENS5_IJNS4_1CILi8EEENSA_ILi1EEESC_EEEEENS5_IJNSA_ILi128EEENSA_ILi256EEENSA_ILi32EEEEEENS_10bfloat16_tENS5_IJlSC_lEEESJ_SK_NS4_8TiledMMAINS4_8MMA_AtomIJNS4_26SM100_MMA_F16BF16_2x1SM_SSISJ_SJ_fLi128ELi256ELNS4_4UMMA5MajorE0ELSP_0ELNSO_7ScaleInE0ELSQ_0EEEEEENS4_6LayoutINS5_IJSC_SC_SC_EEENS5_IJNSA_ILi0EEESV_SV_EEEEENS5_IJNS4_10UnderscoreESY_SY_EEEEENS4_18SM100_TMA_2SM_LOADENS4_14ComposedLayoutINS4_7SwizzleILi2ELi4ELi3EEENS4_18smem_ptr_flag_bitsILi16EEENST_INS5_IJSB_SH_EEENS5_IJSH_SC_EEEEEEEvNS4_8identityENS4_28SM100_TMA_2SM_LOAD_MULTICASTES1A_vS1B_EENS_8epilogue10collective18CollectiveEpilogueINS1E_23Sm100TmaWarpSpecializedILi4ELi2ELi32ELb1ELb0EEEJNS5_IJNSA_ILi64EEESG_SH_EEENS5_IJNST_IS1J_SC_EENST_INS5_IJSH_NSA_ILi2EEEEEENS5_IJSC_SF_EEEEEEEESJ_SK_SJ_SK_NS1E_6fusion15FusionCallbacksIS1I_NS1R_17LinearCombinationISJ_fSJ_fLNS_15FloatRoundStyleE2EEES1K_S1Q_JEEENS4_5SM1004TMEM4LOAD26SM100_TMEM_LOAD_32dp32b32xENS4_13SM90_TMA_LOADES1A_NS4_39AutoVectorizingCopyWithAssumedAlignmentILi128EEENS4_14SM90_TMA_STOREES1A_S23_S23_EEEvvEEEEvNT_6ParamsE)
	.align		4
        /*000c*/ 	.word	index@(__assertfail)
	.align		4
        /*0010*/ 	.word	0x00000000
	.align		4
        /*0014*/ 	.word	0xfffffffe
	.align		4
        /*0018*/ 	.word	0x00000000
	.align		4
        /*001c*/ 	.word	0xfffffffd
	.align		4
        /*0020*/ 	.word	0x00000000
	.align		4
        /*0024*/ 	.word	0xfffffffc


//--------------------- .nv.constant4             --------------------------
	.section	.nv.constant4,"a",@progbits
	.align	8
	.align		8
.nv.constant4:
        /*0000*/ 	.dword	__assertfail
	.align		8
        /*0008*/ 	.dword	__unnamed_1
	.align		8
        /*0010*/ 	.dword	__unnamed_2
	.align		8
        /*0018*/ 	.dword	_ZN40_INTERNAL_6b22c51f_4_k_cu_4a08d4df_236584cuda3std3__45__cpo5beginE
	.align		8
        /*0020*/ 	.dword	_ZN40_INTERNAL_6b22c51f_4_k_cu_4a08d4df_236584cuda3std3__45__cpo3endE
	.align		8
        /*0028*/ 	.dword	_ZN40_INTERNAL_6b22c51f_4_k_cu_4a08d4df_236584cuda3std3__45__cpo6cbeginE
	.align		8
        /*0030*/ 	.dword	_ZN40_INTERNAL_6b22c51f_4_k_cu_4a08d4df_236584cuda3std3__45__cpo4cendE
	.align		8
        /*0038*/ 	.dword	_ZN40_INTERNAL_6b22c51f_4_k_cu_4a08d4df_236584cuda3std3__442_GLOBAL__N__6b22c51f_4_k_cu_4a08d4df_236586ignoreE
	.align		8
        /*0040*/ 	.dword	_ZN40_INTERNAL_6b22c51f_4_k_cu_4a08d4df_236584cuda3std3__419piecewise_constructE
	.align		8
        /*0048*/ 	.dword	_ZN40_INTERNAL_6b22c51f_4_k_cu_4a08d4df_236584cuda3std3__48in_placeE
	.align		8
        /*0050*/ 	.dword	_ZN40_INTERNAL_6b22c51f_4_k_cu_4a08d4df_236584cuda3std6ranges3__45__cpo4swapE
	.align		8
        /*0058*/ 	.dword	_ZN40_INTERNAL_6b22c51f_4_k_cu_4a08d4df_236584cuda3std6ranges3__45__cpo9iter_moveE
	.align		8
        /*0060*/ 	.dword	_ZN40_INTERNAL_6b22c51f_4_k_cu_4a08d4df_236584cute7productE
	.align		8
        /*0068*/ 	.dword	_ZN40_INTERNAL_6b22c51f_4_k_cu_4a08d4df_236584cute1_E
	.align		8
        /*0070*/ 	.dword	$str$25
	.align		8
        /*0078*/ 	.dword	$str$26
	.align		8
        /*0080*/ 	.dword	$str$27
	.align		8
        /*0088*/ 	.dword	$str$28


//--------------------- .text._ZN7cutlass13device_kernelINS_4gemm6kernel13GemmUniversalIN4cute5tupleIJiiiiEEENS1_10collective13CollectiveMmaINS1_35MainloopSm100TmaUmmaWarpSpecializedILi16ELi2ELi4ENS5_IJNS4_1CILi8EEENSA_ILi1EEESC_EEEEENS5_IJNSA_ILi128EEENSA_ILi256EEENSA_ILi32EEEEEENS_10bfloat16_tENS5_IJlSC_lEEESJ_SK_NS4_8TiledMMAINS4_8MMA_AtomIJNS4_26SM100_MMA_F16BF16_2x1SM_SSISJ_SJ_fLi128ELi256ELNS4_4UMMA5MajorE0ELSP_0ELNSO_7ScaleInE0ELSQ_0EEEEEENS4_6LayoutINS5_IJSC_SC_SC_EEENS5_IJNSA_ILi0EEESV_SV_EEEEENS5_IJNS4_10UnderscoreESY_SY_EEEEENS4_18SM100_TMA_2SM_LOADENS4_14ComposedLayoutINS4_7SwizzleILi2ELi4ELi3EEENS4_18smem_ptr_flag_bitsILi16EEENST_INS5_IJSB_SH_EEENS5_IJSH_SC_EEEEEEEvNS4_8identityENS4_28SM100_TMA_2SM_LOAD_MULTICASTES1A_vS1B_EENS_8epilogue10collective18CollectiveEpilogueINS1E_23Sm100TmaWarpSpecializedILi4ELi2ELi32ELb1ELb0EEEJNS5_IJNSA_ILi64EEESG_SH_EEENS5_IJNST_IS1J_SC_EENST_INS5_IJSH_NSA_ILi2EEEEEENS5_IJSC_SF_EEEEEEEESJ_SK_SJ_SK_NS1E_6fusion15FusionCallbacksIS1I_NS1R_17LinearCombinationISJ_fSJ_fLNS_15FloatRoundStyleE2EEES1K_S1Q_JEEENS4_5SM1004TMEM4LOAD26SM100_TMEM_LOAD_32dp32b32xENS4_13SM90_TMA_LOADES1A_NS4_39AutoVectorizingCopyWithAssumedAlignmentILi128EEENS4_14SM90_TMA_STOREES1A_S23_S23_EEEvvEEEEvNT_6ParamsE --------------------------
	.section	.text._ZN7cutlass13device_kernelINS_4gemm6kernel13GemmUniversalIN4cute5tupleIJiiiiEEENS1_10collective13CollectiveMmaINS1_35MainloopSm100TmaUmmaWarpSpecializedILi16ELi2ELi4ENS5_IJNS4_1CILi8EEENSA_ILi1EEESC_EEEEENS5_IJNSA_ILi128EEENSA_ILi256EEENSA_ILi32EEEEEENS_10bfloat16_tENS5_IJlSC_lEEESJ_SK_NS4_8TiledMMAINS4_8MMA_AtomIJNS4_26SM100_MMA_F16BF16_2x1SM_SSISJ_SJ_fLi128ELi256ELNS4_4UMMA5MajorE0ELSP_0ELNSO_7ScaleInE0ELSQ_0EEEEEENS4_6LayoutINS5_IJSC_SC_SC_EEENS5_IJNSA_ILi0EEESV_SV_EEEEENS5_IJNS4_10UnderscoreESY_SY_EEEEENS4_18SM100_TMA_2SM_LOADENS4_14ComposedLayoutINS4_7SwizzleILi2ELi4ELi3EEENS4_18smem_ptr_flag_bitsILi16EEENST_INS5_IJSB_SH_EEENS5_IJSH_SC_EEEEEEEvNS4_8identityENS4_28SM100_TMA_2SM_LOAD_MULTICASTES1A_vS1B_EENS_8epilogue10collective18CollectiveEpilogueINS1E_23Sm100TmaWarpSpecializedILi4ELi2ELi32ELb1ELb0EEEJNS5_IJNSA_ILi64EEESG_SH_EEENS5_IJNST_IS1J_SC_EENST_INS5_IJSH_NSA_ILi2EEEEEENS5_IJSC_SF_EEEEEEEESJ_SK_SJ_SK_NS1E_6fusion15FusionCallbacksIS1I_NS1R_17LinearCombinationISJ_fSJ_fLNS_15FloatRoundStyleE2EEES1K_S1Q_JEEENS4_5SM1004TMEM4LOAD26SM100_TMEM_LOAD_32dp32b32xENS4_13SM90_TMA_LOADES1A_NS4_39AutoVectorizingCopyWithAssumedAlignmentILi128EEENS4_14SM90_TMA_STOREES1A_S23_S23_EEEvvEEEEvNT_6ParamsE,"ax",@progbits
	.align	128
.text._ZN7cutlass13device_kernelINS_4gemm6kernel13GemmUniversalIN4cute5tupleIJiiiiEEENS1_10collective13CollectiveMmaINS1_35MainloopSm100TmaUmmaWarpSpecializedILi16ELi2ELi4ENS5_IJNS4_1CILi8EEENSA_ILi1EEESC_EEEEENS5_IJNSA_ILi128EEENSA_ILi256EEENSA_ILi32EEEEEENS_10bfloat16_tENS5_IJlSC_lEEESJ_SK_NS4_8TiledMMAINS4_8MMA_AtomIJNS4_26SM100_MMA_F16BF16_2x1SM_SSISJ_SJ_fLi128ELi256ELNS4_4UMMA5MajorE0ELSP_0ELNSO_7ScaleInE0ELSQ_0EEEEEENS4_6LayoutINS5_IJSC_SC_SC_EEENS5_IJNSA_ILi0EEESV_SV_EEEEENS5_IJNS4_10UnderscoreESY_SY_EEEEENS4_18SM100_TMA_2SM_LOADENS4_14ComposedLayoutINS4_7SwizzleILi2ELi4ELi3EEENS4_18smem_ptr_flag_bitsILi16EEENST_INS5_IJSB_SH_EEENS5_IJSH_SC_EEEEEEEvNS4_8identityENS4_28SM100_TMA_2SM_LOAD_MULTICASTES1A_vS1B_EENS_8epilogue10collective18CollectiveEpilogueINS1E_23Sm100TmaWarpSpecializedILi4ELi2ELi32ELb1ELb0EEEJNS5_IJNSA_ILi64EEESG_SH_EEENS5_IJNST_IS1J_SC_EENST_INS5_IJSH_NSA_ILi2EEEEEENS5_IJSC_SF_EEEEEEEESJ_SK_SJ_SK_NS1E_6fusion15FusionCallbacksIS1I_NS1R_17LinearCombinationISJ_fSJ_fLNS_15FloatRoundStyleE2EEES1K_S1Q_JEEENS4_5SM1004TMEM4LOAD26SM100_TMEM_LOAD_32dp32b32xENS4_13SM90_TMA_LOADES1A_NS4_39AutoVectorizingCopyWithAssumedAlignmentILi128EEENS4_14SM90_TMA_STOREES1A_S23_S23_EEEvvEEEEvNT_6ParamsE:
        .type           _ZN7cutlass13device_kernelINS_4gemm6kernel13GemmUniversalIN4cute5tupleIJiiiiEEENS1_10collective13CollectiveMmaINS1_35MainloopSm100TmaUmmaWarpSpecializedILi16ELi2ELi4ENS5_IJNS4_1CILi8EEENSA_ILi1EEESC_EEEEENS5_IJNSA_ILi128EEENSA_ILi256EEENSA_ILi32EEEEEENS_10bfloat16_tENS5_IJlSC_lEEESJ_SK_NS4_8TiledMMAINS4_8MMA_AtomIJNS4_26SM100_MMA_F16BF16_2x1SM_SSISJ_SJ_fLi128ELi256ELNS4_4UMMA5MajorE0ELSP_0ELNSO_7ScaleInE0ELSQ_0EEEEEENS4_6LayoutINS5_IJSC_SC_SC_EEENS5_IJNSA_ILi0EEESV_SV_EEEEENS5_IJNS4_10UnderscoreESY_SY_EEEEENS4_18SM100_TMA_2SM_LOADENS4_14ComposedLayoutINS4_7SwizzleILi2ELi4ELi3EEENS4_18smem_ptr_flag_bitsILi16EEENST_INS5_IJSB_SH_EEENS5_IJSH_SC_EEEEEEEvNS4_8identityENS4_28SM100_TMA_2SM_LOAD_MULTICASTES1A_vS1B_EENS_8epilogue10collective18CollectiveEpilogueINS1E_23Sm100TmaWarpSpecializedILi4ELi2ELi32ELb1ELb0EEEJNS5_IJNSA_ILi64EEESG_SH_EEENS5_IJNST_IS1J_SC_EENST_INS5_IJSH_NSA_ILi2EEEEEENS5_IJSC_SF_EEEEEEEESJ_SK_SJ_SK_NS1E_6fusion15FusionCallbacksIS1I_NS1R_17LinearCombinationISJ_fSJ_fLNS_15FloatRoundStyleE2EEES1K_S1Q_JEEENS4_5SM1004TMEM4LOAD26SM100_TMEM_LOAD_32dp32b32xENS4_13SM90_TMA_LOADES1A_NS4_39AutoVectorizingCopyWithAssumedAlignmentILi128EEENS4_14SM90_TMA_STOREES1A_S23_S23_EEEvvEEEEvNT_6ParamsE,@function
        .size           _ZN7cutlass13device_kernelINS_4gemm6kernel13GemmUniversalIN4cute5tupleIJiiiiEEENS1_10collective13CollectiveMmaINS1_35MainloopSm100TmaUmmaWarpSpecializedILi16ELi2ELi4ENS5_IJNS4_1CILi8EEENSA_ILi1EEESC_EEEEENS5_IJNSA_ILi128EEENSA_ILi256EEENSA_ILi32EEEEEENS_10bfloat16_tENS5_IJlSC_lEEESJ_SK_NS4_8TiledMMAINS4_8MMA_AtomIJNS4_26SM100_MMA_F16BF16_2x1SM_SSISJ_SJ_fLi128ELi256ELNS4_4UMMA5MajorE0ELSP_0ELNSO_7ScaleInE0ELSQ_0EEEEEENS4_6LayoutINS5_IJSC_SC_SC_EEENS5_IJNSA_ILi0EEESV_SV_EEEEENS5_IJNS4_10UnderscoreESY_SY_EEEEENS4_18SM100_TMA_2SM_LOADENS4_14ComposedLayoutINS4_7SwizzleILi2ELi4ELi3EEENS4_18smem_ptr_flag_bitsILi16EEENST_INS5_IJSB_SH_EEENS5_IJSH_SC_EEEEEEEvNS4_8identityENS4_28SM100_TMA_2SM_LOAD_MULTICASTES1A_vS1B_EENS_8epilogue10collective18CollectiveEpilogueINS1E_23Sm100TmaWarpSpecializedILi4ELi2ELi32ELb1ELb0EEEJNS5_IJNSA_ILi64EEESG_SH_EEENS5_IJNST_IS1J_SC_EENST_INS5_IJSH_NSA_ILi2EEEEEENS5_IJSC_SF_EEEEEEEESJ_SK_SJ_SK_NS1E_6fusion15FusionCallbacksIS1I_NS1R_17LinearCombinationISJ_fSJ_fLNS_15FloatRoundStyleE2EEES1K_S1Q_JEEENS4_5SM1004TMEM4LOAD26SM100_TMEM_LOAD_32dp32b32xENS4_13SM90_TMA_LOADES1A_NS4_39AutoVectorizingCopyWithAssumedAlignmentILi128EEENS4_14SM90_TMA_STOREES1A_S23_S23_EEEvvEEEEvNT_6ParamsE,(.L_x_234 - _ZN7cutlass13device_kernelINS_4gemm6kernel13GemmUniversalIN4cute5tupleIJiiiiEEENS1_10collective13CollectiveMmaINS1_35MainloopSm100TmaUmmaWarpSpecializedILi16ELi2ELi4ENS5_IJNS4_1CILi8EEENSA_ILi1EEESC_EEEEENS5_IJNSA_ILi128EEENSA_ILi256EEENSA_ILi32EEEEEENS_10bfloat16_tENS5_IJlSC_lEEESJ_SK_NS4_8TiledMMAINS4_8MMA_AtomIJNS4_26SM100_MMA_F16BF16_2x1SM_SSISJ_SJ_fLi128ELi256ELNS4_4UMMA5MajorE0ELSP_0ELNSO_7ScaleInE0ELSQ_0EEEEEENS4_6LayoutINS5_IJSC_SC_SC_EEENS5_IJNSA_ILi0EEESV_SV_EEEEENS5_IJNS4_10UnderscoreESY_SY_EEEEENS4_18SM100_TMA_2SM_LOADENS4_14ComposedLayoutINS4_7SwizzleILi2ELi4ELi3EEENS4_18smem_ptr_flag_bitsILi16EEENST_INS5_IJSB_SH_EEENS5_IJSH_SC_EEEEEEEvNS4_8identityENS4_28SM100_TMA_2SM_LOAD_MULTICASTES1A_vS1B_EENS_8epilogue10collective18CollectiveEpilogueINS1E_23Sm100TmaWarpSpecializedILi4ELi2ELi32ELb1ELb0EEEJNS5_IJNSA_ILi64EEESG_SH_EEENS5_IJNST_IS1J_SC_EENST_INS5_IJSH_NSA_ILi2EEEEEENS5_IJSC_SF_EEEEEEEESJ_SK_SJ_SK_NS1E_6fusion15FusionCallbacksIS1I_NS1R_17LinearCombinationISJ_fSJ_fLNS_15FloatRoundStyleE2EEES1K_S1Q_JEEENS4_5SM1004TMEM4LOAD26SM100_TMEM_LOAD_32dp32b32xENS4_13SM90_TMA_LOADES1A_NS4_39AutoVectorizingCopyWithAssumedAlignmentILi128EEENS4_14SM90_TMA_STOREES1A_S23_S23_EEEvvEEEEvNT_6ParamsE)
        .other          _ZN7cutlass13device_kernelINS_4gemm6kernel13GemmUniversalIN4cute5tupleIJiiiiEEENS1_10collective13CollectiveMmaINS1_35MainloopSm100TmaUmmaWarpSpecializedILi16ELi2ELi4ENS5_IJNS4_1CILi8EEENSA_ILi1EEESC_EEEEENS5_IJNSA_ILi128EEENSA_ILi256EEENSA_ILi32EEEEEENS_10bfloat16_tENS5_IJlSC_lEEESJ_SK_NS4_8TiledMMAINS4_8MMA_AtomIJNS4_26SM100_MMA_F16BF16_2x1SM_SSISJ_SJ_fLi128ELi256ELNS4_4UMMA5MajorE0ELSP_0ELNSO_7ScaleInE0ELSQ_0EEEEEENS4_6LayoutINS5_IJSC_SC_SC_EEENS5_IJNSA_ILi0EEESV_SV_EEEEENS5_IJNS4_10UnderscoreESY_SY_EEEEENS4_18SM100_TMA_2SM_LOADENS4_14ComposedLayoutINS4_7SwizzleILi2ELi4ELi3EEENS4_18smem_ptr_flag_bitsILi16EEENST_INS5_IJSB_SH_EEENS5_IJSH_SC_EEEEEEEvNS4_8identityENS4_28SM100_TMA_2SM_LOAD_MULTICASTES1A_vS1B_EENS_8epilogue10collective18CollectiveEpilogueINS1E_23Sm100TmaWarpSpecializedILi4ELi2ELi32ELb1ELb0EEEJNS5_IJNSA_ILi64EEESG_SH_EEENS5_IJNST_IS1J_SC_EENST_INS5_IJSH_NSA_ILi2EEEEEENS5_IJSC_SF_EEEEEEEESJ_SK_SJ_SK_NS1E_6fusion15FusionCallbacksIS1I_NS1R_17LinearCombinationISJ_fSJ_fLNS_15FloatRoundStyleE2EEES1K_S1Q_JEEENS4_5SM1004TMEM4LOAD26SM100_TMEM_LOAD_32dp32b32xENS4_13SM90_TMA_LOADES1A_NS4_39AutoVectorizingCopyWithAssumedAlignmentILi128EEENS4_14SM90_TMA_STOREES1A_S23_S23_EEEvvEEEEvNT_6ParamsE,@"STO_CUDA_ENTRY STV_DEFAULT"
_ZN7cutlass13device_kernelINS_4gemm6kernel13GemmUniversalIN4cute5tupleIJiiiiEEENS1_10collective13CollectiveMmaINS1_35MainloopSm100TmaUmmaWarpSpecializedILi16ELi2ELi4ENS5_IJNS4_1CILi8EEENSA_ILi1EEESC_EEEEENS5_IJNSA_ILi128EEENSA_ILi256EEENSA_ILi32EEEEEENS_10bfloat16_tENS5_IJlSC_lEEESJ_SK_NS4_8TiledMMAINS4_8MMA_AtomIJNS4_26SM100_MMA_F16BF16_2x1SM_SSISJ_SJ_fLi128ELi256ELNS4_4UMMA5MajorE0ELSP_0ELNSO_7ScaleInE0ELSQ_0EEEEEENS4_6LayoutINS5_IJSC_SC_SC_EEENS5_IJNSA_ILi0EEESV_SV_EEEEENS5_IJNS4_10UnderscoreESY_SY_EEEEENS4_18SM100_TMA_2SM_LOADENS4_14ComposedLayoutINS4_7SwizzleILi2ELi4ELi3EEENS4_18smem_ptr_flag_bitsILi16EEENST_INS5_IJSB_SH_EEENS5_IJSH_SC_EEEEEEEvNS4_8identityENS4_28SM100_TMA_2SM_LOAD_MULTICASTES1A_vS1B_EENS_8epilogue10collective18CollectiveEpilogueINS1E_23Sm100TmaWarpSpecializedILi4ELi2ELi32ELb1ELb0EEEJNS5_IJNSA_ILi64EEESG_SH_EEENS5_IJNST_IS1J_SC_EENST_INS5_IJSH_NSA_ILi2EEEEEENS5_IJSC_SF_EEEEEEEESJ_SK_SJ_SK_NS1E_6fusion15FusionCallbacksIS1I_NS1R_17LinearCombinationISJ_fSJ_fLNS_15FloatRoundStyleE2EEES1K_S1Q_JEEENS4_5SM1004TMEM4LOAD26SM100_TMEM_LOAD_32dp32b32xENS4_13SM90_TMA_LOADES1A_NS4_39AutoVectorizingCopyWithAssumedAlignmentILi128EEENS4_14SM90_TMA_STOREES1A_S23_S23_EEEvvEEEEvNT_6ParamsE:
[----:B------:R-:W1:Y:S01]  /*0000*/  LDC R1, c[0x0][0x37c] ;  /* 0x0000df00ff017b82 */ /* 0x000e620000000800 */
[----:B------:R-:W2:Y:S01]  /*0010*/  S2R R95, SR_TID.X ;  /* 0x00000000005f7919 */ /* 0x000ea20000002100 */
[----:B------:R-:W3:Y:S06]  /*0020*/  LDCU.64 UR8, c[0x0][0x890] ;  /* 0x00011200ff0877ac */ /* 0x000eec0008000a00 */
[----:B------:R-:W4:Y:S01]  /*0030*/  S2UR UR4, SR_CgaCtaId ;  /* 0x00000000000479c3 */ /* 0x000f220000008800 */
[----:B------:R-:W-:Y:S02]  /*0040*/  PRMT R80, RZ, 0x7610, R80 ;  /* 0x00007610ff507816 */ /* 0x000fe40000000050 */
[----:B------:R-:W-:Y:S01]  /*0050*/  ELECT P1, URZ, PT ;  /* 0x0000000000ff782f */ /* 0x000fe20003820000 */
[----:B---3--:R-:W-:-:S04]  /*0060*/  UISETP.NE.U32.AND UP0, UPT, UR8, URZ, UPT ;  /* 0x000000ff0800728c */ /* 0x008fc8000bf05070 */
[----:B------:R-:W-:Y:S02]  /*0070*/  UISETP.NE.AND.EX UP0, UPT, UR9, URZ, UPT, UP0 ;  /* 0x000000ff0900728c */ /* 0x000fe4000bf05300 */
[----:B----4-:R-:W-:Y:S02]  /*0080*/  ULOP3.LUT UR33, UR4, 0x1, URZ, 0xc0, !UPT ;  /* 0x0000000104217892 */ /* 0x010fe4000f8ec0ff */
[----:B------:R-:W-:Y:S01]  /*0090*/  ULOP3.LUT UR34, UR4, 0x1, URZ, 0x3c, !UPT ;  /* 0x0000000104227892 */ /* 0x000fe2000f8e3cff */
[----:B--2---:R-:W-:-:S05]  /*00a0*/  SHF.R.U32.HI R81, RZ, 0x5, R95 ;  /* 0x00000005ff517819 */ /* 0x004fca000001165f */
[----:B------:R-:W2:Y:S02]  /*00b0*/  SHFL.IDX PT, R0, R81, RZ, 0x1f ;  /* 0x00001fff51007589 */ /* 0x000ea400000e0000 */
[----:B--2---:R-:W-:Y:S01]  /*00c0*/  R2UR UR20, R0 ;  /* 0x00000000001472ca */ /* 0x004fe200000e0000 */
[----:B-1----:R-:W-:-:S14]  /*00d0*/  BRA.U UP0, `(.L_x_0) ;  /* 0x0000000100307547 */ /* 0x002fdc000b800000 */
[----:B------:R-:W1:Y:S02]  /*00e0*/  LDCU.64 UR4, c[0x0][0x888] ;  /* 0x00011100ff0477ac */ /* 0x000e640008000a00 */
[----:B-1----:R-:W-:-:S04]  /*00f0*/  UISETP.NE.U32.AND UP0, UPT, UR4, URZ, UPT ;  /* 0x000000ff0400728c */ /* 0x002fc8000bf05070 */
[----:B------:R-:W-:-:S09]  /*0100*/  UISETP.NE.AND.EX UP0, UPT, UR5, URZ, UPT, UP0 ;  /* 0x000000ff0500728c */ /* 0x000fd2000bf05300 */
[----:B------:R-:W-:Y:S05]  /*0110*/  BRA.U !UP0, `(.L_x_1) ;  /* 0x0000000108147547 */ /* 0x000fea000b800000 */
[----:B------:R-:W1:Y:S01]  /*0120*/  LDC.64 R2, c[0x0][0x888] ;  /* 0x00022200ff027b82 */ /* 0x000e620000000a00 */
[----:B------:R-:W1:Y:S02]  /*0130*/  LDCU.64 UR4, c[0x0][0x358] ;  /* 0x00006b00ff0477ac */ /* 0x000e640008000a00 */
[----:B-1----:R1:W5:Y:S01]  /*0140*/  LDG.E R41, desc[UR4][R2.64] ;  /* 0x0000000402297981 */ /* 0x002362000c1e1900 */
[----:B------:R-:W-:Y:S01]  /*0150*/  HFMA2 R80, -RZ, RZ, 0, 5.9604644775390625e-08 ;  /* 0x00000001ff507431 */ /* 0x000fe200000001ff */
[----:B------:R-:W-:Y:S05]  /*0160*/  BRA `(.L_x_0) ;  /* 0x00000000000c7947 */ /* 0x000fea0003800000 */
.L_x_1:
[----:B------:R-:W1:Y:S01]  /*0170*/  LDCU UR4, c[0x0][0x880] ;  /* 0x00011000ff0477ac */ /* 0x000e620008000800 */
[----:B------:R-:W-:Y:S01]  /*0180*/  HFMA2 R80, -RZ, RZ, 0, 5.9604644775390625e-08 ;  /* 0x00000001ff507431 */ /* 0x000fe200000001ff */
[----:B-1----:R-:W-:-:S07]  /*0190*/  MOV R41, UR4 ;  /* 0x0000000400297c02 */ /* 0x002fce0008000f00 */
.L_x_0:
[----:B------:R-:W2:Y:S02]  /*01a0*/  LDCU.64 UR4, c[0x0][0x8b0] ;  /* 0x00011600ff0477ac */ /* 0x000ea40008000a00 */
[----:B--2---:R-:W-:-:S04]  /*01b0*/  UISETP.NE.U32.AND UP0, UPT, UR4, URZ, UPT ;  /* 0x000000ff0400728c */ /* 0x004fc8000bf05070 */
[----:B------:R-:W-:-:S09]  /*01c0*/  UISETP.NE.AND.EX UP0, UPT, UR5, URZ, UPT, UP0 ;  /* 0x000000ff0500728c */ /* 0x000fd2000bf05300 */
[----:B------:R-:W-:Y:S05]  /*01d0*/  BRA.U UP0, `(.L_x_2) ;  /* 0x0000000100287547 */ /* 0x000fea000b800000 */
[----:B------:R-:W2:Y:S02]  /*01e0*/  LDCU.64 UR4, c[0x0][0x8a8] ;  /* 0x00011500ff0477ac */ /* 0x000ea40008000a00 */
[----:B--2---:R-:W-:-:S04]  /*01f0*/  UISETP.NE.U32.AND UP0, UPT, UR4, URZ, UPT ;  /* 0x000000ff0400728c */ /* 0x004fc8000bf05070 */
[----:B------:R-:W-:-:S09]  /*0200*/  UISETP.NE.AND.EX UP0, UPT, UR5, URZ, UPT, UP0 ;  /* 0x000000ff0500728c */ /* 0x000fd2000bf05300 */
[----:B------:R-:W-:Y:S05]  /*0210*/  BRA.U !UP0, `(.L_x_3) ;  /* 0x0000000108107547 */ /* 0x000fea000b800000 */
[----:B------:R-:W2:Y:S01]  /*0220*/  LDC.64 R38, c[0x0][0x8a8] ;  /* 0x00022a00ff267b82 */ /* 0x000ea20000000a00 */
[----:B------:R-:W2:Y:S02]  /*0230*/  LDCU.64 UR4, c[0x0][0x358] ;  /* 0x00006b00ff0477ac */ /* 0x000ea40008000a00 */
[----:B--2---:R2:W5:Y:S01]  /*0240*/  LDG.E R38, desc[UR4][R38.64] ;  /* 0x0000000426267981 */ /* 0x004562000c1e1900 */
[----:B------:R-:W-:Y:S05]  /*0250*/  BRA `(.L_x_2) ;  /* 0x0000000000087947 */ /* 0x000fea0003800000 */
.L_x_3:
[----:B------:R-:W2:Y:S02]  /*0260*/  LDCU UR4, c[0x0][0x8a0] ;  /* 0x00011400ff0477ac */ /* 0x000ea40008000800 */
[----:B--2---:R-:W-:Y:S02]  /*0270*/  MOV R38, UR4 ;  /* 0x0000000400267c02 */ /* 0x004fe40008000f00 */
.L_x_2:
[----:B------:R-:W-:Y:S01]  /*0280*/  IMAD.U32 R0, RZ, RZ, UR20 ;  /* 0x00000014ff007e24 */ /* 0x000fe2000f8e00ff */
[----:B------:R-:W-:Y:S04]  /*0290*/  BSSY.RECONVERGENT B0, `(.L_x_4) ;  /* 0x000000c000007945 */ /* 0x000fe80003800200 */
[C---:B------:R-:W-:Y:S02]  /*02a0*/  ISETP.NE.OR P2, PT, R0.reuse, 0x1, !P1 ;  /* 0x000000010000780c */ /* 0x040fe40004f45670 */
[----:B------:R-:W-:-:S11]  /*02b0*/  ISETP.NE.OR P0, PT, R0, 0x3, !P1 ;  /* 0x000000030000780c */ /* 0x000fd60004f05670 */
[----:B------:R-:W-:Y:S05]  /*02c0*/  @P2 BRA `(.L_x_5) ;  /* 0x0000000000202947 */ /* 0x000fea0003800000 */
[----:B------:R-:W3:Y:S02]  /*02d0*/  LDCU.64 UR4, c[0x0][0x348] ;  /* 0x00006900ff0477ac */ /* 0x000ee40008000a00 */
[----:B---3--:R-:W-:Y:S02]  /*02e0*/  UIADD3 UR6, UP1, UPT, UR4, 0x80, URZ ;  /* 0x0000008004067890 */ /* 0x008fe4000ff3e0ff */
[----:B------:R-:W-:Y:S02]  /*02f0*/  UIADD3 UR4, UP0, UPT, UR4, 0x180, URZ ;  /* 0x0000018004047890 */ /* 0x000fe4000ff1e0ff */
[----:B------:R-:W-:Y:S02]  /*0300*/  UIADD3.X UR7, UPT, UPT, URZ, UR5, URZ, UP1, !UPT ;  /* 0x00000005ff077290 */ /* 0x000fe40008ffe4ff */
[----:B------:R-:W-:-:S07]  /*0310*/  UIADD3.X UR5, UPT, UPT, URZ, UR5, URZ, UP0, !UPT ;  /* 0x00000005ff057290 */ /* 0x000fce00087fe4ff */
[----:B------:R3:W-:Y:S02]  /*0320*/  UTMACCTL.PF [UR6] ;  /* 0x00000000060079b9 */ /* 0x0007e40008040000 */
[----:B------:R3:W-:Y:S02]  /*0330*/  UTMACCTL.PF [UR4] ;  /* 0x00000000040079b9 */ /* 0x0007e40008040000 */
[----:B---3--:R-:W-:Y:S01]  /*0340*/  NOP ;  /* 0x0000000000007918 */ /* 0x008fe20000000000 */
.L_x_5:
[----:B------:R-:W-:Y:S05]  /*0350*/  BSYNC.RECONVERGENT B0 ;  /* 0x0000000000007941 */ /* 0x000fea0003800200 */
.L_x_4:
[----:B------:R-:W-:Y:S04]  /*0360*/  BSSY.RECONVERGENT B0, `(.L_x_6) ;  /* 0x000000a000007945 */ /* 0x000fe80003800200 */
        /* <DEDUP_REMOVED lines=9> */
.L_x_7:
[----:B------:R-:W-:Y:S05]  /*0400*/  BSYNC.RECONVERGENT B0 ;  /* 0x0000000000007941 */ /* 0x000fea0003800200 */
.L_x_6:
[----:B------:R-:W3:Y:S01]  /*0410*/  LDCU.64 UR4, c[0x0][0x888] ;  /* 0x00011100ff0477ac */ /* 0x000ee20008000a00 */
[----:B------:R-:W-:Y:S02]  /*0420*/  UISETP.EQ.U32.AND UP2, UPT, UR8, URZ, UPT ;  /* 0x000000ff0800728c */ /* 0x000fe4000bf42070 */
[----:B------:R-:W-:Y:S02]  /*0430*/  UPLOP3.LUT UP4, UPT, UPT, UPT, UPT, 0x80, 0x8 ;  /* 0x000000000008789c */ /* 0x000fe40003f8f070 */
[----:B---3--:R-:W-:-:S04]  /*0440*/  UISETP.NE.U32.AND UP0, UPT, UR4, URZ, UPT ;  /* 0x000000ff0400728c */ /* 0x008fc8000bf05070 */
[----:B------:R-:W-:-:S04]  /*0450*/  UISETP.NE.AND.EX UP1, UPT, UR5, URZ, UPT, UP0 ;  /* 0x000000ff0500728c */ /* 0x000fc8000bf25300 */
[----:B------:R-:W-:-:S04]  /*0460*/  UISETP.EQ.OR.EX UP3, UPT, UR9, URZ, !UP1, UP2 ;  /* 0x000000ff0900728c */ /* 0x000fc8000cf62720 */
[----:B------:R-:W-:-:S06]  /*0470*/  UP2UR UR4, UPR, URZ, 0x8 ;  /* 0x00000008ff047883 */ /* 0x000fcc0008000000 */
[----:B------:R-:W-:Y:S01]  /*0480*/  MOV R84, UR4 ;  /* 0x0000000400547c02 */ /* 0x000fe20008000f00 */
[----:B------:R-:W-:Y:S06]  /*0490*/  BRA.U !UP3, `(.L_x_8) ;  /* 0x000000010b207547 */ /* 0x000fec000b800000 */
[----:B------:R-:W-:Y:S01]  /*04a0*/  UISETP.NE.U32.AND UP2, UPT, UR8, URZ, UPT ;  /* 0x000000ff0800728c */ /* 0x000fe2000bf45070 */
[----:B-----5:R-:W-:Y:S01]  /*04b0*/  FSETP.NEU.AND P0, PT, R41, RZ, PT ;  /* 0x000000ff2900720b */ /* 0x020fe20003f0d000 */
[----:B------:R-:W-:Y:S02]  /*04c0*/  USEL UR4, URZ, 0xffffffff, UP1 ;  /* 0xffffffffff047887 */ /* 0x000fe40008800000 */
[----:B------:R-:W-:-:S10]  /*04d0*/  UISETP.NE.AND.EX UP2, UPT, UR9, URZ, UPT, UP2 ;  /* 0x000000ff0900728c */ /* 0x000fd4000bf45320 */
[----:B------:R-:W-:Y:S01]  /*04e0*/  VOTEU.ANY UP0, P0 ;  /* 0x0000000000ff7886 */ /* 0x000fe20000000100 */
[----:B------:R-:W-:-:S04]  /*04f0*/  @!UP2 USEL UR4, URZ, 0xffffffff, UP0 ;  /* 0xffffffffff04a887 */ /* 0x000fc80008000000 */
[----:B------:R-:W-:-:S04]  /*0500*/  ULOP3.LUT UR4, UR4, 0x1, URZ, 0xc0, !UPT ;  /* 0x0000000104047892 */ /* 0x000fc8000f8ec0ff */
[----:B------:R-:W-:-:S11]  /*0510*/  UISETP.NE.U32.AND UP4, UPT, UR4, 0x1, UPT ;  /* 0x000000010400788c */ /* 0x000fd6000bf85070 */
.L_x_8:
[----:B------:R-:W3:Y:S01]  /*0520*/  SHFL.IDX PT, R0, R81, RZ, 0x1f ;  /* 0x00001fff51007589 */ /* 0x000ee200000e0000 */
[----:B------:R-:W-:-:S04]  /*0530*/  UISETP.NE.AND UP0, UPT, UR20, 0x2, UPT ;  /* 0x000000021400788c */ /* 0x000fc8000bf05270 */
[----:B------:R-:W-:Y:S02]  /*0540*/  UISETP.EQ.AND UP2, UPT, UR33, URZ, !UP0 ;  /* 0x000000ff2100728c */ /* 0x000fe4000c742270 */
[----:B------:R-:W-:-:S04]  /*0550*/  USEL UR56, URZ, 0x1, UP0 ;  /* 0x00000001ff387887 */ /* 0x000fc80008000000 */
[----:B------:R-:W-:Y:S02]  /*0560*/  PLOP3.LUT P3, PT, P1, PT, UP2, 0x80, 0x8 ;  /* 0x000000000008781c */ /* 0x000fe40000f6f028 */
[----:B---3--:R-:W-:-:S13]  /*0570*/  ISETP.NE.AND P0, PT, R0, RZ, PT ;  /* 0x000000ff0000720c */ /* 0x008fda0003f05270 */
[----:B------:R-:W-:Y:S05]  /*0580*/  @P0 BRA `(.L_x_9) ;  /* 0x0000000000c40947 */ /* 0x000fea0003800000 */
[----:B------:R-:W-:Y:S01]  /*0590*/  ELECT P0, URZ, PT ;  /* 0x0000000000ff782f */ /* 0x000fe20003800000 */
[----:B------:R-:W-:-:S12]  /*05a0*/  BSSY.RECONVERGENT B0, `(.L_x_9) ;  /* 0x000002f000007945 */ /* 0x000fd80003800200 */
[----:B------:R-:W-:Y:S05]  /*05b0*/  @!P0 BRA `(.L_x_10) ;  /* 0x0000000000b48947 */ /* 0x000fea0003800000 */
[----:B------:R-:W3:Y:S01]  /*05c0*/  S2UR UR5, SR_CgaCtaId ;  /* 0x00000000000579c3 */ /* 0x000ee20000008800 */
[----:B------:R-:W-:Y:S01]  /*05d0*/  UMOV UR4, 0x400 ;  /* 0x0000040000047882 */ /* 0x000fe20000000000 */
[----:B------:R-:W-:Y:S01]  /*05e0*/  UMOV UR8, 0x1 ;  /* 0x0000000100087882 */ /* 0x000fe20000000000 */
[----:B------:R-:W-:Y:S01]  /*05f0*/  UMOV UR6, 0x4 ;  /* 0x0000000400067882 */ /* 0x000fe20000000000 */
[----:B------:R-:W-:-:S04]  /*0600*/  UIADD3 UR8, UPT, UPT, -UR8, 0x100000, URZ ;  /* 0x0010000008087890 */ /* 0x000fc8000fffe1ff */
[----:B------:R-:W-:Y:S02]  /*0610*/  USHF.L.U32 UR9, UR8, 0xb, URZ ;  /* 0x0000000b08097899 */ /* 0x000fe400080006ff */
[----:B------:R-:W-:Y:S02]  /*0620*/  USHF.L.U32 UR8, UR8, 0x1, URZ ;  /* 0x0000000108087899 */ /* 0x000fe400080006ff */
[----:B------:R-:W-:-:S04]  /*0630*/  UIADD3 UR6, UPT, UPT, -UR6, 0x100000, URZ ;  /* 0x0010000006067890 */ /* 0x000fc8000fffe1ff */
[----:B------:R-:W-:Y:S02]  /*0640*/  USHF.L.U32 UR7, UR6, 0xb, URZ ;  /* 0x0000000b06077899 */ /* 0x000fe400080006ff */
[----:B------:R-:W-:Y:S02]  /*0650*/  USHF.L.U32 UR6, UR6, 0x1, URZ ;  /* 0x0000000106067899 */ /* 0x000fe400080006ff */
[----:B---3--:R-:W-:Y:S01]  /*0660*/  ULEA UR4, UR5, UR4, 0x18 ;  /* 0x0000000405047291 */ /* 0x008fe2000f8ec0ff */
[----:B------:R-:W3:Y:S11]  /*0670*/  FENCE.VIEW.ASYNC.S ;  /* 0x00000000000073c6 */ /* 0x000ef60000000000 */
[----:B---3--:R3:W4:Y:S01]  /*0680*/  SYNCS.EXCH.64 URZ, [UR4], UR8 ;  /* 0x0000000804ff75b2 */ /* 0x0087220008000100 */
[----:B------:R3:W1:Y:S01]  /*0690*/  SYNCS.EXCH.64 URZ, [UR4+0x80], UR6 ;  /* 0x0000800604ff75b2 */ /* 0x0006620008000100 */
        /* <DEDUP_REMOVED lines=29> */
[----:B------:R3:W1:Y:S02]  /*0870*/  SYNCS.EXCH.64 URZ, [UR4+0xf8], UR6 ;  /* 0x0000f80604ff75b2 */ /* 0x0006640008000100 */
[----:B---34-:R-:W-:Y:S01]  /*0880*/  NOP ;  /* 0x0000000000007918 */ /* 0x018fe20000000000 */
.L_x_10:
[----:B------:R-:W-:Y:S05]  /*0890*/  BSYNC.RECONVERGENT B0 ;  /* 0x0000000000007941 */ /* 0x000fea0003800200 */
.L_x_9:
[----:B------:R-:W3:Y:S01]  /*08a0*/  SHFL.IDX PT, R0, R81, RZ, 0x1f ;  /* 0x00001fff51007589 */ /* 0x000ee200000e0000 */
[----:B------:R-:W-:Y:S01]  /*08b0*/  NOP ;  /* 0x0000000000007918 */ /* 0x000fe20000000000 */
[----:B---3--:R-:W-:-:S13]  /*08c0*/  ISETP.NE.AND P0, PT, R0, 0x1, PT ;  /* 0x000000010000780c */ /* 0x008fda0003f05270 */
[----:B------:R-:W-:Y:S05]  /*08d0*/  @P0 BRA `(.L_x_11) ;  /* 0x0000000000580947 */ /* 0x000fea0003800000 */
        /* <DEDUP_REMOVED lines=9> */
[----:B------:R-:W-:Y:S01]  /*0970*/  USHF.L.U32 UR6, UR6, 0x1, URZ ;  /* 0x0000000106067899 */ /* 0x000fe200080006ff */
[----:B------:R-:W-:Y:S01]  /*0980*/  ELECT P0, URZ, PT ;  /* 0x0000000000ff782f */ /* 0x000fe20003800000 */
[----:B---3--:R-:W-:Y:S01]  /*0990*/  ULEA UR4, UR5, UR4, 0x18 ;  /* 0x0000000405047291 */ /* 0x008fe2000f8ec0ff */
[----:B------:R-:W3:Y:S11]  /*09a0*/  FENCE.VIEW.ASYNC.S ;  /* 0x00000000000073c6 */ /* 0x000ef60000000000 */
[----:B---3--:R3:W4:Y:S01]  /*09b0*/  SYNCS.EXCH.64 URZ, [UR4+0x100], UR8 ;  /* 0x0001000804ff75b2 */ /* 0x0087220008000100 */
[----:B------:R3:W1:Y:S01]  /*09c0*/  SYNCS.EXCH.64 URZ, [UR4+0x120], UR6 ;  /* 0x0001200604ff75b2 */ /* 0x0006620008000100 */
[----:B------:R3:W1:Y:S01]  /*09d0*/  SYNCS.EXCH.64 URZ, [UR4+0x108], UR8 ;  /* 0x0001080804ff75b2 */ /* 0x0006620008000100 */
[----:B------:R3:W1:Y:S01]  /*09e0*/  SYNCS.EXCH.64 URZ, [UR4+0x128], UR6 ;  /* 0x0001280604ff75b2 */ /* 0x0006620008000100 */
[----:B------:R3:W1:Y:S01]  /*09f0*/  SYNCS.EXCH.64 URZ, [UR4+0x110], UR8 ;  /* 0x0001100804ff75b2 */ /* 0x0006620008000100 */
[----:B------:R3:W1:Y:S01]  /*0a00*/  SYNCS.EXCH.64 URZ, [UR4+0x130], UR6 ;  /* 0x0001300604ff75b2 */ /* 0x0006620008000100 */
[----:B------:R3:W1:Y:S01]  /*0a10*/  SYNCS.EXCH.64 URZ, [UR4+0x118], UR8 ;  /* 0x0001180804ff75b2 */ /* 0x0006620008000100 */
[----:B------:R3:W1:Y:S01]  /*0a20*/  SYNCS.EXCH.64 URZ, [UR4+0x138], UR6 ;  /* 0x0001380604ff75b2 */ /* 0x0006620008000100 */
[----:B------:R-:W-:Y:S01]  /*0a30*/  NOP ;  /* 0x0000000000007918 */ /* 0x000fe20000000000 */
.L_x_11:
[----:B------:R-:W2:Y:S01]  /*0a40*/  SHFL.IDX PT, R0, R81, RZ, 0x1f ;  /* 0x00001fff51007589 */ /* 0x000ea200000e0000 */
[----:B------:R-:W-:Y:S01]  /*0a50*/  NOP ;  /* 0x0000000000007918 */ /* 0x000fe20000000000 */
[----:B--2---:R-:W-:-:S13]  /*0a60*/  ISETP.NE.AND P0, PT, R0, 0x3, PT ;  /* 0x000000030000780c */ /* 0x004fda0003f05270 */
[----:B------:R-:W-:Y:S05]  /*0a70*/  @P0 BRA `(.L_x_12) ;  /* 0x0000000000300947 */ /* 0x000fea0003800000 */
[----:B---3--:R-:W2:Y:S01]  /*0a80*/  S2UR UR6, SR_CgaCtaId ;  /* 0x00000000000679c3 */ /* 0x008ea20000008800 */
[----:B------:R-:W-:Y:S01]  /*0a90*/  UMOV UR4, 0x400 ;  /* 0x0000040000047882 */ /* 0x000fe20000000000 */
[----:B------:R-:W-:Y:S01]  /*0aa0*/  UMOV UR5, 0x20 ;  /* 0x0000002000057882 */ /* 0x000fe20000000000 */
[----:B------:R-:W-:Y:S01]  /*0ab0*/  ELECT P0, URZ, PT ;  /* 0x0000000000ff782f */ /* 0x000fe20003800000 */
[----:B--2---:R-:W-:Y:S02]  /*0ac0*/  ULEA UR6, UR6, UR4, 0x18 ;  /* 0x0000000406067291 */ /* 0x004fe4000f8ec0ff */
[----:B------:R-:W-:-:S04]  /*0ad0*/  UIADD3 UR4, UPT, UPT, -UR5, 0x100000, URZ ;  /* 0x0010000005047890 */ /* 0x000fc8000fffe1ff */
[----:B------:R-:W-:Y:S02]  /*0ae0*/  USHF.L.U32 UR5, UR4, 0xb, URZ ;  /* 0x0000000b04057899 */ /* 0x000fe400080006ff */
[----:B------:R-:W-:Y:S01]  /*0af0*/  USHF.L.U32 UR4, UR4, 0x1, URZ ;  /* 0x0000000104047899 */ /* 0x000fe200080006ff */
[----:B------:R-:W2:Y:S11]  /*0b00*/  FENCE.VIEW.ASYNC.S ;  /* 0x00000000000073c6 */ /* 0x000eb60000000000 */
[----:B--2---:R2:W3:Y:S01]  /*0b10*/  SYNCS.EXCH.64 URZ, [UR6+0x140], UR4 ;  /* 0x0001400406ff75b2 */ /* 0x0044e20008000100 */
[----:B------:R2:W1:Y:S01]  /*0b20*/  SYNCS.EXCH.64 URZ, [UR6+0x148], UR4 ;  /* 0x0001480406ff75b2 */ /* 0x0004620008000100 */
[----:B------:R-:W-:Y:S01]  /*0b30*/  NOP ;  /* 0x0000000000007918 */ /* 0x000fe20000000000 */
.L_x_12:
[----:B------:R-:W4:Y:S01]  /*0b40*/  SHFL.IDX PT, R0, R81, RZ, 0x1f ;  /* 0x00001fff51007589 */ /* 0x000f2200000e0000 */
[----:B------:R-:W-:Y:S01]  /*0b50*/  NOP ;  /* 0x0000000000007918 */ /* 0x000fe20000000000 */
[----:B----4-:R-:W-:-:S13]  /*0b60*/  ISETP.NE.AND P0, PT, R0, 0x4, PT ;  /* 0x000000040000780c */ /* 0x010fda0003f05270 */
[----:B------:R-:W-:Y:S05]  /*0b70*/  @P0 BRA `(.L_x_13) ;  /* 0x00000000004c0947 */ /* 0x000fea0003800000 */
[----:B--2---:R-:W2:Y:S01]  /*0b80*/  S2UR UR5, SR_CgaCtaId ;  /* 0x00000000000579c3 */ /* 0x004ea20000008800 */
[----:B---3--:R-:W-:Y:S01]  /*0b90*/  UMOV UR4, 0x720 ;  /* 0x0000072000047882 */ /* 0x008fe20000000000 */
[----:B------:R-:W-:Y:S01]  /*0ba0*/  UMOV UR6, 0x400 ;  /* 0x0000040000067882 */ /* 0x000fe20000000000 */
[----:B------:R-:W-:Y:S01]  /*0bb0*/  USEL UR4, UR4, 0x620, UP4 ;  /* 0x0000062004047887 */ /* 0x000fe2000a000000 */
[----:B------:R-:W-:Y:S01]  /*0bc0*/  UMOV UR8, 0x1 ;  /* 0x0000000100087882 */ /* 0x000fe20000000000 */
[----:B------:R-:W-:Y:S01]  /*0bd0*/  ELECT P0, URZ, PT ;  /* 0x0000000000ff782f */ /* 0x000fe20003800000 */
[----:B------:R-:W-:-:S04]  /*0be0*/  UIADD3 UR8, UPT, UPT, -UR8, 0x100000, URZ ;  /* 0x0010000008087890 */ /* 0x000fc8000fffe1ff */
[----:B------:R-:W-:Y:S02]  /*0bf0*/  USHF.L.U32 UR9, UR8, 0xb, URZ ;  /* 0x0000000b08097899 */ /* 0x000fe400080006ff */
[----:B------:R-:W-:Y:S02]  /*0c00*/  USHF.L.U32 UR8, UR8, 0x1, URZ ;  /* 0x0000000108087899 */ /* 0x000fe400080006ff */
[----:B--2---:R-:W-:Y:S02]  /*0c10*/  ULEA UR6, UR5, UR6, 0x18 ;  /* 0x0000000605067291 */ /* 0x004fe4000f8ec0ff */
[----:B------:R-:W-:-:S04]  /*0c20*/  UIADD3 UR4, UPT, UPT, -UR4, 0x100000, URZ ;  /* 0x0010000004047890 */ /* 0x000fc8000fffe1ff */
[----:B------:R-:W-:Y:S02]  /*0c30*/  USHF.L.U32 UR5, UR4, 0xb, URZ ;  /* 0x0000000b04057899 */ /* 0x000fe400080006ff */
[----:B------:R-:W-:Y:S01]  /*0c40*/  USHF.L.U32 UR4, UR4, 0x1, URZ ;  /* 0x0000000104047899 */ /* 0x000fe200080006ff */
[----:B------:R-:W2:Y:S03]  /*0c50*/  FENCE.VIEW.ASYNC.S ;  /* 0x00000000000073c6 */ /* 0x000ea60000000000 */
[----:B--2---:R4:W2:Y:S08]  /*0c60*/  SYNCS.EXCH.64 URZ, [UR6+0x150], UR8 ;  /* 0x0001500806ff75b2 */ /* 0x0048b00008000100 */
[----:B------:R4:W3:Y:S01]  /*0c70*/  SYNCS.EXCH.64 URZ, [UR6+0x160], UR4 ;  /* 0x0001600406ff75b2 */ /* 0x0008e20008000100 */
[----:B------:R4:W1:Y:S01]  /*0c80*/  SYNCS.EXCH.64 URZ, [UR6+0x158], UR8 ;  /* 0x0001580806ff75b2 */ /* 0x0008620008000100 */
[----:B------:R4:W1:Y:S02]  /*0c90*/  SYNCS.EXCH.64 URZ, [UR6+0x168], UR4 ;  /* 0x0001680406ff75b2 */ /* 0x0008640008000100 */
[----:B----4-:R-:W-:Y:S01]  /*0ca0*/  NOP ;  /* 0x0000000000007918 */ /* 0x010fe20000000000 */
.L_x_13:
[----:B------:R-:W4:Y:S01]  /*0cb0*/  SHFL.IDX PT, R0, R81, RZ, 0x1f ;  /* 0x00001fff51007589 */ /* 0x000f2200000e0000 */
[----:B------:R-:W-:Y:S01]  /*0cc0*/  NOP ;  /* 0x0000000000007918 */ /* 0x000fe20000000000 */
[----:B----4-:R-:W-:-:S13]  /*0cd0*/  ISETP.NE.AND P0, PT, R0, 0x5, PT ;  /* 0x000000050000780c */ /* 0x010fda0003f05270 */
[----:B------:R-:W-:Y:S05]  /*0ce0*/  @P0 BRA `(.L_x_14) ;  /* 0x0000000000580947 */ /* 0x000fea0003800000 */
[----:B--2---:R-:W2:Y:S01]  /*0cf0*/  S2UR UR5, SR_CgaCtaId ;  /* 0x00000000000579c3 */ /* 0x004ea20000008800 */
[----:B---3--:R-:W-:Y:S01]  /*0d00*/  UMOV UR4, 0x400 ;  /* 0x0000040000047882 */ /* 0x008fe20000000000 */
        /* <DEDUP_REMOVED lines=9> */
[----:B--2---:R-:W-:Y:S01]  /*0da0*/  ULEA UR4, UR5, UR4, 0x18 ;  /* 0x0000000405047291 */ /* 0x004fe2000f8ec0ff */
[----:B------:R-:W2:Y:S11]  /*0db0*/  FENCE.VIEW.ASYNC.S ;  /* 0x00000000000073c6 */ /* 0x000eb60000000000 */
[----:B--2---:R4:W2:Y:S01]  /*0dc0*/  SYNCS.EXCH.64 URZ, [UR4+0x170], UR6 ;  /* 0x0001700604ff75b2 */ /* 0x0048a20008000100 */
[----:B------:R4:W3:Y:S01]  /*0dd0*/  SYNCS.EXCH.64 URZ, [UR4+0x190], UR8 ;  /* 0x0001900804ff75b2 */ /* 0x0008e20008000100 */
[----:B------:R4:W1:Y:S01]  /*0de0*/  SYNCS.EXCH.64 URZ, [UR4+0x178], UR6 ;  /* 0x0001780604ff75b2 */ /* 0x0008620008000100 */
[----:B------:R4:W1:Y:S01]  /*0df0*/  SYNCS.EXCH.64 URZ, [UR4+0x198], UR8 ;  /* 0x0001980804ff75b2 */ /* 0x0008620008000100 */
[----:B------:R4:W1:Y:S01]  /*0e00*/  SYNCS.EXCH.64 URZ, [UR4+0x180], UR6 ;  /* 0x0001800604ff75b2 */ /* 0x0008620008000100 */
[----:B------:R4:W1:Y:S01]  /*0e10*/  SYNCS.EXCH.64 URZ, [UR4+0x1a0], UR8 ;  /* 0x0001a00804ff75b2 */ /* 0x0008620008000100 */
[----:B------:R4:W1:Y:S01]  /*0e20*/  SYNCS.EXCH.64 URZ, [UR4+0x188], UR6 ;  /* 0x0001880604ff75b2 */ /* 0x0008620008000100 */
[----:B------:R4:W1:Y:S02]  /*0e30*/  SYNCS.EXCH.64 URZ, [UR4+0x1a8], UR8 ;  /* 0x0001a80804ff75b2 */ /* 0x0008640008000100 */
[----:B----4-:R-:W-:Y:S01]  /*0e40*/  NOP ;  /* 0x0000000000007918 */ /* 0x010fe20000000000 */
.L_x_14:
[----:B------:R-:W4:Y:S01]  /*0e50*/  SHFL.IDX PT, R0, R81, RZ, 0x1f ;  /* 0x00001fff51007589 */ /* 0x000f2200000e0000 */
[----:B------:R-:W-:Y:S01]  /*0e60*/  ISETP.NE.OR P1, PT, RZ, UR20, !P1 ;  /* 0x00000014ff007c0c */ /* 0x000fe2000cf25670 */
[----:B------:R-:W-:Y:S01]  /*0e70*/  NOP ;  /* 0x0000000000007918 */ /* 0x000fe20000000000 */
[----:B----4-:R-:W-:-:S13]  /*0e80*/  ISETP.NE.AND P0, PT, R0, 0x3, PT ;  /* 0x000000030000780c */ /* 0x010fda0003f05270 */
[----:B------:R-:W-:Y:S05]  /*0e90*/  @P0 BRA `(.L_x_15) ;  /* 0x0000000000380947 */ /* 0x000fea0003800000 */
[----:B--2---:R-:W2:Y:S01]  /*0ea0*/  S2UR UR5, SR_CgaCtaId ;  /* 0x00000000000579c3 */ /* 0x004ea20000008800 */
[----:B---3--:R-:W-:Y:S01]  /*0eb0*/  UMOV UR4, 0x400 ;  /* 0x0000040000047882 */ /* 0x008fe20000000000 */
[----:B------:R-:W-:Y:S01]  /*0ec0*/  UMOV UR6, 0x20 ;  /* 0x0000002000067882 */ /* 0x000fe20000000000 */
[----:B------:R-:W-:Y:S01]  /*0ed0*/  ELECT P0, URZ, PT ;  /* 0x0000000000ff782f */ /* 0x000fe20003800000 */
[----:B------:R-:W-:-:S04]  /*0ee0*/  UIADD3 UR6, UPT, UPT, -UR6, 0x100000, URZ ;  /* 0x0010000006067890 */ /* 0x000fc8000fffe1ff */
[----:B------:R-:W-:Y:S02]  /*0ef0*/  USHF.L.U32 UR7, UR6, 0xb, URZ ;  /* 0x0000000b06077899 */ /* 0x000fe400080006ff */
[----:B------:R-:W-:Y:S02]  /*0f00*/  USHF.L.U32 UR6, UR6, 0x1, URZ ;  /* 0x0000000106067899 */ /* 0x000fe400080006ff */
[----:B--2---:R-:W-:Y:S01]  /*0f10*/  ULEA UR4, UR5, UR4, 0x18 ;  /* 0x0000000405047291 */ /* 0x004fe2000f8ec0ff */
[----:B------:R-:W2:Y:S11]  /*0f20*/  FENCE.VIEW.ASYNC.S ;  /* 0x00000000000073c6 */ /* 0x000eb60000000000 */
[----:B--2---:R4:W2:Y:S01]  /*0f30*/  SYNCS.EXCH.64 URZ, [UR4+0x1b0], UR6 ;  /* 0x0001b00604ff75b2 */ /* 0x0048a20008000100 */
[----:B------:R4:W3:Y:S01]  /*0f40*/  SYNCS.EXCH.64 URZ, [UR4+0x1c0], UR6 ;  /* 0x0001c00604ff75b2 */ /* 0x0008e20008000100 */
[----:B------:R4:W1:Y:S01]  /*0f50*/  SYNCS.EXCH.64 URZ, [UR4+0x1b8], UR6 ;  /* 0x0001b80604ff75b2 */ /* 0x0008620008000100 */
[----:B------:R4:W1:Y:S02]  /*0f60*/  SYNCS.EXCH.64 URZ, [UR4+0x1c8], UR6 ;  /* 0x0001c80604ff75b2 */ /* 0x0008640008000100 */
[----:B----4-:R-:W-:Y:S01]  /*0f70*/  NOP ;  /* 0x0000000000007918 */ /* 0x010fe20000000000 */
.L_x_15:
[----:B---3--:R-:W3:Y:S01]  /*0f80*/  S2UR UR7, SR_CgaCtaId ;  /* 0x00000000000779c3 */ /* 0x008ee20000008800 */
[----:B------:R-:W-:Y:S01]  /*0f90*/  VOTEU.ALL UP0, P1 ;  /* 0x0000000000ff7886 */ /* 0x000fe20000800000 */
[----:B--2---:R-:W-:Y:S01]  /*0fa0*/  UMOV UR4, 0x20 ;  /* 0x0000002000047882 */ /* 0x004fe20000000000 */
[----:B------:R-:W-:Y:S01]  /*0fb0*/  NOP ;  /* 0x0000000000007918 */ /* 0x000fe20000000000 */
[----:B-1----:R-:W-:Y:S01]  /*0fc0*/  LOP3.LUT R3, R95, 0x1f, RZ, 0xc0, !PT ;  /* 0x0000001f5f037812 */ /* 0x002fe200078ec0ff */
[----:B------:R-:W-:Y:S01]  /*0fd0*/  UISETP.NE.AND UP5, UPT, UR20, URZ, UPT ;  /* 0x000000ff1400728c */ /* 0x000fe2000bfa5270 */
[----:B------:R-:W-:Y:S01]  /*0fe0*/  @!UP0 UMOV UR6, 0x400 ;  /* 0x0000040000068882 */ /* 0x000fe20000000000 */
[----:B------:R-:W-:-:S04]  /*0ff0*/  @!UP0 UIADD3 UR4, UPT, UPT, -UR4, 0x100000, URZ ;  /* 0x0010000004048890 */ /* 0x000fc8000fffe1ff */
[----:B------:R-:W-:Y:S02]  /*1000*/  @!UP0 USHF.L.U32 UR5, UR4, 0xb, URZ ;  /* 0x0000000b04058899 */ /* 0x000fe400080006ff */
[----:B------:R-:W-:Y:S02]  /*1010*/  @!UP0 USHF.L.U32 UR4, UR4, 0x1, URZ ;  /* 0x0000000104048899 */ /* 0x000fe400080006ff */
[----:B---3--:R-:W-:Y:S01]  /*1020*/  @!UP0 ULEA UR6, UR7, UR6, 0x18 ;  /* 0x0000000607068291 */ /* 0x008fe2000f8ec0ff */
[----:B------:R-:W1:Y:S01]  /*1030*/  LDCU UR7, c[0x0][0x36c] ;  /* 0x00006d80ff0777ac */ /* 0x000e620008000800 */
[----:B------:R-:W-:Y:S01]  /*1040*/  VOTEU.ALL UP0, P1 ;  /* 0x0000000000ff7886 */ /* 0x000fe20000800000 */
[----:B------:R-:W2:Y:S09]  /*1050*/  FENCE.VIEW.ASYNC.S ;  /* 0x00000000000073c6 */ /* 0x000eb20000000000 */
[----:B--2---:R2:W3:Y:S01]  /*1060*/  @!UP0 SYNCS.EXCH.64 URZ, [UR6+0x1d0], UR4 ;  /* 0x0001d00406ff85b2 */ /* 0x0044e20008000100 */
[----:B-1----:R-:W-:-:S09]  /*1070*/  UISETP.EQ.U32.AND UP6, UPT, UR7, 0x1, UPT ;  /* 0x000000010700788c */ /* 0x002fd2000bfc2070 */
[----:B--2---:R-:W-:Y:S05]  /*1080*/  BRA.U !UP6, `(.L_x_16) ;  /* 0x000000010e087547 */ /* 0x004fea000b800000 */
[----:B---3--:R-:W-:Y:S01]  /*1090*/  UCGABAR_ARV ;  /* 0x00000000000079c7 */ /* 0x008fe20008000000 */
[----:B------:R-:W-:Y:S05]  /*10a0*/  BRA `(.L_x_17) ;  /* 0x0000000000047947 */ /* 0x000fea0003800000 */
.L_x_16:
[----:B---3--:R-:W-:Y:S01]  /*10b0*/  NOP ;  /* 0x0000000000007918 */ /* 0x008fe20000000000 */
.L_x_17:
[----:B------:R-:W1:Y:S01]  /*10c0*/  S2UR UR23, SR_CTAID.X ;  /* 0x00000000001779c3 */ /* 0x000e620000002500 */
[----:B------:R-:W-:-:S05]  /*10d0*/  CS2R.32 R83, SR_CgaSize ;  /* 0x0000000000537805 */ /* 0x000fca0000008a00 */
[----:B------:R-:W-:-:S05]  /*10e0*/  IMAD R83, R83, -0xa0, RZ ;  /* 0xffffff6053537824 */ /* 0x000fca00078e02ff */
[----:B------:R-:W-:-:S14]  /*10f0*/  R2UR UR5, R83 ;  /* 0x00000000530572ca */ /* 0x000fdc00000e0000 */
[----:B------:R-:W2:Y:S01]  /*1100*/  LDCU UR5, c[0x0][UR5+0x2b0] ;  /* 0x00005600050577ac */ /* 0x000ea20008000800 */
[----:B------:R-:W-:-:S05]  /*1110*/  CS2R.32 R83, SR_CgaSize ;  /* 0x0000000000537805 */ /* 0x000fca0000008a00 */
[----:B------:R-:W-:-:S05]  /*1120*/  IMAD R83, R83, -0xa0, RZ ;  /* 0xffffff6053537824 */ /* 0x000fca00078e02ff */
[----:B------:R-:W-:-:S14]  /*1130*/  R2UR UR4, R83 ;  /* 0x00000000530472ca */ /* 0x000fdc00000e0000 */
[----:B------:R-:W3:Y:S01]  /*1140*/  LDCU UR4, c[0x0][UR4+0x2b4] ;  /* 0x00005680040477ac */ /* 0x000ee20008000800 */
[----:B------:R-:W4:Y:S01]  /*1150*/  S2UR UR30, SR_CTAID.Y ;  /* 0x00000000001e79c3 */ /* 0x000f220000002600 */
[----:B------:R-:W-:-:S05]  /*1160*/  CS2R.32 R83, SR_CgaSize ;  /* 0x0000000000537805 */ /* 0x000fca0000008a00 */
[----:B------:R-:W-:-:S05]  /*1170*/  IMAD R83, R83, -0xa0, RZ ;  /* 0xffffff6053537824 */ /* 0x000fca00078e02ff */
[----:B------:R-:W-:-:S14]  /*1180*/  R2UR UR7, R83 ;  /* 0x00000000530772ca */ /* 0x000fdc00000e0000 */
[----:B------:R-:W3:Y:S01]  /*1190*/  LDCU UR7, c[0x0][UR7+0x2a0] ;  /* 0x00005400070777ac */ /* 0x000ee20008000800 */
[----:B------:R-:W-:-:S05]  /*11a0*/  CS2R.32 R83, SR_CgaSize ;  /* 0x0000000000537805 */ /* 0x000fca0000008a00 */
[----:B------:R-:W-:-:S05]  /*11b0*/  IMAD R83, R83, -0xa0, RZ ;  /* 0xffffff6053537824 */ /* 0x000fca00078e02ff */
[----:B------:R-:W-:-:S14]  /*11c0*/  R2UR UR8, R83 ;  /* 0x00000000530872ca */ /* 0x000fdc00000e0000 */
[----:B------:R-:W3:Y:S01]  /*11d0*/  LDCU UR8, c[0x0][UR8+0x2a4] ;  /* 0x00005480080877ac */ /* 0x000ee20008000800 */
[----:B------:R-:W-:Y:S01]  /*11e0*/  UISETP.GT.U32.AND UP0, UPT, UR33, 0xffff, UPT ;  /* 0x0000ffff2100788c */ /* 0x000fe2000bf04070 */
[----:B------:R-:W3:Y:S01]  /*11f0*/  LDCU UR21, c[0x0][0xb24] ;  /* 0x00016480ff1577ac */ /* 0x000ee20008000800 */
[----:B------:R-:W3:Y:S01]  /*1200*/  LDCU UR45, c[0x0][0xb24] ;  /* 0x00016480ff2d77ac */ /* 0x000ee20008000800 */
[----:B-1----:R-:W-:Y:S01]  /*1210*/  I2FP.F32.U32 R2, UR23 ;  /* 0x0000001700027c45 */ /* 0x002fe20008201000 */
[----:B------:R-:W1:Y:S04]  /*1220*/  LDCU UR27, c[0x0][0xb30] ;  /* 0x00016600ff1b77ac */ /* 0x000e680008000800 */
[----:B--2---:R-:W-:Y:S01]  /*1230*/  FMUL R2, R2, UR5 ;  /* 0x0000000502027c20 */ /* 0x004fe20008400000 */
[----:B------:R-:W-:Y:S01]  /*1240*/  USEL UR5, UR33, 0xffff, !UP0 ;  /* 0x0000ffff21057887 */ /* 0x000fe2000c000000 */
[----:B----4-:R-:W-:-:S04]  /*1250*/  I2FP.F32.U32 R0, UR30 ;  /* 0x0000001e00007c45 */ /* 0x010fc80008201000 */
[----:B------:R-:W2:Y:S01]  /*1260*/  F2I.U32.TRUNC.NTZ R2, R2 ;  /* 0x0000000200027305 */ /* 0x000ea2000020f000 */
[----:B------:R-:W-:Y:S01]  /*1270*/  ULOP3.LUT UR25, UR5, 0xffff, URZ, 0xc0, !UPT ;  /* 0x0000ffff05197892 */ /* 0x000fe2000f8ec0ff */
[----:B---3--:R-:W-:-:S06]  /*1280*/  FMUL R0, R0, UR4 ;  /* 0x0000000400007c20 */ /* 0x008fcc0008400000 */
[----:B------:R-:W3:Y:S01]  /*1290*/  F2I.U32.TRUNC.NTZ R0, R0 ;  /* 0x0000000000007305 */ /* 0x000ee2000020f000 */
[----:B--2---:R-:W-:Y:S02]  /*12a0*/  R2UR UR4, R2 ;  /* 0x00000000020472ca */ /* 0x004fe400000e0000 */
[----:B------:R-:W-:Y:S02]  /*12b0*/  PRMT R2, RZ, 0x7610, R2 ;  /* 0x00007610ff027816 */ /* 0x000fe40000000002 */
[----:B---3--:R-:W-:Y:S02]  /*12c0*/  R2UR UR6, R0 ;  /* 0x00000000000672ca */ /* 0x008fe400000e0000 */
[----:B------:R-:W-:-:S07]  /*12d0*/  PRMT R0, RZ, 0x7610, R0 ;  /* 0x00007610ff007816 */ /* 0x000fce0000000000 */
[----:B------:R-:W-:-:S04]  /*12e0*/  UIADD3 UR5, UPT, UPT, -UR4, URZ, URZ ;  /* 0x000000ff04057290 */ /* 0x000fc8000fffe1ff */
[----:B------:R-:W-:Y:S02]  /*12f0*/  UIMAD UR5, UR7, UR5, UR23 ;  /* 0x00000005070572a4 */ /* 0x000fe4000f8e0217 */
[----:B------:R-:W-:-:S04]  /*1300*/  UIADD3 UR4, UPT, UPT, -UR6, URZ, URZ ;  /* 0x000000ff06047290 */ /* 0x000fc8000fffe1ff */
[----:B------:R-:W-:Y:S01]  /*1310*/  IMAD.U32 R83, RZ, RZ, UR5 ;  /* 0x00000005ff537e24 */ /* 0x000fe2000f8e00ff */
[----:B------:R-:W-:-:S06]  /*1320*/  UIMAD UR4, UR8, UR4, UR30 ;  /* 0x00000004080472a4 */ /* 0x000fcc000f8e021e */
[----:B------:R-:W-:Y:S01]  /*1330*/  IMAD.U32 R82, RZ, RZ, UR4 ;  /* 0x00000004ff527e24 */ /* 0x000fe2000f8e00ff */
[----:B-1----:R-:W-:Y:S06]  /*1340*/  BRA.U UP5, `(.L_x_18) ;  /* 0x00000001056c7547 */ /* 0x002fec000b800000 */
[----:B------:R-:W-:Y:S02]  /*1350*/  R2UR UR4, R82 ;  /* 0x00000000520472ca */ /* 0x000fe400000e0000 */
[----:B------:R-:W-:-:S11]  /*1360*/  R2UR UR10, R83 ;  /* 0x00000000530a72ca */ /* 0x000fd600000e0000 */
[----:B------:R-:W-:Y:S02]  /*1370*/  UISETP.NE.AND UP0, UPT, UR4, URZ, UPT ;  /* 0x000000ff0400728c */ /* 0x000fe4000bf05270 */
[----:B------:R-:W-:Y:S02]  /*1380*/  ULOP3.LUT UR4, UR10, 0x2, URZ, 0x3c, !UPT ;  /* 0x000000020a047892 */ /* 0x000fe4000f8e3cff */
[----:B------:R-:W-:Y:S02]  /*1390*/  UISETP.GT.U32.AND UP2, UPT, UR10, 0x1, UP0 ;  /* 0x000000010a00788c */ /* 0x000fe40008744070 */
[----:B------:R-:W-:Y:S02]  /*13a0*/  ULOP3.LUT UR5, UR10, 0x4, URZ, 0x3c, !UPT ;  /* 0x000000040a057892 */ /* 0x000fe4000f8e3cff */
[----:B------:R-:W-:Y:S02]  /*13b0*/  USEL UR8, URZ, 0x1, UP2 ;  /* 0x00000001ff087887 */ /* 0x000fe40009000000 */
[----:B------:R-:W-:-:S02]  /*13c0*/  USEL UR7, URZ, 0x2, UP2 ;  /* 0x00000002ff077887 */ /* 0x000fc40009000000 */
[----:B------:R-:W-:Y:S02]  /*13d0*/  UISETP.GT.U32.AND UP2, UPT, UR4, 0x1, UP0 ;  /* 0x000000010400788c */ /* 0x000fe40008744070 */
[----:B------:R-:W-:Y:S02]  /*13e0*/  ULOP3.LUT UR4, UR10, 0x6, URZ, 0x3c, !UPT ;  /* 0x000000060a047892 */ /* 0x000fe4000f8e3cff */
[----:B------:R-:W-:Y:S02]  /*13f0*/  USEL UR6, URZ, 0x4, UP2 ;  /* 0x00000004ff067887 */ /* 0x000fe40009000000 */
[----:B------:R-:W-:Y:S02]  /*1400*/  USEL UR9, URZ, 0x8, UP2 ;  /* 0x00000008ff097887 */ /* 0x000fe40009000000 */
[----:B------:R-:W-:Y:S02]  /*1410*/  UISETP.GT.U32.AND UP2, UPT, UR5, 0x1, UP0 ;  /* 0x000000010500788c */ /* 0x000fe40008744070 */
[----:B------:R-:W-:-:S02]  /*1420*/  UISETP.GT.U32.AND UP0, UPT, UR4, 0x1, UP0 ;  /* 0x000000010400788c */ /* 0x000fc40008704070 */
[----:B------:R-:W-:Y:S02]  /*1430*/  USEL UR4, URZ, 0x10, UP2 ;  /* 0x00000010ff047887 */ /* 0x000fe40009000000 */
[----:B------:R-:W-:Y:S02]  /*1440*/  UIADD3 UR5, UPT, UPT, UR6, UR7, UR8 ;  /* 0x0000000706057290 */ /* 0x000fe4000fffe008 */
[----:B------:R-:W-:Y:S02]  /*1450*/  USEL UR7, URZ, 0x40, UP0 ;  /* 0x00000040ff077887 */ /* 0x000fe40008000000 */
[----:B------:R-:W-:Y:S02]  /*1460*/  USEL UR8, URZ, 0x20, UP2 ;  /* 0x00000020ff087887 */ /* 0x000fe40009000000 */
[----:B------:R-:W-:Y:S02]  /*1470*/  UIADD3 UR5, UPT, UPT, UR4, UR5, UR9 ;  /* 0x0000000504057290 */ /* 0x000fe4000fffe009 */
[----:B------:R-:W-:-:S02]  /*1480*/  ULOP3.LUT UR4, UR10, 0xfffffffe, URZ, 0xc0, !UPT ;  /* 0xfffffffe0a047892 */ /* 0x000fc4000f8ec0ff */
[----:B------:R-:W-:Y:S02]  /*1490*/  USEL UR6, URZ, 0x80, UP0 ;  /* 0x00000080ff067887 */ /* 0x000fe40008000000 */
[----:B------:R-:W-:-:S03]  /*14a0*/  UIADD3 UR5, UPT, UPT, UR7, UR5, UR8 ;  /* 0x0000000507057290 */ /* 0x000fc6000fffe008 */
[----:B------:R-:W-:Y:S01]  /*14b0*/  UMOV UR7, 0x3 ;  /* 0x0000000300077882 */ /* 0x000fe20000000000 */
[----:B------:R-:W-:Y:S02]  /*14c0*/  UIADD3 UR5, UPT, UPT, UR5, UR6, URZ ;  /* 0x0000000605057290 */ /* 0x000fe4000fffe0ff */
[----:B------:R-:W-:-:S04]  /*14d0*/  USHF.L.U32 UR4, UR7, UR4, URZ ;  /* 0x0000000407047299 */ /* 0x000fc800080006ff */
[----:B------:R-:W-:Y:S02]  /*14e0*/  IMAD.U32 R2, RZ, RZ, UR5 ;  /* 0x00000005ff027e24 */ /* 0x000fe4000f8e00ff */
[----:B------:R-:W-:-:S07]  /*14f0*/  IMAD.U32 R0, RZ, RZ, UR4 ;  /* 0x00000004ff007e24 */ /* 0x000fce000f8e00ff */
.L_x_18:
[----:B------:R-:W1:Y:S01]  /*1500*/  S2UR UR36, SR_CTAID.Z ;  /* 0x00000000002479c3 */ /* 0x000e620000002700 */
[----:B------:R-:W-:Y:S01]  /*1510*/  UISETP.GE.AND UP0, UPT, UR21, 0x1, UPT ;  /* 0x000000011500788c */ /* 0x000fe2000bf06270 */
[----:B------:R-:W-:Y:S01]  /*1520*/  UMOV UR28, 0x55 ;  /* 0x00000055001c7882 */ /* 0x000fe20000000000 */
[----:B------:R-:W-:-:S07]  /*1530*/  UMOV UR26, UR23 ;  /* 0x00000017001a7c82 */ /* 0x000fce0008000000 */
[----:B------:R-:W-:Y:S05]  /*1540*/  BRA.U !UP0, `(.L_x_19) ;  /* 0x0000000108d47547 */ /* 0x000fea000b800000 */
[----:B------:R-:W2:Y:S01]  /*1550*/  LDCU.128 UR16, c[0x0][0xb10] ;  /* 0x00016200ff1077ac */ /* 0x000ea20008000c00 */
[----:B------:R-:W3:Y:S01]  /*1560*/  LDCU UR13, c[0x0][0x370] ;  /* 0x00006e00ff0d77ac */ /* 0x000ee20008000800 */
[----:B------:R-:W4:Y:S01]  /*1570*/  LDCU UR8, c[0x0][0x374] ;  /* 0x00006e80ff0877ac */ /* 0x000f220008000800 */
[----:B------:R-:W1:Y:S01]  /*1580*/  LDCU UR22, c[0x0][0xb0c] ;  /* 0x00016180ff1677ac */ /* 0x000e620008000800 */
[----:B------:R-:W1:Y:S01]  /*1590*/  LDCU UR24, c[0x0][0xb20] ;  /* 0x00016400ff1877ac */ /* 0x000e620008000800 */
[----:B--2---:R-:W-:Y:S01]  /*15a0*/  UIMAD.WIDE.U32 UR4, UR23, UR16, URZ ;  /* 0x00000010170472a5 */ /* 0x004fe2000f8e00ff */
[----:B------:R-:W2:Y:S01]  /*15b0*/  LDCU.64 UR14, c[0x0][0xb28] ;  /* 0x00016500ff0e77ac */ /* 0x000ea20008000a00 */
[----:B------:R-:W-:-:S05]  /*15c0*/  UISETP.NE.AND UP3, UPT, UR18, 0x1, UPT ;  /* 0x000000011200788c */ /* 0x000fca000bf65270 */
[----:B------:R-:W-:Y:S01]  /*15d0*/  UMOV UR4, UR5 ;  /* 0x0000000500047c82 */ /* 0x000fe20008000000 */
[----:B---3--:R-:W-:Y:S02]  /*15e0*/  UIMAD.WIDE.U32 UR6, UR13, UR16, URZ ;  /* 0x000000100d0672a5 */ /* 0x008fe4000f8e00ff */
[----:B------:R-:W-:Y:S02]  /*15f0*/  USHF.R.U32.HI UR9, URZ, UR17, UR4 ;  /* 0x00000011ff097299 */ /* 0x000fe40008011604 */
[----:B----4-:R-:W-:Y:S02]  /*1600*/  UIMAD.WIDE.U32 UR4, UR8, UR19, URZ ;  /* 0x00000013080472a5 */ /* 0x010fe4000f8e00ff */
[----:B-1----:R-:W-:Y:S01]  /*1610*/  UISETP.NE.AND UP0, UPT, UR22, 0x1, UPT ;  /* 0x000000011600788c */ /* 0x002fe2000bf05270 */
[----:B------:R-:W-:Y:S01]  /*1620*/  UMOV UR6, UR7 ;  /* 0x0000000700067c82 */ /* 0x000fe20008000000 */
[----:B------:R-:W-:-:S03]  /*1630*/  UISETP.NE.AND UP2, UPT, UR21, 0x1, UPT ;  /* 0x000000011500788c */ /* 0x000fc6000bf45270 */
[----:B------:R-:W-:Y:S01]  /*1640*/  UMOV UR4, UR5 ;  /* 0x0000000500047c82 */ /* 0x000fe20008000000 */
[----:B------:R-:W-:Y:S02]  /*1650*/  USEL UR12, UR23, UR9, !UP0 ;  /* 0x00000009170c7287 */ /* 0x000fe4000c000000 */
[----:B------:R-:W-:Y:S02]  /*1660*/  @UP3 USHF.R.U32.HI UR8, URZ, UR24, UR4 ;  /* 0x00000018ff083299 */ /* 0x000fe40008011604 */
[----:B------:R-:W-:Y:S02]  /*1670*/  UIADD3 UR26, UPT, UPT, -UR12, URZ, URZ ;  /* 0x000000ff0c1a7290 */ /* 0x000fe4000fffe1ff */
[----:B------:R-:W-:Y:S02]  /*1680*/  @UP0 USHF.R.U32.HI UR13, URZ, UR17, UR6 ;  /* 0x00000011ff0d0299 */ /* 0x000fe40008011606 */
[----:B------:R-:W-:Y:S02]  /*1690*/  UIMAD.WIDE.U32 UR6, UR30, UR19, URZ ;  /* 0x000000131e0672a5 */ /* 0x000fe4000f8e00ff */
[----:B--2---:R-:W-:-:S02]  /*16a0*/  UIMAD.WIDE.U32 UR4, UR8, UR14, URZ ;  /* 0x0000000e080472a5 */ /* 0x004fc4000f8e00ff */
[----:B------:R-:W-:Y:S02]  /*16b0*/  UIMAD.WIDE.U32 UR10, UR13, UR14, URZ ;  /* 0x0000000e0d0a72a5 */ /* 0x000fe4000f8e00ff */
[----:B------:R-:W-:Y:S01]  /*16c0*/  UIMAD UR26, UR22, UR26, UR23 ;  /* 0x0000001a161a72a4 */ /* 0x000fe2000f8e0217 */
[----:B------:R-:W-:Y:S02]  /*16d0*/  UMOV UR6, UR7 ;  /* 0x0000000700067c82 */ /* 0x000fe40008000000 */
[----:B------:R-:W-:Y:S01]  /*16e0*/  UMOV UR4, UR5 ;  /* 0x0000000500047c82 */ /* 0x000fe20008000000 */
[----:B------:R-:W-:Y:S02]  /*16f0*/  USHF.R.U32.HI UR6, URZ, UR24, UR6 ;  /* 0x00000018ff067299 */ /* 0x000fe40008011606 */
[----:B------:R-:W-:Y:S01]  /*1700*/  @UP2 USHF.R.U32.HI UR8, URZ, UR15, UR4 ;  /* 0x0000000fff082299 */ /* 0x000fe20008011604 */
[----:B------:R-:W-:Y:S01]  /*1710*/  UMOV UR5, UR11 ;  /* 0x0000000b00057c82 */ /* 0x000fe20008000000 */
[----:B------:R-:W-:-:S02]  /*1720*/  USEL UR4, UR30, UR6, !UP3 ;  /* 0x000000061e047287 */ /* 0x000fc4000d800000 */
[----:B------:R-:W-:Y:S02]  /*1730*/  @UP2 USHF.R.U32.HI UR13, URZ, UR15, UR5 ;  /* 0x0000000fff0d2299 */ /* 0x000fe40008011605 */
[----:B------:R-:W-:Y:S02]  /*1740*/  UIMAD UR5, UR8, UR21, URZ ;  /* 0x00000015080572a4 */ /* 0x000fe4000f8e02ff */
[----:B------:R-:W-:Y:S02]  /*1750*/  UIMAD UR8, UR13, UR21, URZ ;  /* 0x000000150d0872a4 */ /* 0x000fe4000f8e02ff */
[----:B------:R-:W-:Y:S02]  /*1760*/  UISETP.GE.AND UP0, UPT, UR4, UR5, UPT ;  /* 0x000000050400728c */ /* 0x000fe4000bf06270 */
[----:B------:R-:W-:Y:S02]  /*1770*/  UIMAD.WIDE.U32 UR6, UR4, UR14, URZ ;  /* 0x0000000e040672a5 */ /* 0x000fe4000f8e00ff */
[----:B------:R-:W-:-:S02]  /*1780*/  UISETP.GE.OR UP0, UPT, UR12, UR8, UP0 ;  /* 0x000000080c00728c */ /* 0x000fc40008706670 */
[----:B------:R-:W-:-:S03]  /*1790*/  UIMAD.WIDE.U32 UR8, UR12, UR14, URZ ;  /* 0x0000000e0c0872a5 */ /* 0x000fc6000f8e00ff */
[----:B------:R-:W-:Y:S01]  /*17a0*/  UMOV UR6, UR7 ;  /* 0x0000000700067c82 */ /* 0x000fe20008000000 */
[----:B------:R-:W-:Y:S02]  /*17b0*/  UIADD3 UR7, UPT, UPT, -UR4, URZ, URZ ;  /* 0x000000ff04077290 */ /* 0x000fe4000fffe1ff */
[----:B------:R-:W-:Y:S02]  /*17c0*/  USHF.R.U32.HI UR6, URZ, UR15, UR6 ;  /* 0x0000000fff067299 */ /* 0x000fe40008011606 */
[----:B------:R-:W-:Y:S02]  /*17d0*/  UIMAD UR30, UR18, UR7, UR30 ;  /* 0x00000007121e72a4 */ /* 0x000fe4000f8e021e */
[----:B------:R-:W-:Y:S01]  /*17e0*/  USEL UR6, UR4, UR6, !UP2 ;  /* 0x0000000604067287 */ /* 0x000fe2000d000000 */
[----:B------:R-:W-:Y:S02]  /*17f0*/  @!UP0 UMOV UR5, UR9 ;  /* 0x0000000900058c82 */ /* 0x000fe40008000000 */
[----:B------:R-:W-:-:S02]  /*1800*/  @!UP0 USHF.R.U32.HI UR5, URZ, UR15, UR5 ;  /* 0x0000000fff058299 */ /* 0x000fc40008011605 */
[----:B------:R-:W-:Y:S02]  /*1810*/  UIADD3 UR7, UPT, UPT, -UR6, URZ, URZ ;  /* 0x000000ff06077290 */ /* 0x000fe4000fffe1ff */
[----:B------:R-:W-:Y:S02]  /*1820*/  @!UP0 USEL UR5, UR12, UR5, !UP2 ;  /* 0x000000050c058287 */ /* 0x000fe4000d000000 */
[----:B------:R-:W-:Y:S02]  /*1830*/  UIMAD UR7, UR21, UR7, UR4 ;  /* 0x00000007150772a4 */ /* 0x000fe4000f8e0204 */
[----:B------:R-:W-:Y:S02]  /*1840*/  @!UP0 UIADD3 UR6, UPT, UPT, UR6, -UR5, URZ ;  /* 0x8000000506068290 */ /* 0x000fe4000fffe0ff */
[----:B------:R-:W-:Y:S02]  /*1850*/  @!UP0 UIMAD UR7, UR7, UR13, UR5 ;  /* 0x0000000d070782a4 */ /* 0x000fe4000f8e0205 */
[----:B------:R-:W-:-:S04]  /*1860*/  @!UP0 UIMAD UR4, UR6, UR21, UR12 ;  /* 0x00000015060482a4 */ /* 0x000fc8000f8e020c */
[----:B------:R-:W-:Y:S01]  /*1870*/  UIMAD UR30, UR4, UR18, UR30 ;  /* 0x00000012041e72a4 */ /* 0x000fe2000f8e021e */
[----:B------:R-:W-:Y:S02]  /*1880*/  @!UP0 UMOV UR12, UR7 ;  /* 0x00000007000c8c82 */ /* 0x000fe40008000000 */
[----:B------:R-:W-:-:S12]  /*1890*/  UIMAD UR26, UR12, UR22, UR26 ;  /* 0x000000160c1a72a4 */ /* 0x000fd8000f8e021a */
.L_x_19:
[----:B------:R-:W-:Y:S02]  /*18a0*/  UISETP.NE.AND UP2, UPT, UR27, 0x1, UPT ;  /* 0x000000011b00788c */ /* 0x000fe4000bf45270 */
[----:B------:R-:W-:Y:S02]  /*18b0*/  UISETP.NE.AND UP0, UPT, UR20, 0x2, UPT ;  /* 0x000000021400788c */ /* 0x000fe4000bf05270 */
[----:B------:R-:W-:-:S05]  /*18c0*/  USHF.L.U32 UR25, UR28, UR25, URZ ;  /* 0x000000191c197299 */ /* 0x000fca00080006ff */
[----:B------:R-:W-:Y:S07]  /*18d0*/  BRA.U UP2, `(.L_x_20) ;  /* 0x0000000102407547 */ /* 0x000fee000b800000 */
[----:B------:R-:W2:Y:S01]  /*18e0*/  LDCU.128 UR8, c[0x0][0xb10] ;  /* 0x00016200ff0877ac */ /* 0x000ea20008000c00 */
[----:B------:R-:W3:Y:S01]  /*18f0*/  LDCU UR12, c[0x0][0xb0c] ;  /* 0x00016180ff0c77ac */ /* 0x000ee20008000800 */
[----:B------:R-:W4:Y:S01]  /*1900*/  LDCU UR13, c[0x0][0xb20] ;  /* 0x00016400ff0d77ac */ /* 0x000f220008000800 */
[----:B--2---:R-:W-:Y:S02]  /*1910*/  UIMAD.WIDE.U32 UR4, UR26, UR8, URZ ;  /* 0x000000081a0472a5 */ /* 0x004fe4000f8e00ff */
[----:B------:R-:W-:Y:S02]  /*1920*/  UIMAD.WIDE.U32 UR6, UR30, UR11, URZ ;  /* 0x0000000b1e0672a5 */ /* 0x000fe4000f8e00ff */
[----:B---3--:R-:W-:Y:S02]  /*1930*/  UISETP.NE.AND UP2, UPT, UR12, 0x1, UPT ;  /* 0x000000010c00788c */ /* 0x008fe4000bf45270 */
[----:B------:R-:W-:-:S03]  /*1940*/  USHF.R.U32.HI UR5, URZ, UR9, UR5 ;  /* 0x00000009ff057299 */ /* 0x000fc60008011605 */
[----:B------:R-:W-:Y:S01]  /*1950*/  UMOV UR4, UR7 ;  /* 0x0000000700047c82 */ /* 0x000fe20008000000 */
[----:B------:R-:W-:Y:S02]  /*1960*/  USEL UR5, UR26, UR5, !UP2 ;  /* 0x000000051a057287 */ /* 0x000fe4000d000000 */
[----:B------:R-:W-:Y:S02]  /*1970*/  UISETP.NE.AND UP2, UPT, UR10, 0x1, UPT ;  /* 0x000000010a00788c */ /* 0x000fe4000bf45270 */
[----:B----4-:R-:W-:-:S04]  /*1980*/  USHF.R.U32.HI UR4, URZ, UR13, UR4 ;  /* 0x0000000dff047299 */ /* 0x010fc80008011604 */
[----:B------:R-:W-:-:S04]  /*1990*/  USEL UR4, UR30, UR4, !UP2 ;  /* 0x000000041e047287 */ /* 0x000fc8000d000000 */
[----:B------:R-:W-:Y:S02]  /*19a0*/  UIADD3 UR6, UPT, UPT, -UR4, UR5, URZ ;  /* 0x0000000504067290 */ /* 0x000fe4000fffe1ff */
[----:B------:R-:W-:Y:S02]  /*19b0*/  UIADD3 UR4, UPT, UPT, UR4, -UR5, URZ ;  /* 0x8000000504047290 */ /* 0x000fe4000fffe0ff */
[----:B------:R-:W-:Y:S02]  /*19c0*/  UIMAD UR30, UR6, UR10, UR30 ;  /* 0x0000000a061e72a4 */ /* 0x000fe4000f8e021e */
[----:B------:R-:W-:-:S12]  /*19d0*/  UIMAD UR26, UR4, UR12, UR26 ;  /* 0x0000000c041a72a4 */ /* 0x000fd8000f8e021a */
.L_x_20:
[----:B------:R-:W-:Y:S05]  /*19e0*/  BRA.U !UP6, `(.L_x_21) ;  /* 0x000000010e0c7547 */ /* 0x000fea000b800000 */
[----:B------:R-:W-:Y:S01]  /*19f0*/  UCGABAR_WAIT ;  /* 0x0000000000007dc7 */ /* 0x000fe20008000000 */
[----:B------:R-:W-:Y:S01]  /*1a00*/  CCTL.IVALL ;  /* 0x00000000ff00798f */ /* 0x000fe20002000000 */
[----:B------:R-:W-:Y:S05]  /*1a10*/  BRA `(.L_x_22) ;  /* 0x0000000000047947 */ /* 0x000fea0003800000 */
.L_x_21:
[----:B------:R-:W-:Y:S06]  /*1a20*/  BAR.SYNC.DEFER_BLOCKING 0x0 ;  /* 0x0000000000007b1d */ /* 0x000fec0000010000 */
.L_x_22:
[----:B------:R-:W-:Y:S05]  /*1a30*/  BRA.U UP0, `(.L_x_23) ;  /* 0x00000019009c7547 */ /* 0x000fea000b800000 */
[----:B------:R-:W2:Y:S01]  /*1a40*/  LDCU UR6, c[0x0][0x38c] ;  /* 0x00007180ff0677ac */ /* 0x000ea20008000800 */
[----:B------:R-:W3:Y:S01]  /*1a50*/  S2UR UR8, SR_CgaCtaId ;  /* 0x00000000000879c3 */ /* 0x000ee20000008800 */
[----:B------:R-:W-:Y:S01]  /*1a60*/  PLOP3.LUT P1, PT, PT, PT, UP4, 0x80, 0x8 ;  /* 0x000000000008781c */ /* 0x000fe20003f2f048 */
[----:B------:R-:W-:Y:S01]  /*1a70*/  IMAD.MOV.U32 R12, RZ, RZ, 0x1 ;  /* 0x00000001ff0c7424 */ /* 0x000fe200078e00ff */
[----:B------:R-:W-:Y:S01]  /*1a80*/  UMOV UR13, 0x400 ;  /* 0x00000400000d7882 */ /* 0x000fe20000000000 */
[----:B------:R-:W-:Y:S01]  /*1a90*/  USHF.L.U32 UR44, UR23, 0x7, URZ ;  /* 0x00000007172c7899 */ /* 0x000fe200080006ff */
[----:B------:R-:W-:Y:S01]  /*1aa0*/  ISETP.NE.AND P2, PT, R3, RZ, P3 ;  /* 0x000000ff0300720c */ /* 0x000fe20001f45270 */
[----:B------:R-:W-:Y:S01]  /*1ab0*/  UISETP.NE.AND UP1, UPT, UR20, URZ, UPT ;  /* 0x000000ff1400728c */ /* 0x000fe2000bf25270 */
[----:B------:R-:W-:Y:S02]  /*1ac0*/  PLOP3.LUT P1, PT, P1, PT, PT, 0x8, 0x80 ;  /* 0x000000000080781c */ /* 0x000fe40000f2e170 */
[----:B------:R-:W-:Y:S01]  /*1ad0*/  CS2R R10, SRZ ;  /* 0x00000000000a7805 */ /* 0x000fe2000001ff00 */
[----:B------:R-:W-:Y:S01]  /*1ae0*/  IMAD.MOV.U32 R9, RZ, RZ, RZ ;  /* 0x000000ffff097224 */ /* 0x000fe200078e00ff */
[----:B------:R-:W4:Y:S01]  /*1af0*/  LDCU UR40, c[0x0][0x370] ;  /* 0x00006e00ff2877ac */ /* 0x000f220008000800 */
[----:B------:R-:W-:Y:S01]  /*1b00*/  IMAD.MOV.U32 R8, RZ, RZ, 0x1 ;  /* 0x00000001ff087424 */ /* 0x000fe200078e00ff */
[----:B------:R-:W1:Y:S01]  /*1b10*/  LDCU.64 UR28, c[0x0][0x348] ;  /* 0x00006900ff1c77ac */ /* 0x000e620008000a00 */
[----:B--2---:R-:W-:-:S02]  /*1b20*/  UIADD3 UR5, UPT, UPT, UR6, 0x1f, URZ ;  /* 0x0000001f06057890 */ /* 0x004fc4000fffe0ff */
[----:B------:R-:W-:Y:S02]  /*1b30*/  UIADD3 UR47, UPT, UPT, UR6, 0x3e, URZ ;  /* 0x0000003e062f7890 */ /* 0x000fe4000fffe0ff */
[----:B------:R-:W-:Y:S02]  /*1b40*/  USHF.R.S32.HI UR4, URZ, 0x1f, UR5 ;  /* 0x0000001fff047899 */ /* 0x000fe40008011405 */
[----:B---3--:R-:W-:Y:S02]  /*1b50*/  USHF.L.U32 UR24, UR8, 0xa, URZ ;  /* 0x0000000a08187899 */ /* 0x008fe400080006ff */
[----:B------:R-:W-:Y:S02]  /*1b60*/  ULEA.HI UR4, UR4, UR5, URZ, 0x5 ;  /* 0x0000000504047291 */ /* 0x000fe4000f8f28ff */
[----:B------:R-:W-:Y:S02]  /*1b70*/  UIADD3 UR5, UPT, UPT, UR6, -0x1, URZ ;  /* 0xffffffff06057890 */ /* 0x000fe4000fffe0ff */
[----:B------:R-:W-:-:S02]  /*1b80*/  USHF.R.S32.HI UR42, URZ, 0x5, UR4 ;  /* 0x00000005ff2a7899 */ /* 0x000fc40008011404 */
[----:B------:R-:W-:Y:S02]  /*1b90*/  UISETP.GE.U32.AND UP2, UPT, UR5, -0x3f, UPT ;  /* 0xffffffc10500788c */ /* 0x000fe4000bf46070 */
[----:B------:R-:W-:Y:S02]  /*1ba0*/  UISETP.LT.U32.AND UP0, UPT, UR42, 0x10, UPT ;  /* 0x000000102a00788c */ /* 0x000fe4000bf01070 */
[----:B------:R-:W-:Y:S02]  /*1bb0*/  USHF.L.U32 UR7, UR8, 0x4, URZ ;  /* 0x0000000408077899 */ /* 0x000fe400080006ff */
[----:B------:R-:W-:Y:S02]  /*1bc0*/  USEL UR41, UR42, 0x10, UP0 ;  /* 0x000000102a297887 */ /* 0x000fe40008000000 */
[----:B------:R-:W-:Y:S02]  /*1bd0*/  ULOP3.LUT UR24, UR24, 0x1800, URZ, 0xc0, !UPT ;  /* 0x0000180018187892 */ /* 0x000fe4000f8ec0ff */
[----:B------:R-:W-:-:S02]  /*1be0*/  UIADD3 UR4, UPT, UPT, UR41, -0x1, URZ ;  /* 0xffffffff29047890 */ /* 0x000fc4000fffe0ff */
[----:B------:R-:W-:Y:S02]  /*1bf0*/  ULEA UR13, UR8, UR13, 0x18 ;  /* 0x0000000d080d7291 */ /* 0x000fe4000f8ec0ff */
[----:B------:R-:W-:Y:S02]  /*1c00*/  ULOP3.LUT UR5, UR7, 0x60, URZ, 0xc0, !UPT ;  /* 0x0000006007057892 */ /* 0x000fe4000f8ec0ff */
[----:B------:R-:W-:Y:S02]  /*1c10*/  @UP2 UIADD3 UR4, UPT, UPT, UR41, URZ, URZ ;  /* 0x000000ff29042290 */ /* 0x000fe4000fffe0ff */
[----:B------:R-:W-:Y:S01]  /*1c20*/  USHF.L.U32 UR48, UR23, 0x6, URZ ;  /* 0x0000000617307899 */ /* 0x000fe200080006ff */
[----:B------:R-:W2:Y:S01]  /*1c30*/  LDCU UR39, c[0x0][0x374] ;  /* 0x00006e80ff2777ac */ /* 0x000ea20008000800 */
[----:B------:R-:W-:Y:S02]  /*1c40*/  USEL UR21, UR56, 0x2, UP1 ;  /* 0x0000000238157887 */ /* 0x000fe40008800000 */
[----:B------:R-:W-:-:S02]  /*1c50*/  UIADD3 UR24, UPT, UPT, UR13, 0x18600, UR24 ;  /* 0x000186000d187890 */ /* 0x000fc4000fffe018 */
[----:B------:R-:W-:Y:S02]  /*1c60*/  ULOP3.LUT UR44, UR5, 0x80, UR44, 0xf8, !UPT ;  /* 0x00000080052c7892 */ /* 0x000fe4000f8ef82c */
[----:B------:R-:W-:Y:S02]  /*1c70*/  UIADD3 UR46, UPT, UPT, UR42, -UR41, URZ ;  /* 0x800000292a2e7290 */ /* 0x000fe4000fffe0ff */
[----:B------:R-:W-:Y:S02]  /*1c80*/  UIADD3 UR27, UPT, UPT, UR4, 0x1, URZ ;  /* 0x00000001041b7890 */ /* 0x000fe4000fffe0ff */
[----:B------:R-:W-:Y:S01]  /*1c90*/  UIADD3 UR43, UPT, UPT, -UR4, URZ, URZ ;  /* 0x000000ff042b7290 */ /* 0x000fe2000fffe1ff */
[----:B-1--4-:R-:W-:-:S11]  /*1ca0*/  UMOV UR6, URZ ;  /* 0x000000ff00067c82 */ /* 0x012fd60008000000 */
.L_x_43:
[----:B-1----:R-:W1:Y:S02]  /*1cb0*/  S2UR UR4, SR_CgaCtaId ;  /* 0x00000000000479c3 */ /* 0x002e640000008800 */
[----:B-1----:R-:W-:-:S09]  /*1cc0*/  UISETP.NE.AND UP0, UPT, UR4, URZ, UPT ;  /* 0x000000ff0400728c */ /* 0x002fd2000bf05270 */
[----:B------:R-:W-:Y:S05]  /*1cd0*/  BRA.U UP0, `(.L_x_24) ;  /* 0x0000000100287547 */ /* 0x000fea000b800000 */
[----:B------:R-:W-:Y:S02]  /*1ce0*/  LEA R0, R9, UR13, 0x3 ;  /* 0x0000000d09007c11 */ /* 0x000fe4000f8e18ff */
[----:B------:R-:W-:-:S04]  /*1cf0*/  SHF.L.U32 R3, R8, 0x1f, RZ ;  /* 0x0000001f08037819 */ /* 0x000fc800000006ff */
[----:B------:R-:W1:Y:S02]  /*1d00*/  SYNCS.PHASECHK.TRANS64.TRYWAIT P0, [R0+URZ+0x1c0], R3 ;  /* 0x0001c003000075a7 */ /* 0x000e6400080011ff */
[----:B-1----:R-:W-:Y:S05]  /*1d10*/  @!P0 BRA `(.L_x_25) ;  /* 0x0000008800688947 */ /* 0x002fea0003800000 */
.L_x_162:
[----:B------:R3:W-:Y:S01]  /*1d20*/  SYNCS.ARRIVE.TRANS64.A1T0 RZ, [R0+URZ+0x1b0], RZ ;  /* 0x0001b0ff00ff79a7 */ /* 0x0007e200081000ff */
[----:B------:R-:W-:-:S05]  /*1d30*/  VIADD R9, R9, 0x1 ;  /* 0x0000000109097836 */ /* 0x000fca0000000000 */
[----:B------:R-:W-:-:S04]  /*1d40*/  ISETP.NE.AND P0, PT, R9, 0x2, PT ;  /* 0x000000020900780c */ /* 0x000fc80003f05270 */
[----:B-1----:R-:W-:Y:S02]  /*1d50*/  SEL R3, RZ, 0x1, P0 ;  /* 0x00000001ff037807 */ /* 0x002fe40000000000 */
[----:B------:R-:W-:Y:S02]  /*1d60*/  SEL R9, R9, RZ, P0 ;  /* 0x000000ff09097207 */ /* 0x000fe40000000000 */
[----:B------:R-:W-:-:S07]  /*1d70*/  LOP3.LUT R8, R8, R3, RZ, 0x3c, !PT ;  /* 0x0000000308087212 */ /* 0x000fce00078e3cff */
.L_x_24:
[----:B------:R-:W-:Y:S01]  /*1d80*/  ULEA UR4, UR6, UR13, 0x3 ;  /* 0x0000000d06047291 */ /* 0x000fe2000f8e18ff */
[----:B---3--:R-:W-:Y:S01]  /*1d90*/  SHF.L.U32 R0, R12, 0x1f, RZ ;  /* 0x0000001f0c007819 */ /* 0x008fe200000006ff */
[----:B------:R-:W-:Y:S02]  /*1da0*/  UISETP.GE.U32.AND UP0, UPT, UR47, 0x3f, UPT ;  /* 0x0000003f2f00788c */ /* 0x000fe4000bf06070 */
[----:B------:R-:W-:Y:S01]  /*1db0*/  ULEA UR19, UR30, UR44, 0x8 ;  /* 0x0000002c1e137291 */ /* 0x000fe2000f8e40ff */
[----:B------:R-:W-:-:S04]  /*1dc0*/  UMOV UR7, URZ ;  /* 0x000000ff00077c82 */ /* 0x000fc80008000000 */
[----:B------:R1:W3:Y:S01]  /*1dd0*/  SYNCS.PHASECHK.TRANS64.TRYWAIT P0, [UR4+0x80], R0 ;  /* 0x00008000ff0075a7 */ /* 0x0002e20008001104 */
[----:B------:R-:W-:-:S04]  /*1de0*/  ULEA.HI UR4, UR26, UR26, URZ, 0x1 ;  /* 0x0000001a1a047291 */ /* 0x000fc8000f8f08ff */
[----:B------:R-:W-:-:S04]  /*1df0*/  USHF.L.U32 UR4, UR4, 0x6, URZ ;  /* 0x0000000604047899 */ /* 0x000fc800080006ff */
[----:B------:R-:W-:-:S04]  /*1e00*/  ULOP3.LUT UR35, UR4, 0xffffff80, URZ, 0xc0, !UPT ;  /* 0xffffff8004237892 */ /* 0x000fc8000f8ec0ff */
[----:B------:R-:W-:Y:S01]  /*1e10*/  ULOP3.LUT UR35, UR35, 0x40, UR48, 0xf8, !UPT ;  /* 0x0000004023237892 */ /* 0x000fe2000f8ef830 */
[----:B------:R-:W-:Y:S11]  /*1e20*/  BRA.U !UP0, `(.L_x_26) ;  /* 0x0000000108c07547 */ /* 0x000ff6000b800000 */
[----:B------:R-:W-:Y:S01]  /*1e30*/  UMOV UR12, UR43 ;  /* 0x0000002b000c7c82 */ /* 0x000fe20008000000 */
[----:B------:R-:W-:Y:S01]  /*1e40*/  UMOV UR4, UR6 ;  /* 0x0000000600047c82 */ /* 0x000fe20008000000 */
[----:B------:R-:W-:-:S05]  /*1e50*/  UMOV UR34, URZ ;  /* 0x000000ff00227c82 */ /* 0x000fca0008000000 */
.L_x_32:
[----:B------:R-:W-:Y:S01]  /*1e60*/  ULEA UR33, UR4, UR13, 0x3 ;  /* 0x0000000d04217291 */ /* 0x000fe2000f8e18ff */
[----:B------:R-:W-:Y:S01]  /*1e70*/  @P3 MOV R2, 0x6000 ;  /* 0x0000600000023802 */ /* 0x000fe20000000f00 */
[----:B-1-34-:R-:W-:Y:S10]  /*1e80*/  @P0 BRA `(.L_x_27) ;  /* 0x00000000000c0947 */ /* 0x01aff40003800000 */
[----:B------:R-:W-:-:S04]  /*1e90*/  SHF.L.U32 R3, R12, 0x1f, RZ ;  /* 0x0000001f0c037819 */ /* 0x000fc800000006ff */
[----:B------:R-:W3:Y:S02]  /*1ea0*/  SYNCS.PHASECHK.TRANS64.TRYWAIT P0, [UR33+0x80], R3 ;  /* 0x00008003ff0075a7 */ /* 0x000ee40008001121 */
[----:B---3--:R-:W-:Y:S05]  /*1eb0*/  @!P0 BRA `(.L_x_28) ;  /* 0x0000008800148947 */ /* 0x008fea0003800000 */
.L_x_27:
[----:B------:R3:W-:Y:S01]  /*1ec0*/  @P3 SYNCS.ARRIVE.TRANS64 RZ, [UR33], R2 ;  /* 0x00000002ffff39a7 */ /* 0x0007e20008000021 */
[----:B------:R-:W-:Y:S02]  /*1ed0*/  ULOP3.LUT UR5, UR21, 0x2, URZ, 0xfc, !UPT ;  /* 0x0000000215057892 */ /* 0x000fe4000f8efcff */
[----:B------:R-:W-:Y:S02]  /*1ee0*/  UIADD3 UR12, UPT, UPT, UR12, 0x1, URZ ;  /* 0x000000010c0c7890 */ /* 0x000fe4000fffe0ff */
[----:B------:R-:W-:Y:S02]  /*1ef0*/  UISETP.NE.AND UP0, UPT, UR5, 0x2, UPT ;  /* 0x000000020500788c */ /* 0x000fe4000bf05270 */
[----:B------:R-:W-:-:S07]  /*1f00*/  UISETP.NE.AND UP2, UPT, UR12, 0x1, UPT ;  /* 0x000000010c00788c */ /* 0x000fce000bf45270 */
[----:B------:R-:W-:Y:S05]  /*1f10*/  BRA.U UP0, `(.L_x_29) ;  /* 0x0000000100047547 */ /* 0x000fea000b800000 */
[----:B--2---:R-:W-:Y:S05]  /*1f20*/  BPT.TRAP 0x1 ;  /* 0x000000040000795c */ /* 0x004fea0000300000 */
.L_x_29:
[----:B------:R-:W-:Y:S04]  /*1f30*/  BSSY.RECONVERGENT B0, `(.L_x_30) ;  /* 0x0000003000007945 */ /* 0x000fe80003800200 */
[----:B------:R-:W-:Y:S05]  /*1f40*/  @!P2 BRA `(.L_x_31) ;  /* 0x000000000004a947 */ /* 0x000fea0003800000 */
[----:B--2---:R-:W-:Y:S05]  /*1f50*/  BPT.TRAP 0x1 ;  /* 0x000000040000795c */ /* 0x004fea0000300000 */
.L_x_31:
[----:B--2---:R-:W-:Y:S05]  /*1f60*/  BSYNC.RECONVERGENT B0 ;  /* 0x0000000000007941 */ /* 0x004fea0003800200 */
.L_x_30:
[----:B------:R-:W-:Y:S02]  /*1f70*/  UIADD3 UR5, UPT, UPT, UR4, 0x1, URZ ;  /* 0x0000000104057890 */ /* 0x000fe4000fffe0ff */
[----:B------:R-:W-:Y:S02]  /*1f80*/  ULEA UR32, UR4, UR13, 0xc ;  /* 0x0000000d04207291 */ /* 0x000fe4000f8e60ff */
[----:B------:R-:W-:Y:S02]  /*1f90*/  UISETP.NE.AND UP0, UPT, UR5, 0x10, UPT ;  /* 0x000000100500788c */ /* 0x000fe4000bf05270 */
[----:B------:R-:W-:Y:S02]  /*1fa0*/  UIADD3 UR10, UP1, UPT, UR28, 0x80, URZ ;  /* 0x000000801c0a7890 */ /* 0x000fe4000ff3e0ff */
[----:B------:R-:W-:Y:S02]  /*1fb0*/  USEL UR7, URZ, 0x1, UP0 ;  /* 0x00000001ff077887 */ /* 0x000fe40008000000 */
[----:B------:R-:W-:-:S02]  /*1fc0*/  USEL UR6, UR5, URZ, UP0 ;  /* 0x000000ff05067287 */ /* 0x000fc40008000000 */
[----:B------:R-:W-:Y:S02]  /*1fd0*/  UIADD3 UR8, UP0, UPT, UR28, 0x180, URZ ;  /* 0x000001801c087890 */ /* 0x000fe4000ff1e0ff */
[----:B------:R-:W-:Y:S01]  /*1fe0*/  ULEA UR5, UR6, UR13, 0x3 ;  /* 0x0000000d06057291 */ /* 0x000fe2000f8e18ff */
[----:B------:R-:W-:Y:S01]  /*1ff0*/  LOP3.LUT R12, R12, UR7, RZ, 0x3c, !PT ;  /* 0x000000070c0c7c12 */ /* 0x000fe2000f8e3cff */
[----:B------:R-:W-:Y:S02]  /*2000*/  ULOP3.LUT UR33, UR33, 0xfefffff8, URZ, 0xc0, !UPT ;  /* 0xfefffff821217892 */ /* 0x000fe4000f8ec0ff */
[----:B------:R-:W-:Y:S01]  /*2010*/  ULEA UR16, UR4, UR24, 0xd ;  /* 0x0000001804107291 */ /* 0x000fe2000f8e68ff */
[----:B-1----:R-:W-:Y:S01]  /*2020*/  SHF.L.U32 R0, R12, 0x1f, RZ ;  /* 0x0000001f0c007819 */ /* 0x002fe200000006ff */
[----:B------:R-:W-:Y:S02]  /*2030*/  UIADD3.X UR11, UPT, UPT, URZ, UR29, URZ, UP1, !UPT ;  /* 0x0000001dff0b7290 */ /* 0x000fe40008ffe4ff */
[----:B------:R-:W-:Y:S01]  /*2040*/  UIADD3 UR32, UPT, UPT, UR32, 0x8600, URZ ;  /* 0x0000860020207890 */ /* 0x000fe2000fffe0ff */
[----:B------:R4:W1:Y:S01]  /*2050*/  SYNCS.PHASECHK.TRANS64.TRYWAIT P0, [UR5+0x80], R0 ;  /* 0x00008000ff0075a7 */ /* 0x0008620008001105 */
[----:B------:R-:W-:-:S02]  /*2060*/  UIADD3.X UR9, UPT, UPT, URZ, UR29, URZ, UP0, !UPT ;  /* 0x0000001dff097290 */ /* 0x000fc400087fe4ff */
[----:B------:R-:W-:Y:S01]  /*2070*/  UPRMT UR4, URZ, 0x5410, UR25 ;  /* 0x00005410ff047896 */ /* 0x000fe20008000019 */
[----:B------:R-:W-:Y:S01]  /*2080*/  UMOV UR14, 0x0 ;  /* 0x00000000000e7882 */ /* 0x000fe20000000000 */
[----:B------:R-:W-:Y:S01]  /*2090*/  UMOV UR15, 0x10000000 ;  /* 0x10000000000f7882 */ /* 0x000fe20000000000 */
[----:B------:R-:W-:Y:S01]  /*20a0*/  UMOV UR18, UR34 ;  /* 0x0000002200127c82 */ /* 0x000fe20008000000 */
[----:B------:R-:W-:Y:S01]  /*20b0*/  UMOV UR20, UR36 ;  /* 0x0000002400147c82 */ /* 0x000fe20008000000 */
[----:B------:R-:W-:Y:S01]  /*20c0*/  UMOV UR17, UR33 ;  /* 0x0000002100117c82 */ /* 0x000fe20008000000 */
[----:B------:R2:W-:Y:S01]  /*20d0*/  UTMALDG.3D.2CTA [UR32], [UR10], desc[UR14] ;  /* 0x00000e200a0075b4 */ /* 0x0005e20008211000 */
[----:B------:R-:W-:Y:S02]  /*20e0*/  UMOV UR7, UR27 ;  /* 0x0000001b00077c82 */ /* 0x000fe40008000000 */
[----:B------:R3:W-:Y:S01]  /*20f0*/  UTMALDG.3D.MULTICAST.2CTA [UR16], [UR8], UR4, desc[UR14] ;  /* 0x00000e10080073b4 */ /* 0x0007e20008211804 */
[----:B--2---:R-:W-:Y:S01]  /*2100*/  UIADD3 UR34, UPT, UPT, UR34, 0x20, URZ ;  /* 0x0000002022227890 */ /* 0x004fe2000fffe0ff */
[----:B---3--:R-:W-:Y:S01]  /*2110*/  UMOV UR4, UR6 ;  /* 0x0000000600047c82 */ /* 0x008fe20008000000 */
[----:B------:R-:W-:Y:S10]  /*2120*/  BRA.U UP2, `(.L_x_32) ;  /* 0xfffffffd024c7547 */ /* 0x000ff4000b83ffff */
.L_x_26:
[----:B------:R-:W-:Y:S01]  /*2130*/  ULEA UR4, UR6, UR13, 0x3 ;  /* 0x0000000d06047291 */ /* 0x000fe2000f8e18ff */
[----:B-1--4-:R-:W-:Y:S01]  /*2140*/  SHF.L.U32 R0, R12, 0x1f, RZ ;  /* 0x0000001f0c007819 */ /* 0x012fe200000006ff */
[----:B------:R-:W-:Y:S01]  /*2150*/  @!P1 SYNCS.ARRIVE.TRANS64.A1T0 RZ, [UR13+0x148], RZ ;  /* 0x000148ffffff99a7 */ /* 0x000fe2000810000d */
[----:B------:R-:W-:-:S06]  /*2160*/  UISETP.GT.AND UP0, UPT, UR42, UR41, UPT ;  /* 0x000000292a00728c */ /* 0x000fcc000bf04270 */
[----:B---3--:R1:W3:Y:S03]  /*2170*/  SYNCS.PHASECHK.TRANS64.TRYWAIT P0, [UR4+0x80], R0 ;  /* 0x00008000ff0075a7 */ /* 0x0082e60008001104 */
[----:B------:R-:W-:Y:S05]  /*2180*/  BRA.U !UP0, `(.L_x_33) ;  /* 0x0000000108c07547 */ /* 0x000fea000b800000 */
[----:B------:R-:W-:Y:S01]  /*2190*/  UIADD3 UR26, UPT, UPT, UR46, UR7, URZ ;  /* 0x000000072e1a7290 */ /* 0x000fe2000fffe0ff */
[----:B------:R-:W-:-:S11]  /*21a0*/  UMOV UR4, UR6 ;  /* 0x0000000600047c82 */ /* 0x000fd60008000000 */
.L_x_39:
[----:B------:R-:W-:Y:S01]  /*21b0*/  ULEA UR9, UR4, UR13, 0x3 ;  /* 0x0000000d04097291 */ /* 0x000fe2000f8e18ff */
[----:B---3--:R-:W-:Y:S01]  /*21c0*/  @P3 MOV R2, 0x6000 ;  /* 0x0000600000023802 */ /* 0x008fe20000000f00 */
[----:B-1-34-:R-:W-:Y:S10]  /*21d0*/  @P0 BRA `(.L_x_34) ;  /* 0x00000000000c0947 */ /* 0x01aff40003800000 */
[----:B------:R-:W-:-:S04]  /*21e0*/  SHF.L.U32 R3, R12, 0x1f, RZ ;  /* 0x0000001f0c037819 */ /* 0x000fc800000006ff */
[----:B------:R-:W3:Y:S02]  /*21f0*/  SYNCS.PHASECHK.TRANS64.TRYWAIT P0, [UR9+0x80], R3 ;  /* 0x00008003ff0075a7 */ /* 0x000ee40008001109 */
[----:B---3--:R-:W-:Y:S05]  /*2200*/  @!P0 BRA `(.L_x_35) ;  /* 0x0000008400588947 */ /* 0x008fea0003800000 */
.L_x_34:
[----:B------:R3:W-:Y:S01]  /*2210*/  @P3 SYNCS.ARRIVE.TRANS64 RZ, [UR9], R2 ;  /* 0x00000002ffff39a7 */ /* 0x0007e20008000009 */
[----:B------:R-:W-:-:S04]  /*2220*/  ULOP3.LUT UR5, UR21, 0x2, URZ, 0xfc, !UPT ;  /* 0x0000000215057892 */ /* 0x000fc8000f8efcff */
[----:B------:R-:W-:-:S09]  /*2230*/  UISETP.NE.AND UP0, UPT, UR5, 0x2, UPT ;  /* 0x000000020500788c */ /* 0x000fd2000bf05270 */
[----:B------:R-:W-:Y:S05]  /*2240*/  BRA.U UP0, `(.L_x_36) ;  /* 0x0000000100047547 */ /* 0x000fea000b800000 */
[----:B--2---:R-:W-:Y:S05]  /*2250*/  BPT.TRAP 0x1 ;  /* 0x000000040000795c */ /* 0x004fea0000300000 */
.L_x_36:
[----:B------:R-:W-:Y:S04]  /*2260*/  BSSY.RECONVERGENT B0, `(.L_x_37) ;  /* 0x0000003000007945 */ /* 0x000fe80003800200 */
[----:B------:R-:W-:Y:S05]  /*2270*/  @!P2 BRA `(.L_x_38) ;  /* 0x000000000004a947 */ /* 0x000fea0003800000 */
[----:B--2---:R-:W-:Y:S05]  /*2280*/  BPT.TRAP 0x1 ;  /* 0x000000040000795c */ /* 0x004fea0000300000 */
.L_x_38:
[----:B--2---:R-:W-:Y:S05]  /*2290*/  BSYNC.RECONVERGENT B0 ;  /* 0x0000000000007941 */ /* 0x004fea0003800200 */
.L_x_37:
[----:B------:R-:W-:Y:S02]  /*22a0*/  UIADD3 UR5, UPT, UPT, UR4, 0x1, URZ ;  /* 0x0000000104057890 */ /* 0x000fe4000fffe0ff */
[----:B------:R-:W-:Y:S02]  /*22b0*/  USHF.L.U32 UR10, UR7, 0x5, URZ ;  /* 0x00000005070a7899 */ /* 0x000fe400080006ff */
[----:B------:R-:W-:Y:S02]  /*22c0*/  UISETP.NE.AND UP0, UPT, UR5, 0x10, UPT ;  /* 0x000000100500788c */ /* 0x000fe4000bf05270 */
[----:B------:R-:W-:Y:S02]  /*22d0*/  UIADD3 UR7, UPT, UPT, UR7, 0x1, URZ ;  /* 0x0000000107077890 */ /* 0x000fe4000fffe0ff */
[----:B------:R-:W-:Y:S02]  /*22e0*/  USEL UR8, URZ, 0x1, UP0 ;  /* 0x00000001ff087887 */ /* 0x000fe40008000000 */
[----:B------:R-:W-:-:S02]  /*22f0*/  USEL UR6, UR5, URZ, UP0 ;  /* 0x000000ff05067287 */ /* 0x000fc40008000000 */
[----:B------:R-:W-:Y:S02]  /*2300*/  UIADD3 UR22, UP0, UPT, UR28, 0x180, URZ ;  /* 0x000001801c167890 */ /* 0x000fe4000ff1e0ff */
[----:B------:R-:W-:Y:S01]  /*2310*/  LOP3.LUT R12, R12, UR8, RZ, 0x3c, !PT ;  /* 0x000000080c0c7c12 */ /* 0x000fe2000f8e3cff */
[----:B------:R-:W-:Y:S02]  /*2320*/  ULEA UR8, UR4, UR13, 0xc ;  /* 0x0000000d04087291 */ /* 0x000fe4000f8e60ff */
[----:B------:R-:W-:Y:S01]  /*2330*/  UIADD3 UR14, UP1, UPT, UR28, 0x80, URZ ;  /* 0x000000801c0e7890 */ /* 0x000fe2000ff3e0ff */
[----:B-1----:R-:W-:Y:S01]  /*2340*/  SHF.L.U32 R0, R12, 0x1f, RZ ;  /* 0x0000001f0c007819 */ /* 0x002fe200000006ff */
[----:B------:R-:W-:Y:S02]  /*2350*/  UIADD3.X UR23, UPT, UPT, URZ, UR29, URZ, UP0, !UPT ;  /* 0x0000001dff177290 */ /* 0x000fe400087fe4ff */
[----:B------:R-:W-:Y:S02]  /*2360*/  UISETP.NE.AND UP0, UPT, UR7, UR26, UPT ;  /* 0x0000001a0700728c */ /* 0x000fe4000bf05270 */
[----:B------:R-:W-:-:S02]  /*2370*/  ULEA UR5, UR6, UR13, 0x3 ;  /* 0x0000000d06057291 */ /* 0x000fc4000f8e18ff */
[----:B------:R-:W-:Y:S02]  /*2380*/  ULOP3.LUT UR9, UR9, 0xfefffff8, URZ, 0xc0, !UPT ;  /* 0xfefffff809097892 */ /* 0x000fe4000f8ec0ff */
[----:B------:R-:W-:Y:S02]  /*2390*/  ULEA UR16, UR4, UR24, 0xd ;  /* 0x0000001804107291 */ /* 0x000fe4000f8e68ff */
[----:B------:R-:W-:Y:S02]  /*23a0*/  UIADD3 UR8, UPT, UPT, UR8, 0x8600, URZ ;  /* 0x0000860008087890 */ /* 0x000fe4000fffe0ff */
[----:B------:R-:W-:Y:S01]  /*23b0*/  UIADD3.X UR15, UPT, UPT, URZ, UR29, URZ, UP1, !UPT ;  /* 0x0000001dff0f7290 */ /* 0x000fe20008ffe4ff */
[----:B------:R4:W1:Y:S01]  /*23c0*/  SYNCS.PHASECHK.TRANS64.TRYWAIT P0, [UR5+0x80], R0 ;  /* 0x00008000ff0075a7 */ /* 0x0008620008001105 */
[----:B------:R-:W-:Y:S01]  /*23d0*/  UPRMT UR4, URZ, 0x5410, UR25 ;  /* 0x00005410ff047896 */ /* 0x000fe20008000019 */
[----:B------:R-:W-:Y:S01]  /*23e0*/  UMOV UR30, 0x0 ;  /* 0x00000000001e7882 */ /* 0x000fe20000000000 */
[----:B------:R-:W-:Y:S01]  /*23f0*/  UMOV UR31, 0x10000000 ;  /* 0x10000000001f7882 */ /* 0x000fe20000000000 */
[----:B------:R-:W-:Y:S01]  /*2400*/  UMOV UR11, UR35 ;  /* 0x00000023000b7c82 */ /* 0x000fe20008000000 */
[----:B------:R-:W-:Y:S01]  /*2410*/  UMOV UR12, UR36 ;  /* 0x00000024000c7c82 */ /* 0x000fe20008000000 */
[----:B------:R-:W-:Y:S01]  /*2420*/  UMOV UR20, UR36 ;  /* 0x0000002400147c82 */ /* 0x000fe20008000000 */
[----:B------:R-:W-:Y:S01]  /*2430*/  UMOV UR17, UR9 ;  /* 0x0000000900117c82 */ /* 0x000fe20008000000 */
[----:B------:R-:W-:Y:S01]  /*2440*/  UMOV UR18, UR10 ;  /* 0x0000000a00127c82 */ /* 0x000fe20008000000 */
[----:B------:R-:W-:Y:S01]  /*2450*/  UTMALDG.3D.2CTA [UR8], [UR14], desc[UR30] ;  /* 0x00001e080e0075b4 */ /* 0x000fe20008211000 */
[----:B------:R2:W-:Y:S02]  /*2460*/  UTMALDG.3D.MULTICAST.2CTA [UR16], [UR22], UR4, desc[UR30] ;  /* 0x00001e10160073b4 */ /* 0x0005e40008211804 */
[----:B--2---:R-:W-:Y:S01]  /*2470*/  UMOV UR4, UR6 ;  /* 0x0000000600047c82 */ /* 0x004fe20008000000 */
[----:B------:R-:W-:Y:S05]  /*2480*/  BRA.U UP0, `(.L_x_39) ;  /* 0xfffffffd00487547 */ /* 0x000fea000b83ffff */
.L_x_33:
[C---:B------:R-:W-:Y:S01]  /*2490*/  LEA R3, R11.reuse, UR13, 0x3 ;  /* 0x0000000d0b037c11 */ /* 0x040fe2000f8e18ff */
[----:B------:R-:W-:Y:S01]  /*24a0*/  NOP ;  /* 0x0000000000007918 */ /* 0x000fe20000000000 */
[----:B-1--4-:R-:W-:Y:S02]  /*24b0*/  SHF.L.U32 R0, R10, 0x1f, RZ ;  /* 0x0000001f0a007819 */ /* 0x012fe400000006ff */
[----:B------:R-:W-:Y:S02]  /*24c0*/  LEA R5, R11, UR13, 0x4 ;  /* 0x0000000d0b057c11 */ /* 0x000fe4000f8e20ff */
[----:B---3--:R-:W1:Y:S02]  /*24d0*/  SYNCS.PHASECHK.TRANS64.TRYWAIT P0, [R3+URZ+0x150], R0 ;  /* 0x00015000030075a7 */ /* 0x008e6400080011ff */
[----:B-1----:R-:W-:Y:S05]  /*24e0*/  @!P0 BRA `(.L_x_40) ;  /* 0x0000008000b88947 */ /* 0x002fea0003800000 */
.L_x_165:
[----:B------:R-:W3:Y:S01]  /*24f0*/  LDS.128 R4, [R5+0x1e0] ;  /* 0x0001e00005047984 */ /* 0x000ee20000000c00 */
[----:B------:R-:W-:Y:S01]  /*2500*/  UISETP.GE.AND UP0, UPT, UR45, 0x1, UPT ;  /* 0x000000012d00788c */ /* 0x000fe2000bf06270 */
[----:B------:R-:W-:Y:S01]  /*2510*/  @!PT LDS RZ, [RZ] ;  /* 0x00000000fffff984 */ /* 0x000fe20000000800 */
[----:B------:R-:W-:Y:S01]  /*2520*/  @!PT LDS RZ, [RZ] ;  /* 0x00000000fffff984 */ /* 0x000fe20000000800 */
[----:B------:R-:W-:Y:S01]  /*2530*/  @!PT LDS RZ, [RZ] ;  /* 0x00000000fffff984 */ /* 0x000fe20000000800 */
[----:B------:R-:W-:Y:S01]  /*2540*/  @!PT LDS RZ, [RZ] ;  /* 0x00000000fffff984 */ /* 0x000fe20000000800 */
[----:B------:R4:W-:Y:S06]  /*2550*/  MEMBAR.ALL.CTA ;  /* 0x0000000000007992 */ /* 0x0009ec0000008000 */
[----:B----4-:R-:W4:Y:S01]  /*2560*/  FENCE.VIEW.ASYNC.S ;  /* 0x00000000000073c6 */ /* 0x010f220000000000 */
[----:B---3--:R-:W-:-:S13]  /*2570*/  LOP3.LUT P0, RZ, R6, 0x1, RZ, 0xc0, !PT ;  /* 0x0000000106ff7812 */ /* 0x008fda000780c0ff */
[----:B----4-:R-:W-:Y:S01]  /*2580*/  VOTEU.ANY UP1, P0 ;  /* 0x0000000000ff7886 */ /* 0x010fe20000020100 */
[----:B------:R-:W-:-:S13]  /*2590*/  PLOP3.LUT P0, PT, PT, PT, UP1, 0x80, 0x8 ;  /* 0x000000000008781c */ /* 0x000fda0003f0f018 */
[----:B-1----:R-:W-:Y:S02]  /*25a0*/  @P0 LOP3.LUT R0, R5, 0xffff, RZ, 0xc0, !PT ;  /* 0x0000ffff05000812 */ /* 0x002fe400078ec0ff */
[----:B------:R-:W-:Y:S02]  /*25b0*/  @P0 MOV R2, R4 ;  /* 0x0000000400020202 */ /* 0x000fe40000000f00 */
[----:B------:R-:W-:Y:S01]  /*25c0*/  @P0 R2UR UR5, R0 ;  /* 0x00000000000502ca */ /* 0x000fe200000e0000 */
[----:B------:R-:W-:Y:S01]  /*25d0*/  VIADD R0, R3, 0x160 ;  /* 0x0000016003007836 */ /* 0x000fe20000000000 */
[----:B------:R-:W-:Y:S02]  /*25e0*/  @P0 SHF.R.U32.HI R4, RZ, 0x10, R5 ;  /* 0x00000010ff040819 */ /* 0x000fe40000011605 */
[----:B------:R-:W-:Y:S02]  /*25f0*/  @P0 R2UR UR7, R2 ;  /* 0x00000000020702ca */ /* 0x000fe400000e0000 */
[----:B------:R-:W-:-:S02]  /*2600*/  PRMT R0, RZ, 0x654, R0 ;  /* 0x00000654ff007816 */ /* 0x000fc40000000000 */
[----:B------:R-:W-:Y:S02]  /*2610*/  @P0 R2UR UR4, R4 ;  /* 0x00000000040402ca */ /* 0x000fe400000e0000 */
[----:B------:R1:W-:Y:S03]  /*2620*/  SYNCS.ARRIVE.TRANS64.RED.A1T0 RZ, [R0+URZ], RZ ;  /* 0x000000ff00ff79a7 */ /* 0x0003e600081004ff */
[----:B------:R-:W-:-:S04]  /*2630*/  @UP1 UMOV UR37, UR5 ;  /* 0x0000000500251c82 */ /* 0x000fc80008000000 */
[----:B------:R-:W-:-:S04]  /*2640*/  @UP1 UMOV UR38, UR7 ;  /* 0x0000000700261c82 */ /* 0x000fc80008000000 */
[----:B------:R-:W-:Y:S01]  /*2650*/  @UP1 UMOV UR36, UR4 ;  /* 0x0000000400241c82 */ /* 0x000fe20008000000 */
[----:B------:R-:W-:Y:S05]  /*2660*/  BRA.U !UP0, `(.L_x_41) ;  /* 0x0000000108d47547 */ /* 0x000fea000b800000 */
[----:B------:R-:W2:Y:S01]  /*2670*/  LDCU.128 UR16, c[0x0][0xb10] ;  /* 0x00016200ff1077ac */ /* 0x000ea20008000c00 */
[----:B------:R-:W3:Y:S01]  /*2680*/  LDCU UR12, c[0x0][0xb20] ;  /* 0x00016400ff0c77ac */ /* 0x000ee20008000800 */
[----:B------:R-:W4:Y:S01]  /*2690*/  LDCU UR20, c[0x0][0xb0c] ;  /* 0x00016180ff1477ac */ /* 0x000f220008000800 */
[----:B------:R-:W1:Y:S01]  /*26a0*/  LDCU.64 UR8, c[0x0][0xb28] ;  /* 0x00016500ff0877ac */ /* 0x000e620008000a00 */
[----:B------:R-:W-:Y:S02]  /*26b0*/  UISETP.NE.AND UP3, UPT, UR45, 0x1, UPT ;  /* 0x000000012d00788c */ /* 0x000fe4000bf65270 */
[----:B--2---:R-:W-:Y:S02]  /*26c0*/  UIMAD.WIDE.U32 UR10, UR39, UR19, URZ ;  /* 0x00000013270a72a5 */ /* 0x004fe4000f8e00ff */
[----:B------:R-:W-:Y:S02]  /*26d0*/  UIMAD.WIDE.U32 UR4, UR40, UR16, URZ ;  /* 0x00000010280472a5 */ /* 0x000fe4000f8e00ff */
[----:B------:R-:W-:-:S02]  /*26e0*/  UISETP.NE.AND UP0, UPT, UR18, 0x1, UPT ;  /* 0x000000011200788c */ /* 0x000fc4000bf05270 */
[----:B------:R-:W-:Y:S01]  /*26f0*/  UIMAD.WIDE.U32 UR22, UR37, UR19, URZ ;  /* 0x00000013251672a5 */ /* 0x000fe2000f8e00ff */
[----:B------:R-:W-:Y:S02]  /*2700*/  UMOV UR10, UR11 ;  /* 0x0000000b000a7c82 */ /* 0x000fe40008000000 */
[----:B------:R-:W-:Y:S01]  /*2710*/  UMOV UR4, UR5 ;  /* 0x0000000500047c82 */ /* 0x000fe20008000000 */
[----:B---3--:R-:W-:Y:S02]  /*2720*/  USHF.R.U32.HI UR10, URZ, UR12, UR10 ;  /* 0x0000000cff0a7299 */ /* 0x008fe4000801160a */
[----:B----4-:R-:W-:Y:S02]  /*2730*/  UISETP.NE.AND UP2, UPT, UR20, 0x1, UPT ;  /* 0x000000011400788c */ /* 0x010fe4000bf45270 */
[----:B------:R-:W-:Y:S02]  /*2740*/  USHF.R.U32.HI UR4, URZ, UR17, UR4 ;  /* 0x00000011ff047299 */ /* 0x000fe40008011604 */
[----:B------:R-:W-:-:S02]  /*2750*/  USEL UR5, UR39, UR10, !UP0 ;  /* 0x0000000a27057287 */ /* 0x000fc4000c000000 */
[----:B------:R-:W-:Y:S02]  /*2760*/  USEL UR7, UR40, UR4, !UP2 ;  /* 0x0000000428077287 */ /* 0x000fe4000d000000 */
[----:B-1----:R-:W-:Y:S01]  /*2770*/  UIMAD.WIDE.U32 UR10, UR5, UR8, URZ ;  /* 0x00000008050a72a5 */ /* 0x002fe2000f8e00ff */
[----:B------:R-:W-:Y:S01]  /*2780*/  UMOV UR4, UR23 ;  /* 0x0000001700047c82 */ /* 0x000fe20008000000 */
[----:B------:R-:W-:Y:S02]  /*2790*/  UIMAD.WIDE.U32 UR14, UR38, UR16, URZ ;  /* 0x00000010260e72a5 */ /* 0x000fe4000f8e00ff */
[----:B------:R-:W-:-:S03]  /*27a0*/  UIMAD.WIDE.U32 UR22, UR7, UR8, URZ ;  /* 0x00000008071672a5 */ /* 0x000fc6000f8e00ff */
[----:B------:R-:W-:Y:S01]  /*27b0*/  UMOV UR10, UR11 ;  /* 0x0000000b000a7c82 */ /* 0x000fe20008000000 */
[----:B------:R-:W-:Y:S02]  /*27c0*/  USHF.R.U32.HI UR4, URZ, UR12, UR4 ;  /* 0x0000000cff047299 */ /* 0x000fe40008011604 */
[----:B------:R-:W-:Y:S01]  /*27d0*/  @UP3 USHF.R.U32.HI UR5, URZ, UR9, UR10 ;  /* 0x00000009ff053299 */ /* 0x000fe2000801160a */
[----:B------:R-:W-:Y:S01]  /*27e0*/  UMOV UR14, UR15 ;  /* 0x0000000f000e7c82 */ /* 0x000fe20008000000 */
[----:B------:R-:W-:Y:S01]  /*27f0*/  UMOV UR22, UR23 ;  /* 0x0000001700167c82 */ /* 0x000fe20008000000 */
[----:B------:R-:W-:Y:S02]  /*2800*/  USHF.R.U32.HI UR17, URZ, UR17, UR14 ;  /* 0x00000011ff117299 */ /* 0x000fe4000801160e */
[----:B------:R-:W-:Y:S02]  /*2810*/  USEL UR4, UR37, UR4, !UP0 ;  /* 0x0000000425047287 */ /* 0x000fe4000c000000 */
[----:B------:R-:W-:-:S02]  /*2820*/  @UP3 USHF.R.U32.HI UR7, URZ, UR9, UR22 ;  /* 0x00000009ff073299 */ /* 0x000fc40008011616 */
[----:B------:R-:W-:Y:S02]  /*2830*/  UIMAD UR10, UR45, UR5, URZ ;  /* 0x000000052d0a72a4 */ /* 0x000fe4000f8e02ff */
[----:B------:R-:W-:Y:S02]  /*2840*/  USEL UR5, UR38, UR17, !UP2 ;  /* 0x0000001126057287 */ /* 0x000fe4000d000000 */
[----:B------:R-:W-:Y:S02]  /*2850*/  UIMAD UR12, UR45, UR7, URZ ;  /* 0x000000072d0c72a4 */ /* 0x000fe4000f8e02ff */
[----:B------:R-:W-:Y:S02]  /*2860*/  UISETP.GE.AND UP0, UPT, UR4, UR10, UPT ;  /* 0x0000000a0400728c */ /* 0x000fe4000bf06270 */
[----:B------:R-:W-:Y:S02]  /*2870*/  UIMAD.WIDE.U32 UR10, UR4, UR8, URZ ;  /* 0x00000008040a72a5 */ /* 0x000fe4000f8e00ff */
[----:B------:R-:W-:-:S02]  /*2880*/  UISETP.GE.OR UP0, UPT, UR5, UR12, UP0 ;  /* 0x0000000c0500728c */ /* 0x000fc40008706670 */
[----:B------:R-:W-:Y:S02]  /*2890*/  UIMAD.WIDE.U32 UR14, UR5, UR8, URZ ;  /* 0x00000008050e72a5 */ /* 0x000fe4000f8e00ff */
[----:B------:R-:W-:Y:S01]  /*28a0*/  UIADD3 UR12, UPT, UPT, -UR5, URZ, URZ ;  /* 0x000000ff050c7290 */ /* 0x000fe2000fffe1ff */
[----:B------:R-:W-:Y:S01]  /*28b0*/  UMOV UR10, UR11 ;  /* 0x0000000b000a7c82 */ /* 0x000fe20008000000 */
[----:B------:R-:W-:Y:S02]  /*28c0*/  UIADD3 UR11, UPT, UPT, -UR4, URZ, URZ ;  /* 0x000000ff040b7290 */ /* 0x000fe4000fffe1ff */
[----:B------:R-:W-:-:S03]  /*28d0*/  USHF.R.U32.HI UR10, URZ, UR9, UR10 ;  /* 0x00000009ff0a7299 */ /* 0x000fc6000801160a */
[----:B------:R-:W-:Y:S01]  /*28e0*/  @!UP0 UMOV UR8, UR15 ;  /* 0x0000000f00088c82 */ /* 0x000fe20008000000 */
[----:B------:R-:W-:Y:S02]  /*28f0*/  UIMAD UR11, UR18, UR11, UR37 ;  /* 0x0000000b120b72a4 */ /* 0x000fe4000f8e0225 */
[----:B------:R-:W-:Y:S02]  /*2900*/  USEL UR10, UR4, UR10, !UP3 ;  /* 0x0000000a040a7287 */ /* 0x000fe4000d800000 */
[----:B------:R-:W-:Y:S02]  /*2910*/  @!UP0 USHF.R.U32.HI UR8, URZ, UR9, UR8 ;  /* 0x00000009ff088299 */ /* 0x000fe40008011608 */
[----:B------:R-:W-:Y:S02]  /*2920*/  UIADD3 UR9, UPT, UPT, -UR10, URZ, URZ ;  /* 0x000000ff0a097290 */ /* 0x000fe4000fffe1ff */
[----:B------:R-:W-:Y:S02]  /*2930*/  @!UP0 USEL UR8, UR5, UR8, !UP3 ;  /* 0x0000000805088287 */ /* 0x000fe4000d800000 */
[----:B------:R-:W-:-:S02]  /*2940*/  UIMAD UR9, UR45, UR9, UR4 ;  /* 0x000000092d0972a4 */ /* 0x000fc4000f8e0204 */
[----:B------:R-:W-:Y:S02]  /*2950*/  @!UP0 UIADD3 UR10, UPT, UPT, UR10, -UR8, URZ ;  /* 0x800000080a0a8290 */ /* 0x000fe4000fffe0ff */
[----:B------:R-:W-:Y:S02]  /*2960*/  @!UP0 UIMAD UR8, UR9, UR7, UR8 ;  /* 0x00000007090882a4 */ /* 0x000fe4000f8e0208 */
[----:B------:R-:W-:Y:S02]  /*2970*/  @!UP0 UIMAD UR4, UR45, UR10, UR5 ;  /* 0x0000000a2d0482a4 */ /* 0x000fe4000f8e0205 */
[----:B------:R-:W-:Y:S02]  /*2980*/  UIMAD UR7, UR20, UR12, UR38 ;  /* 0x0000000c140772a4 */ /* 0x000fe4000f8e0226 */
[----:B------:R-:W-:Y:S01]  /*2990*/  UIMAD UR37, UR4, UR18, UR11 ;  /* 0x00000012042572a4 */ /* 0x000fe2000f8e020b */
[----:B------:R-:W-:Y:S02]  /*29a0*/  @!UP0 UMOV UR5, UR8 ;  /* 0x0000000800058c82 */ /* 0x000fe40008000000 */
[----:B------:R-:W-:-:S12]  /*29b0*/  UIMAD UR38, UR5, UR20, UR7 ;  /* 0x00000014052672a4 */ /* 0x000fd8000f8e0207 */
.L_x_41:
[----:B------:R-:W3:Y:S02]  /*29c0*/  LDCU UR4, c[0x0][0xb30] ;  /* 0x00016600ff0477ac */ /* 0x000ee40008000800 */
[----:B---3--:R-:W-:-:S09]  /*29d0*/  UISETP.NE.AND UP0, UPT, UR4, 0x1, UPT ;  /* 0x000000010400788c */ /* 0x008fd2000bf05270 */
[----:B------:R-:W-:Y:S05]  /*29e0*/  BRA.U UP0, `(.L_x_42) ;  /* 0x0000000100447547 */ /* 0x000fea000b800000 */
[----:B------:R-:W3:Y:S01]  /*29f0*/  LDCU.128 UR16, c[0x0][0xb10] ;  /* 0x00016200ff1077ac */ /* 0x000ee20008000c00 */
[----:B------:R-:W4:Y:S01]  /*2a00*/  LDCU UR10, c[0x0][0xb0c] ;  /* 0x00016180ff0a77ac */ /* 0x000f220008000800 */
[----:B------:R-:W1:Y:S01]  /*2a10*/  LDCU UR7, c[0x0][0xb20] ;  /* 0x00016400ff0777ac */ /* 0x000e620008000800 */
[----:B---3--:R-:W-:Y:S02]  /*2a20*/  UIMAD.WIDE.U32 UR8, UR38, UR16, URZ ;  /* 0x00000010260872a5 */ /* 0x008fe4000f8e00ff */
[----:B------:R-:W-:Y:S02]  /*2a30*/  UIMAD.WIDE.U32 UR4, UR37, UR19, URZ ;  /* 0x00000013250472a5 */ /* 0x000fe4000f8e00ff */
[----:B----4-:R-:W-:Y:S02]  /*2a40*/  UISETP.NE.AND UP2, UPT, UR10, 0x1, UPT ;  /* 0x000000010a00788c */ /* 0x010fe4000bf45270 */
[----:B------:R-:W-:Y:S01]  /*2a50*/  UISETP.NE.AND UP0, UPT, UR18, 0x1, UPT ;  /* 0x000000011200788c */ /* 0x000fe2000bf05270 */
[----:B------:R-:W-:-:S02]  /*2a60*/  UMOV UR8, UR9 ;  /* 0x0000000900087c82 */ /* 0x000fc40008000000 */
[----:B------:R-:W-:Y:S01]  /*2a70*/  UMOV UR4, UR5 ;  /* 0x0000000500047c82 */ /* 0x000fe20008000000 */
[----:B------:R-:W-:Y:S02]  /*2a80*/  USHF.R.U32.HI UR17, URZ, UR17, UR8 ;  /* 0x00000011ff117299 */ /* 0x000fe40008011608 */
[----:B-1----:R-:W-:Y:S02]  /*2a90*/  USHF.R.U32.HI UR4, URZ, UR7, UR4 ;  /* 0x00000007ff047299 */ /* 0x002fe40008011604 */
[----:B------:R-:W-:Y:S02]  /*2aa0*/  USEL UR5, UR38, UR17, !UP2 ;  /* 0x0000001126057287 */ /* 0x000fe4000d000000 */
[----:B------:R-:W-:-:S04]  /*2ab0*/  USEL UR4, UR37, UR4, !UP0 ;  /* 0x0000000425047287 */ /* 0x000fc8000c000000 */
[----:B------:R-:W-:Y:S02]  /*2ac0*/  UIADD3 UR7, UPT, UPT, UR5, -UR4, URZ ;  /* 0x8000000405077290 */ /* 0x000fe4000fffe0ff */
[----:B------:R-:W-:Y:S02]  /*2ad0*/  UIADD3 UR4, UPT, UPT, -UR5, UR4, URZ ;  /* 0x0000000405047290 */ /* 0x000fe4000fffe1ff */
[----:B------:R-:W-:Y:S02]  /*2ae0*/  UIMAD UR37, UR7, UR18, UR37 ;  /* 0x00000012072572a4 */ /* 0x000fe4000f8e0225 */
[----:B------:R-:W-:-:S12]  /*2af0*/  UIMAD UR38, UR4, UR10, UR38 ;  /* 0x0000000a042672a4 */ /* 0x000fd8000f8e0226 */
.L_x_42:
[----:B------:R-:W-:Y:S01]  /*2b00*/  VIADD R11, R11, 0x1 ;  /* 0x000000010b0b7836 */ /* 0x000fe20000000000 */
[----:B------:R-:W-:Y:S02]  /*2b10*/  R2UR UR5, R83 ;  /* 0x00000000530572ca */ /* 0x000fe400000e0000 */
[----:B------:R-:W-:Y:S02]  /*2b20*/  R2UR UR4, R82 ;  /* 0x00000000520472ca */ /* 0x000fe400000e0000 */
[C---:B------:R-:W-:Y:S02]  /*2b30*/  ISETP.NE.AND P0, PT, R11.reuse, 0x2, PT ;  /* 0x000000020b00780c */ /* 0x040fe40003f05270 */
[----:B------:R-:W-:Y:S02]  /*2b40*/  PLOP3.LUT P1, PT, PT, PT, PT, 0x80, 0x8 ;  /* 0x000000000008781c */ /* 0x000fe40003f2f070 */
[----:B------:R-:W-:Y:S02]  /*2b50*/  SEL R3, RZ, 0x1, P0 ;  /* 0x00000001ff037807 */ /* 0x000fe40000000000 */
[----:B------:R-:W-:-:S02]  /*2b60*/  SEL R11, R11, RZ, P0 ;  /* 0x000000ff0b0b7207 */ /* 0x000fc40000000000 */
[----:B------:R-:W-:Y:S01]  /*2b70*/  LOP3.LUT R10, R10, R3, RZ, 0x3c, !PT ;  /* 0x000000030a0a7212 */ /* 0x000fe200078e3cff */
[----:B------:R-:W-:Y:S02]  /*2b80*/  UIADD3 UR26, UPT, UPT, UR38, UR5, URZ ;  /* 0x00000005261a7290 */ /* 0x000fe4000fffe0ff */
[----:B------:R-:W-:Y:S01]  /*2b90*/  UIADD3 UR30, UPT, UPT, UR37, UR4, URZ ;  /* 0x00000004251e7290 */ /* 0x000fe2000fffe0ff */
[----:B------:R-:W-:Y:S11]  /*2ba0*/  BRA.U UP1, `(.L_x_43) ;  /* 0xfffffff101407547 */ /* 0x000ff6000b83ffff */
[----:B------:R-:W-:Y:S01]  /*2bb0*/  UIADD3 UR13, UPT, UPT, UR13, 0x80, URZ ;  /* 0x000000800d0d7890 */ /* 0x000fe2000fffe0ff */
[----:B------:R-:W-:-:S03]  /*2bc0*/  SHF.L.U32 R3, R12, 0x1f, RZ ;  /* 0x0000001f0c037819 */ /* 0x000fc600000006ff */
[----:B------:R-:W-:-:S09]  /*2bd0*/  ULEA UR4, UR6, UR13, 0x3 ;  /* 0x0000000d06047291 */ /* 0x000fd2000f8e18ff */
[----:B------:R-:W3:Y:S02]  /*2be0*/  SYNCS.PHASECHK.TRANS64.TRYWAIT P0, [UR4], R3 ;  /* 0x00000003ff0075a7 */ /* 0x000ee40008001104 */
[----:B---3--:R-:W-:Y:S05]  /*2bf0*/  @!P0 BRA `(.L_x_44) ;  /* 0x0000007c00088947 */ /* 0x008fea0003800000 */
.L_x_167:
[----:B------:R-:W-:-:S04]  /*2c00*/  UIADD3 UR4, UPT, UPT, UR6, 0x1, URZ ;  /* 0x0000000106047890 */ /* 0x000fc8000fffe0ff */
[----:B------:R-:W-:-:S04]  /*2c10*/  UISETP.NE.AND UP0, UPT, UR4, 0x10, UPT ;  /* 0x000000100400788c */ /* 0x000fc8000bf05270 */
[----:B------:R-:W-:Y:S02]  /*2c20*/  USEL UR6, URZ, 0x1, UP0 ;  /* 0x00000001ff067887 */ /* 0x000fe40008000000 */
[----:B------:R-:W-:-:S04]  /*2c30*/  USEL UR4, UR4, URZ, UP0 ;  /* 0x000000ff04047287 */ /* 0x000fc80008000000 */
[----:B------:R-:W-:Y:S01]  /*2c40*/  ULEA UR5, UR4, UR13, 0x3 ;  /* 0x0000000d04057291 */ /* 0x000fe2000f8e18ff */
[----:B------:R-:W-:-:S04]  /*2c50*/  LOP3.LUT R2, R12, UR6, RZ, 0x3c, !PT ;  /* 0x000000060c027c12 */ /* 0x000fc8000f8e3cff */
[----:B-1----:R-:W-:-:S04]  /*2c60*/  SHF.L.U32 R3, R2, 0x1f, RZ ;  /* 0x0000001f02037819 */ /* 0x002fc800000006ff */
[----:B------:R-:W1:Y:S02]  /*2c70*/  SYNCS.PHASECHK.TRANS64.TRYWAIT P0, [UR5], R3 ;  /* 0x00000003ff0075a7 */ /* 0x000e640008001105 */
[----:B-1----:R-:W-:Y:S05]  /*2c80*/  @!P0 BRA `(.L_x_45) ;  /* 0x0000007800fc8947 */ /* 0x002fea0003800000 */
.L_x_169:
        /* <DEDUP_REMOVED lines=9> */
.L_x_171:
        /* <DEDUP_REMOVED lines=9> */
.L_x_173:
        /* <DEDUP_REMOVED lines=9> */
.L_x_175:
        /* <DEDUP_REMOVED lines=9> */
.L_x_177:
        /* <DEDUP_REMOVED lines=9> */
.L_x_179:
        /* <DEDUP_REMOVED lines=9> */
.L_x_181:
        /* <DEDUP_REMOVED lines=9> */
.L_x_183:
        /* <DEDUP_REMOVED lines=9> */
.L_x_185:
        /* <DEDUP_REMOVED lines=9> */
.L_x_187:
        /* <DEDUP_REMOVED lines=9> */
.L_x_189:
        /* <DEDUP_REMOVED lines=9> */
.L_x_191:
        /* <DEDUP_REMOVED lines=9> */
.L_x_193:
        /* <DEDUP_REMOVED lines=9> */
.L_x_195:
[----:B------:R-:W-:-:S04]  /*33e0*/  UIADD3 UR4, UPT, UPT, UR4, 0x1, URZ ;  /* 0x0000000104047890 */ /* 0x000fc8000fffe0ff */
[----:B------:R-:W-:-:S04]  /*33f0*/  UISETP.NE.AND UP0, UPT, UR4, 0x10, UPT ;  /* 0x000000100400788c */ /* 0x000fc8000bf05270 */
[----:B------:R-:W-:Y:S02]  /*3400*/  USEL UR5, URZ, 0x1, UP0 ;  /* 0x00000001ff057887 */ /* 0x000fe40008000000 */
[----:B------:R-:W-:-:S04]  /*3410*/  USEL UR4, UR4, URZ, UP0 ;  /* 0x000000ff04047287 */ /* 0x000fc80008000000 */
[----:B------:R-:W-:Y:S01]  /*3420*/  ULEA UR4, UR4, UR13, 0x3 ;  /* 0x0000000d04047291 */ /* 0x000fe2000f8e18ff */
[----:B-1----:R-:W-:-:S04]  /*3430*/  LOP3.LUT R3, R2, UR5, RZ, 0x3c, !PT ;  /* 0x0000000502037c12 */ /* 0x002fc8000f8e3cff */
[----:B------:R-:W-:Y:S01]  /*3440*/  SHF.L.U32 R3, R3, 0x1f, RZ ;  /* 0x0000001f03037819 */ /* 0x000fe200000006ff */
[----:B------:R-:W-:-:S07]  /*3450*/  IMAD.U32 R0, RZ, RZ, UR4 ;  /* 0x00000004ff007e24 */ /* 0x000fce000f8e00ff */
.L_x_59:
[----:B-1----:R1:W3:Y:S02]  /*3460*/  SYNCS.PHASECHK.TRANS64.TRYWAIT P0, [R0+URZ], R3 ;  /* 0x00000003000075a7 */ /* 0x0022e400080011ff */
[----:B---3--:R-:W-:Y:S05]  /*3470*/  @!P0 NANOSLEEP.SYNCS 0x989680 ;  /* 0x009896800000895d */ /* 0x008fea0003900000 */
[----:B------:R-:W3:Y:S02]  /*3480*/  @!P0 SYNCS.PHASECHK.TRANS64 P0, [R0+URZ], R3 ;  /* 0x00000003000085a7 */ /* 0x000ee400080010ff */
[----:B--23--:R-:W-:Y:S05]  /*3490*/  @P0 EXIT ;  /* 0x000000000000094d */ /* 0x00cfea0003800000 */
[----:B------:R-:W-:Y:S05]  /*34a0*/  BRA `(.L_x_59) ;  /* 0xfffffffc00ec7947 */ /* 0x000fea000383ffff */
.L_x_23:
[----:B------:R-:W2:Y:S02]  /*34b0*/  S2UR UR4, SR_CgaCtaId ;  /* 0x00000000000479c3 */ /* 0x000ea40000008800 */
[----:B--2---:R-:W-:-:S04]  /*34c0*/  UISETP.NE.AND UP0, UPT, UR4, URZ, UPT ;  /* 0x000000ff0400728c */ /* 0x004fc8000bf05270 */
[----:B------:R-:W-:-:S09]  /*34d0*/  UISETP.NE.OR UP0, UPT, UR20, 0x1, UP0 ;  /* 0x000000011400788c */ /* 0x000fd20008705670 */
[----:B------:R-:W-:Y:S05]  /*34e0*/  BRA.U UP0, `(.L_x_60) ;  /* 0x00000005004c7547 */ /* 0x000fea000b800000 */
[----:B------:R-:W2:Y:S01]  /*34f0*/  S2UR UR5, SR_CgaCtaId ;  /* 0x00000000000579c3 */ /* 0x000ea20000008800 */
[----:B------:R-:W-:Y:S01]  /*3500*/  UMOV UR4, 0x400 ;  /* 0x0000040000047882 */ /* 0x000fe20000000000 */
[----:B------:R-:W-:Y:S01]  /*3510*/  ISETP.GE.U32.AND P2, PT, R3, 0x8, PT ;  /* 0x000000080300780c */ /* 0x000fe20003f46070 */
[----:B------:R-:W-:Y:S01]  /*3520*/  IMAD.MOV.U32 R12, RZ, RZ, 0x1 ;  /* 0x00000001ff0c7424 */ /* 0x000fe200078e00ff */
[----:B------:R-:W-:Y:S02]  /*3530*/  CS2R R10, SRZ ;  /* 0x00000000000a7805 */ /* 0x000fe4000001ff00 */
[----:B------:R-:W-:Y:S01]  /*3540*/  CS2R R8, SRZ ;  /* 0x0000000000087805 */ /* 0x000fe2000001ff00 */
[----:B--2---:R-:W-:-:S03]  /*3550*/  ULEA UR6, UR5, UR4, 0x18 ;  /* 0x0000000405067291 */ /* 0x004fc6000f8ec0ff */
[----:B------:R-:W-:-:S09]  /*3560*/  UMOV UR5, URZ ;  /* 0x000000ff00057c82 */ /* 0x000fd20008000000 */
.L_x_64:
[----:B------:R-:W-:Y:S02]  /*3570*/  LEA R0, R8, UR6, 0x3 ;  /* 0x0000000608007c11 */ /* 0x000fe4000f8e18ff */
[----:B------:R-:W-:-:S03]  /*3580*/  SHF.L.U32 R5, R9, 0x1f, RZ ;  /* 0x0000001f09057819 */ /* 0x000fc600000006ff */
[----:B------:R-:W-:Y:S01]  /*3590*/  VIADD R4, R0, 0x1c0 ;  /* 0x000001c000047836 */ /* 0x000fe20000000000 */
[----:B------:R-:W2:Y:S02]  /*35a0*/  SYNCS.PHASECHK.TRANS64.TRYWAIT P0, [R0+URZ+0x1b0], R5 ;  /* 0x0001b005000075a7 */ /* 0x000ea400080011ff */
[----:B--2---:R-:W-:Y:S05]  /*35b0*/  @!P0 BRA `(.L_x_61) ;  /* 0x0000007800008947 */ /* 0x004fea0003800000 */
.L_x_196:
[----:B------:R-:W-:Y:S01]  /*35c0*/  ULEA UR4, UR5, UR6, 0x3 ;  /* 0x0000000605047291 */ /* 0x000fe2000f8e18ff */
[----:B------:R-:W-:Y:S01]  /*35d0*/  PRMT R4, RZ, 0x654, R4 ;  /* 0x00000654ff047816 */ /* 0x000fe20000000004 */
[----:B--2---:R-:W-:Y:S01]  /*35e0*/  @!P2 IMAD.MOV.U32 R5, RZ, RZ, 0x10 ;  /* 0x00000010ff05a424 */ /* 0x004fe200078e00ff */
[----:B------:R-:W-:Y:S01]  /*35f0*/  SHF.L.U32 R7, R12, 0x1f, RZ ;  /* 0x0000001f0c077819 */ /* 0x000fe200000006ff */
[----:B------:R-:W-:Y:S01]  /*3600*/  UIADD3 UR7, UPT, UPT, UR4, 0x150, URZ ;  /* 0x0000015004077890 */ /* 0x000fe2000fffe0ff */
[----:B------:R2:W-:Y:S05]  /*3610*/  SYNCS.ARRIVE.TRANS64.RED.A1T0 RZ, [R4+URZ], RZ ;  /* 0x000000ff04ff79a7 */ /* 0x0005ea00081004ff */
[----:B------:R-:W-:Y:S01]  /*3620*/  IMAD.U32 R0, RZ, RZ, UR7 ;  /* 0x00000007ff007e24 */ /* 0x000fe2000f8e00ff */
[----:B------:R-:W3:Y:S04]  /*3630*/  SYNCS.PHASECHK.TRANS64.TRYWAIT P0, [UR4+0x160], R7 ;  /* 0x00016007ff0075a7 */ /* 0x000ee80008001104 */
[----:B------:R-:W-:Y:S01]  /*3640*/  PRMT R13, R3, 0x654, R0 ;  /* 0x00000654030d7816 */ /* 0x000fe20000000000 */
[----:B--23--:R-:W-:Y:S06]  /*3650*/  @!P0 BRA `(.L_x_62) ;  /* 0x0000007400ec8947 */ /* 0x00cfec0003800000 */
.L_x_198:
[----:B------:R-:W-:Y:S01]  /*3660*/  ULEA UR8, UR5, UR6, 0x4 ;  /* 0x0000000605087291 */ /* 0x000fe2000f8e20ff */
[----:B------:R-:W-:Y:S01]  /*3670*/  SEL R2, R13, R2, !P2 ;  /* 0x000000020d027207 */ /* 0x000fe20005000000 */
[----:B------:R-:W-:Y:S01]  /*3680*/  UIADD3 UR9, UPT, UPT, UR4, 0x150, URZ ;  /* 0x0000015004097890 */ /* 0x000fe2000fffe0ff */
[----:B--2---:R-:W-:Y:S01]  /*3690*/  LEA R0, R11, UR6, 0x3 ;  /* 0x000000060b007c11 */ /* 0x004fe2000f8e18ff */
[----:B------:R-:W-:Y:S01]  /*36a0*/  UIADD3 UR8, UPT, UPT, UR8, 0x1e0, URZ ;  /* 0x000001e008087890 */ /* 0x000fe2000fffe0ff */
[----:B------:R2:W-:Y:S01]  /*36b0*/  @!P2 SYNCS.ARRIVE.TRANS64.RED RZ, [R2+URZ], R5 ;  /* 0x0000000502ffa9a7 */ /* 0x0005e200080004ff */
[----:B------:R-:W-:Y:S01]  /*36c0*/  UIADD3 UR4, UPT, UPT, UR5, 0x1, URZ ;  /* 0x0000000105047890 */ /* 0x000fe2000fffe0ff */
[----:B------:R-:W-:-:S03]  /*36d0*/  VIADD R8, R8, 0x1 ;  /* 0x0000000108087836 */ /* 0x000fc60000000000 */
[----:B------:R-:W-:Y:S02]  /*36e0*/  UISETP.NE.AND UP0, UPT, UR4, 0x2, UPT ;  /* 0x000000020400788c */ /* 0x000fe4000bf05270 */
[----:B------:R-:W-:Y:S01]  /*36f0*/  ISETP.NE.AND P0, PT, R8, 0x2, PT ;  /* 0x000000020800780c */ /* 0x000fe20003f05270 */
[----:B------:R-:W-:Y:S06]  /*3700*/  UGETNEXTWORKID.BROADCAST [UR8], [UR9] ;  /* 0x00000000080073ca */ /* 0x000fec0008000100 */
[----:B------:R-:W-:Y:S02]  /*3710*/  USEL UR7, URZ, 0x1, UP0 ;  /* 0x00000001ff077887 */ /* 0x000fe40008000000 */
[----:B------:R-:W-:-:S04]  /*3720*/  USEL UR5, UR4, URZ, UP0 ;  /* 0x000000ff04057287 */ /* 0x000fc80008000000 */
[----:B------:R-:W-:Y:S02]  /*3730*/  LOP3.LUT R12, R12, UR7, RZ, 0x3c, !PT ;  /* 0x000000070c0c7c12 */ /* 0x000fe4000f8e3cff */
[----:B--2---:R-:W-:-:S04]  /*3740*/  SHF.L.U32 R5, R10, 0x1f, RZ ;  /* 0x0000001f0a057819 */ /* 0x004fc800000006ff */
[----:B------:R-:W2:Y:S02]  /*3750*/  SYNCS.PHASECHK.TRANS64.TRYWAIT P1, [R0+URZ+0x150], R5 ;  /* 0x00015005000075a7 */ /* 0x000ea400080211ff */
[----:B--2---:R-:W-:Y:S05]  /*3760*/  @!P1 BRA `(.L_x_63) ;  /* 0x0000007400c09947 */ /* 0x004fea0003800000 */
.L_x_199:
[C---:B------:R-:W-:Y:S01]  /*3770*/  LEA R4, R11.reuse, UR6, 0x4 ;  /* 0x000000060b047c11 */ /* 0x040fe2000f8e20ff */
[----:B--2---:R-:W-:Y:S01]  /*3780*/  VIADD R0, R0, 0x160 ;  /* 0x0000016000007836 */ /* 0x004fe20000000000 */
[----:B------:R-:W-:Y:S01]  /*3790*/  SEL R8, R8, RZ, P0 ;  /* 0x000000ff08087207 */ /* 0x000fe20000000000 */
[----:B------:R-:W-:-:S03]  /*37a0*/  VIADD R11, R11, 0x1 ;  /* 0x000000010b0b7836 */ /* 0x000fc60000000000 */
[----:B------:R-:W2:Y:S01]  /*37b0*/  LDS.128 R4, [R4+0x1e0] ;  /* 0x0001e00004047984 */ /* 0x000ea20000000c00 */
[----:B------:R-:W-:Y:S02]  /*37c0*/  PRMT R0, RZ, 0x654, R0 ;  /* 0x00000654ff007816 */ /* 0x000fe40000000000 */
[C---:B------:R-:W-:Y:S01]  /*37d0*/  ISETP.NE.AND P1, PT, R11.reuse, 0x2, PT ;  /* 0x000000020b00780c */ /* 0x040fe20003f25270 */
[----:B------:R-:W-:Y:S01]  /*37e0*/  @!PT LDS RZ, [RZ] ;  /* 0x00000000fffff984 */ /* 0x000fe20000000800 */
[----:B------:R-:W-:Y:S01]  /*37f0*/  @!PT LDS RZ, [RZ] ;  /* 0x00000000fffff984 */ /* 0x000fe20000000800 */
[----:B------:R-:W-:Y:S01]  /*3800*/  @!PT LDS RZ, [RZ] ;  /* 0x00000000fffff984 */ /* 0x000fe20000000800 */
[----:B------:R-:W-:Y:S01]  /*3810*/  @!PT LDS RZ, [RZ] ;  /* 0x00000000fffff984 */ /* 0x000fe20000000800 */
[----:B------:R3:W-:Y:S06]  /*3820*/  MEMBAR.ALL.CTA ;  /* 0x0000000000007992 */ /* 0x0007ec0000008000 */
[----:B---3--:R-:W3:Y:S01]  /*3830*/  FENCE.VIEW.ASYNC.S ;  /* 0x00000000000073c6 */ /* 0x008ee20000000000 */
[----:B------:R-:W-:Y:S01]  /*3840*/  SEL R11, R11, RZ, P1 ;  /* 0x000000ff0b0b7207 */ /* 0x000fe20000800000 */
[----:B---3--:R3:W-:Y:S01]  /*3850*/  SYNCS.ARRIVE.TRANS64.RED.A1T0 RZ, [R0+URZ], RZ ;  /* 0x000000ff00ff79a7 */ /* 0x0087e200081004ff */
[----:B--2---:R-:W-:-:S02]  /*3860*/  LOP3.LUT P3, RZ, R6, 0x1, RZ, 0xc0, !PT ;  /* 0x0000000106ff7812 */ /* 0x004fc4000786c0ff */
[----:B------:R-:W-:-:S04]  /*3870*/  SEL R5, RZ, 0x1, P1 ;  /* 0x00000001ff057807 */ /* 0x000fc80000800000 */
[----:B------:R-:W-:Y:S02]  /*3880*/  LOP3.LUT R10, R10, R5, RZ, 0x3c, !PT ;  /* 0x000000050a0a7212 */ /* 0x000fe400078e3cff */
[----:B---3--:R-:W-:-:S04]  /*3890*/  SEL R0, RZ, 0x1, P0 ;  /* 0x00000001ff007807 */ /* 0x008fc80000000000 */
[----:B------:R-:W-:Y:S01]  /*38a0*/  LOP3.LUT R9, R9, R0, RZ, 0x3c, !PT ;  /* 0x0000000009097212 */ /* 0x000fe200078e3cff */
[----:B------:R-:W-:Y:S06]  /*38b0*/  @P3 BRA `(.L_x_64) ;  /* 0xfffffffc002c3947 */ /* 0x000fec000383ffff */
[----:B------:R-:W-:Y:S01]  /*38c0*/  ULEA UR4, UR5, UR6, 0x3 ;  /* 0x0000000605047291 */ /* 0x000fe2000f8e18ff */
[----:B------:R-:W-:-:S08]  /*38d0*/  SHF.L.U32 R3, R12, 0x1f, RZ ;  /* 0x0000001f0c037819 */ /* 0x000fd000000006ff */
[----:B------:R-:W2:Y:S02]  /*38e0*/  SYNCS.PHASECHK.TRANS64 P0, [UR4+0x160], R3 ;  /* 0x00016003ff0075a7 */ /* 0x000ea40008001004 */
[----:B--2---:R-:W-:Y:S05]  /*38f0*/  @P0 BRA `(.L_x_65) ;  /* 0x0000000000080947 */ /* 0x004fea0003800000 */
[----:B------:R-:W2:Y:S02]  /*3900*/  SYNCS.PHASECHK.TRANS64.TRYWAIT P0, [UR4+0x160], R3 ;  /* 0x00016003ff0075a7 */ /* 0x000ea40008001104 */
[----:B--2---:R-:W-:Y:S05]  /*3910*/  @!P0 BRA `(.L_x_66) ;  /* 0x0000007400688947 */ /* 0x004fea0003800000 */
.L_x_65:
[----:B------:R-:W-:-:S04]  /*3920*/  UIADD3 UR7, UPT, UPT, UR5, 0x1, URZ ;  /* 0x0000000105077890 */ /* 0x000fc8000fffe0ff */
[----:B------:R-:W-:-:S04]  /*3930*/  UISETP.NE.AND UP0, UPT, UR7, 0x2, UPT ;  /* 0x000000020700788c */ /* 0x000fc8000bf05270 */
[----:B------:R-:W-:Y:S02]  /*3940*/  USEL UR8, URZ, 0x1, UP0 ;  /* 0x00000001ff087887 */ /* 0x000fe40008000000 */
[----:B------:R-:W-:-:S04]  /*3950*/  USEL UR7, UR7, URZ, UP0 ;  /* 0x000000ff07077287 */ /* 0x000fc80008000000 */
[----:B------:R-:W-:Y:S01]  /*3960*/  ULEA UR7, UR7, UR6, 0x3 ;  /* 0x0000000607077291 */ /* 0x000fe2000f8e18ff */
[----:B--2---:R-:W-:-:S04]  /*3970*/  LOP3.LUT R3, R12, UR8, RZ, 0x3c, !PT ;  /* 0x000000080c037c12 */ /* 0x004fc8000f8e3cff */
[----:B------:R-:W-:-:S04]  /*3980*/  SHF.L.U32 R0, R3, 0x1f, RZ ;  /* 0x0000001f03007819 */ /* 0x000fc800000006ff */
[----:B------:R-:W2:Y:S02]  /*3990*/  SYNCS.PHASECHK.TRANS64 P0, [UR7+0x160], R0 ;  /* 0x00016000ff0075a7 */ /* 0x000ea40008001007 */
[----:B-12---:R-:W-:Y:S05]  /*39a0*/  @P0 EXIT ;  /* 0x000000000000094d */ /* 0x006fea0003800000 */
[----:B------:R-:W-:Y:S02]  /*39b0*/  SHF.L.U32 R3, R3, 0x1f, RZ ;  /* 0x0000001f03037819 */ /* 0x000fe400000006ff */
[----:B------:R-:W-:-:S07]  /*39c0*/  MOV R0, UR7 ;  /* 0x0000000700007c02 */ /* 0x000fce0008000f00 */
.L_x_67:
[----:B-1----:R1:W2:Y:S02]  /*39d0*/  SYNCS.PHASECHK.TRANS64.TRYWAIT P0, [R0+URZ+0x160], R3 ;  /* 0x00016003000075a7 */ /* 0x0022a400080011ff */
[----:B--2---:R-:W-:Y:S05]  /*39e0*/  @!P0 NANOSLEEP.SYNCS 0x989680 ;  /* 0x009896800000895d */ /* 0x004fea0003900000 */
[----:B------:R-:W2:Y:S02]  /*39f0*/  @!P0 SYNCS.PHASECHK.TRANS64 P0, [R0+URZ+0x160], R3 ;  /* 0x00016003000085a7 */ /* 0x000ea400080010ff */
[----:B--2---:R-:W-:Y:S05]  /*3a00*/  @P0 EXIT ;  /* 0x000000000000094d */ /* 0x004fea0003800000 */
[----:B------:R-:W-:Y:S05]  /*3a10*/  BRA `(.L_x_67) ;  /* 0xfffffffc00ec7947 */ /* 0x000fea000383ffff */
.L_x_60:
[----:B------:R-:W-:Y:S05]  /*3a20*/  BRA.U UP5, `(.L_x_68) ;  /* 0x0000001105a47547 */ /* 0x000fea000b800000 */
[----:B------:R-:W2:Y:S01]  /*3a30*/  S2UR UR7, SR_CgaCtaId ;  /* 0x00000000000779c3 */ /* 0x000ea20000008800 */
[----:B------:R-:W-:Y:S01]  /*3a40*/  UMOV UR4, 0x40 ;  /* 0x0000004000047882 */ /* 0x000fe20000000000 */
[----:B------:R-:W-:Y:S01]  /*3a50*/  NOP ;  /* 0x0000000000007918 */ /* 0x000fe20000000000 */
[----:B------:R-:W-:Y:S01]  /*3a60*/  UMOV UR6, 0x400 ;  /* 0x0000040000067882 */ /* 0x000fe20000000000 */
[----:B--2---:R-:W-:Y:S02]  /*3a70*/  ULEA UR5, UR7, UR4, 0x18 ;  /* 0x0000000407057291 */ /* 0x004fe4000f8ec0ff */
[----:B------:R-:W-:-:S07]  /*3a80*/  ULEA UR6, UR7, UR6, 0x18 ;  /* 0x0000000607067291 */ /* 0x000fce000f8ec0ff */
[----:B------:R-:W2:Y:S02]  /*3a90*/  LDS.U8 R3, [UR5+0x1c] ;  /* 0x00001c05ff037984 */ /* 0x000ea40008000000 */
[----:B--2---:R-:W-:-:S13]  /*3aa0*/  ISETP.NE.AND P0, PT, R3, RZ, PT ;  /* 0x000000ff0300720c */ /* 0x004fda0003f05270 */
[----:B------:R-:W-:Y:S05]  /*3ab0*/  @P0 BRA `(.L_x_69) ;  /* 0x0000000400080947 */ /* 0x000fea0003800000 */
[----:B------:R-:W-:Y:S02]  /*3ac0*/  UISETP.NE.U32.AND UP1, UPT, UR33, 0x1, UPT ;  /* 0x000000012100788c */ /* 0x000fe4000bf25070 */
[----:B------:R-:W-:-:S07]  /*3ad0*/  UIADD3 UR7, UPT, UPT, UR5, 0x8, URZ ;  /* 0x0000000805077890 */ /* 0x000fce000fffe0ff */
[----:B------:R-:W-:Y:S05]  /*3ae0*/  BRA.U !UP1, `(.L_x_70) ;  /* 0x00000001099c7547 */ /* 0x000fea000b800000 */
[----:B------:R-:W-:Y:S01]  /*3af0*/  ELECT P0, URZ, PT ;  /* 0x0000000000ff782f */ /* 0x000fe20003800000 */
[----:B------:R-:W-:-:S12]  /*3b00*/  BSSY B0, `(.L_x_70) ;  /* 0x0000025000007945 */ /* 0x000fd80003800000 */
[----:B------:R-:W-:Y:S05]  /*3b10*/  @!P0 BRA `(.L_x_71) ;  /* 0x00000000008c8947 */ /* 0x000fea0003800000 */
[----:B------:R-:W-:-:S05]  /*3b20*/  UMOV UR4, 0x10 ;  /* 0x0000001000047882 */ /* 0x000fca0000000000 */
[----:B------:R-:W-:Y:S04]  /*3b30*/  DEPBAR.LE SB2, 0x36 ;  /* 0x0000ad800000791a */ /* 0x000fe80000000000 */
[----:B------:R-:W2:Y:S02]  /*3b40*/  UTCATOMSWS.2CTA.FIND_AND_SET.ALIGN UP0, UR4, UR4 ;  /* 0x00000004000475e3 */ /* 0x000ea40008200800 */
[----:B--2---:R-:W-:Y:S01]  /*3b50*/  MOV R10, UR4 ;  /* 0x00000004000a7c02 */ /* 0x004fe20008000f00 */
[----:B------:R-:W-:Y:S06]  /*3b60*/  BRA.U UP0, `(.L_x_72) ;  /* 0x0000000100187547 */ /* 0x000fec000b800000 */
.L_x_73:
[----:B------:R-:W-:Y:S05]  /*3b70*/  NANOSLEEP 0x64 ;  /* 0x000000640000795d */ /* 0x000fea0003800000 */
[----:B------:R-:W-:-:S05]  /*3b80*/  UMOV UR4, 0x10 ;  /* 0x0000001000047882 */ /* 0x000fca0000000000 */
[----:B------:R-:W-:Y:S04]  /*3b90*/  DEPBAR.LE SB2, 0x36 ;  /* 0x0000ad800000791a */ /* 0x000fe80000000000 */
[----:B------:R-:W2:Y:S02]  /*3ba0*/  UTCATOMSWS.2CTA.FIND_AND_SET.ALIGN UP0, UR4, UR4 ;  /* 0x00000004000475e3 */ /* 0x000ea40008200800 */
[----:B--2---:R-:W-:Y:S01]  /*3bb0*/  MOV R10, UR4 ;  /* 0x00000004000a7c02 */ /* 0x004fe20008000f00 */
[----:B------:R-:W-:Y:S05]  /*3bc0*/  BRA.U !UP0, `(.L_x_73) ;  /* 0xfffffffd08e87547 */ /* 0x000fea000b83ffff */
.L_x_72:
[----:B------:R-:W2:Y:S01]  /*3bd0*/  LDS R6, [UR5+0x10] ;  /* 0x00001005ff067984 */ /* 0x000ea20008000800 */
[----:B------:R-:W-:Y:S01]  /*3be0*/  IMAD.U32 R3, RZ, RZ, UR6 ;  /* 0x00000006ff037e24 */ /* 0x000fe2000f8e00ff */
[----:B------:R-:W-:-:S03]  /*3bf0*/  MOV R4, UR34 ;  /* 0x0000002200047c02 */ /* 0x000fc60008000f00 */
[----:B------:R-:W-:Y:S01]  /*3c00*/  VIADD R3, R3, 0x200 ;  /* 0x0000020003037836 */ /* 0x000fe20000000000 */
[----:B--2---:R-:W-:-:S04]  /*3c10*/  SHF.L.U32 R6, R6, 0x1f, RZ ;  /* 0x0000001f06067819 */ /* 0x004fc800000006ff */
[----:B------:R-:W2:Y:S02]  /*3c20*/  SYNCS.PHASECHK.TRANS64.TRYWAIT P0, [UR5+0x8], R6 ;  /* 0x00000806ff0075a7 */ /* 0x000ea40008001105 */
[----:B--2---:R-:W-:Y:S05]  /*3c30*/  @P0 BRA `(.L_x_74) ;  /* 0x0000000000080947 */ /* 0x004fea0003800000 */
[----:B------:R-:W2:Y:S02]  /*3c40*/  SYNCS.PHASECHK.TRANS64.TRYWAIT P0, [UR5+0x8], R6 ;  /* 0x00000806ff0075a7 */ /* 0x000ea40008001105 */
[----:B--2---:R-:W-:Y:S05]  /*3c50*/  @!P0 BRA `(.L_x_75) ;  /* 0x0000007000b08947 */ /* 0x004fea0003800000 */
.L_x_74:
[----:B------:R-:W-:Y:S01]  /*3c60*/  PRMT R4, R4, 0x654, R3 ;  /* 0x0000065404047816 */ /* 0x000fe20000000003 */
[----:B------:R-:W-:Y:S01]  /*3c70*/  HFMA2 R3, -RZ, RZ, 0, 5.9604644775390625e-08 ;  /* 0x00000001ff037431 */ /* 0x000fe200000001ff */
[----:B------:R-:W-:Y:S01]  /*3c80*/  UPRMT UR4, UR34, 0x654, UR7 ;  /* 0x0000065422047896 */ /* 0x000fe20008000007 */
[----:B------:R-:W-:Y:S02]  /*3c90*/  IMAD.MOV.U32 R7, RZ, RZ, 0xffff ;  /* 0x0000ffffff077424 */ /* 0x000fe400078e00ff */
[----:B--2---:R-:W-:Y:S02]  /*3ca0*/  IMAD.MOV.U32 R6, RZ, RZ, 0x4 ;  /* 0x00000004ff067424 */ /* 0x004fe400078e00ff */
[----:B------:R-:W-:Y:S01]  /*3cb0*/  IMAD.SHL.U32 R9, R10, 0x20, RZ ;  /* 0x000000200a097824 */ /* 0x000fe200078e00ff */
[----:B------:R-:W-:Y:S02]  /*3cc0*/  MOV R5, UR4 ;  /* 0x0000000400057c02 */ /* 0x000fe40008000f00 */
[-C--:B------:R-:W-:Y:S01]  /*3cd0*/  SHF.L.U32 R8, R7, R10.reuse, RZ ;  /* 0x0000000a07087219 */ /* 0x080fe200000006ff */
[----:B------:R2:W-:Y:S01]  /*3ce0*/  SYNCS.ARRIVE.TRANS64.RED RZ, [UR4], R6 ;  /* 0x00000006ffff79a7 */ /* 0x0005e20008000404 */
[----:B------:R-:W-:Y:S01]  /*3cf0*/  SHF.L.U32 R7, R3, R10, RZ ;  /* 0x0000000a03077219 */ /* 0x000fe200000006ff */
[----:B------:R2:W-:Y:S04]  /*3d00*/  STS [UR6+0x200], R9 ;  /* 0x00020009ff007988 */ /* 0x0005e80008000806 */
[----:B------:R2:W-:Y:S04]  /*3d10*/  STAS [R4.64], R10 ;  /* 0x0000000a04007dbd */ /* 0x0005e8000c0008ff */
[----:B------:R2:W-:Y:S04]  /*3d20*/  ATOMS.OR RZ, [UR5+0x14], R8 ;  /* 0x00001408ffff798c */ /* 0x0005e8000b000005 */
[----:B------:R2:W-:Y:S04]  /*3d30*/  ATOMS.OR RZ, [UR5+0x18], R7 ;  /* 0x00001807ffff798c */ /* 0x0005e8000b000005 */
[----:B------:R2:W-:Y:S02]  /*3d40*/  ATOMS.XOR RZ, [UR5+0x10], R3 ;  /* 0x00001003ffff798c */ /* 0x0005e4000b800005 */
.L_x_71:
[----:B-1----:R-:W-:Y:S05]  /*3d50*/  BSYNC B0 ;  /* 0x0000000000007941 */ /* 0x002fea0003800000 */
.L_x_70:
[----:B------:R-:W-:Y:S05]  /*3d60*/  BRA.U UP1, `(.L_x_76) ;  /* 0x00000001016c7547 */ /* 0x000fea000b800000 */
[----:B------:R-:W-:-:S03]  /*3d70*/  UMOV UR4, 0xffffffff ;  /* 0xffffffff00047882 */ /* 0x000fc60000000000 */
[----:B------:R-:W-:Y:S05]  /*3d80*/  BRA.DIV UR4, `(.L_x_77) ;  /* 0x00000072047c7947 */ /* 0x000fea000b800000 */
[----:B------:R-:W-:-:S13]  /*3d90*/  ELECT P0, URZ, PT ;  /* 0x0000000000ff782f */ /* 0x000fda0003800000 */
.L_x_203:
[----:B------:R-:W-:Y:S05]  /*3da0*/  @!P0 BRA `(.L_x_76) ;  /* 0x00000000005c8947 */ /* 0x000fea0003800000 */
[----:B--2---:R-:W2:Y:S02]  /*3db0*/  LDS R4, [UR5+0x10] ;  /* 0x00001005ff047984 */ /* 0x004ea40008000800 */
[----:B--2---:R-:W-:-:S04]  /*3dc0*/  SHF.L.U32 R4, R4, 0x1f, RZ ;  /* 0x0000001f04047819 */ /* 0x004fc800000006ff */
[----:B------:R-:W2:Y:S02]  /*3dd0*/  SYNCS.PHASECHK.TRANS64.TRYWAIT P0, [UR5+0x8], R4 ;  /* 0x00000804ff0075a7 */ /* 0x000ea40008001105 */
[----:B--2---:R-:W-:Y:S05]  /*3de0*/  @P0 BRA `(.L_x_78) ;  /* 0x0000000000080947 */ /* 0x004fea0003800000 */
[----:B------:R-:W2:Y:S02]  /*3df0*/  SYNCS.PHASECHK.TRANS64.TRYWAIT P0, [UR5+0x8], R4 ;  /* 0x00000804ff0075a7 */ /* 0x000ea40008001105 */
[----:B--2---:R-:W-:Y:S05]  /*3e00*/  @!P0 BRA `(.L_x_79) ;  /* 0x0000007000808947 */ /* 0x004fea0003800000 */
.L_x_78:
[----:B------:R-:W3:Y:S01]  /*3e10*/  LDS R6, [UR6+0x200] ;  /* 0x00020006ff067984 */ /* 0x000ee20008000800 */
[----:B--2---:R-:W-:Y:S02]  /*3e20*/  HFMA2 R3, -RZ, RZ, 0, 5.9604644775390625e-08 ;  /* 0x00000001ff037431 */ /* 0x004fe400000001ff */
[----:B------:R-:W-:Y:S01]  /*3e30*/  IMAD.MOV.U32 R4, RZ, RZ, 0xffff ;  /* 0x0000ffffff047424 */ /* 0x000fe200078e00ff */
[----:B------:R-:W-:Y:S01]  /*3e40*/  UPRMT UR4, UR34, 0x654, UR7 ;  /* 0x0000065422047896 */ /* 0x000fe20008000007 */
[----:B---3--:R-:W-:-:S03]  /*3e50*/  IMAD.SHL.U32 R5, R6, 0x20, RZ ;  /* 0x0000002006057824 */ /* 0x008fc600078e00ff */
[-C--:B------:R-:W-:Y:S02]  /*3e60*/  SHF.L.U32 R4, R4, R6.reuse, RZ ;  /* 0x0000000604047219 */ /* 0x080fe400000006ff */
[----:B------:R-:W-:Y:S01]  /*3e70*/  SHF.L.U32 R6, R3, R6, RZ ;  /* 0x0000000603067219 */ /* 0x000fe200000006ff */
[----:B------:R3:W-:Y:S04]  /*3e80*/  STS [UR6+0x200], R5 ;  /* 0x00020005ff007988 */ /* 0x0007e80008000806 */
[----:B------:R3:W-:Y:S04]  /*3e90*/  ATOMS.OR RZ, [UR5+0x14], R4 ;  /* 0x00001404ffff798c */ /* 0x0007e8000b000005 */
[----:B------:R3:W-:Y:S01]  /*3ea0*/  ATOMS.OR RZ, [UR5+0x18], R6 ;  /* 0x00001806ffff798c */ /* 0x0007e2000b000005 */
[----:B------:R-:W-:Y:S03]  /*3eb0*/  SYNCS.ARRIVE.TRANS64.RED.A1T0 RZ, [UR4], RZ ;  /* 0x000000ffffff79a7 */ /* 0x000fe60008100404 */
[----:B------:R3:W-:Y:S01]  /*3ec0*/  ATOMS.XOR RZ, [UR5+0x10], R3 ;  /* 0x00001003ffff798c */ /* 0x0007e2000b800005 */
[----:B------:R-:W-:Y:S05]  /*3ed0*/  BRA `(.L_x_76) ;  /* 0x0000000000107947 */ /* 0x000fea0003800000 */
.L_x_69:
[----:B------:R-:W-:Y:S02]  /*3ee0*/  MOV R3, 0xffffffff ;  /* 0xffffffff00037802 */ /* 0x000fe40000000f00 */
[----:B------:R-:W-:-:S03]  /*3ef0*/  MOV R4, 0x3f20 ;  /* 0x00003f2000047802 */ /* 0x000fc60000000f00 */
[----:B------:R2:W-:Y:S04]  /*3f00*/  STS [UR6+0x200], R3 ;  /* 0x00020003ff007988 */ /* 0x0005e80008000806 */
[----:B-12--5:R-:W-:Y:S05]  /*3f10*/  CALL.REL.NOINC `($__internal_1_$__cuda_sm10x_tcgen05_guardrail_trap_phase_invalid_during_alloc) ;  /* 0x0000007800547944 */ /* 0x026fea0003c00000 */
.L_x_76:
[----:B------:R-:W-:Y:S05]  /*3f20*/  WARPSYNC.ALL ;  /* 0x0000000000007948 */ /* 0x000fea0003800000 */
[----:B------:R-:W4:Y:S01]  /*3f30*/  S2UR UR4, SR_CgaCtaId ;  /* 0x00000000000479c3 */ /* 0x000f220000008800 */
[----:B------:R-:W-:Y:S01]  /*3f40*/  UMOV UR17, 0x400 ;  /* 0x0000040000117882 */ /* 0x000fe20000000000 */
[----:B------:R-:W-:-:S06]  /*3f50*/  NOP ;  /* 0x0000000000007918 */ /* 0x000fcc0000000000 */
[----:B------:R-:W-:Y:S06]  /*3f60*/  BAR.ARV 0x6, 0xa0 ;  /* 0x0182800000007b1d */ /* 0x000fec0000002000 */
[----:B------:R-:W1:Y:S01]  /*3f70*/  LDCU UR6, c[0x0][0x38c] ;  /* 0x00007180ff0677ac */ /* 0x000e620008000800 */
[----:B------:R-:W-:Y:S01]  /*3f80*/  LOP3.LUT R0, R0, 0xffff, RZ, 0xc0, !PT ;  /* 0x0000ffff00007812 */ /* 0x000fe200078ec0ff */
[----:B--2---:R-:W-:Y:S01]  /*3f90*/  IMAD.MOV.U32 R9, RZ, RZ, 0x1 ;  /* 0x00000001ff097424 */ /* 0x004fe200078e00ff */
[----:B------:R-:W-:Y:S01]  /*3fa0*/  LOP3.LUT R2, R2, 0xffff, RZ, 0xc0, !PT ;  /* 0x0000ffff02027812 */ /* 0x000fe200078ec0ff */
[----:B------:R-:W-:Y:S01]  /*3fb0*/  IMAD.MOV.U32 R8, RZ, RZ, RZ ;  /* 0x000000ffff087224 */ /* 0x000fe200078e00ff */
[----:B------:R-:W-:Y:S01]  /*3fc0*/  R2UR UR30, R0 ;  /* 0x00000000001e72ca */ /* 0x000fe200000e0000 */
[----:B------:R-:W-:Y:S01]  /*3fd0*/  UMOV UR24, URZ ;  /* 0x000000ff00187c82 */ /* 0x000fe20008000000 */
[----:B------:R-:W-:Y:S01]  /*3fe0*/  R2UR UR20, R2 ;  /* 0x00000000021472ca */ /* 0x000fe200000e0000 */
[----:B------:R-:W-:Y:S01]  /*3ff0*/  UMOV UR15, URZ ;  /* 0x000000ff000f7c82 */ /* 0x000fe20008000000 */
[----:B------:R-:W-:Y:S01]  /*4000*/  UMOV UR14, URZ ;  /* 0x000000ff000e7c82 */ /* 0x000fe20008000000 */
[----:B----4-:R-:W-:-:S02]  /*4010*/  ULEA UR17, UR4, UR17, 0x18 ;  /* 0x0000001104117291 */ /* 0x010fc4000f8ec0ff */
[----:B------:R-:W-:Y:S02]  /*4020*/  UISETP.NE.AND UP3, UPT, UR33, URZ, UPT ;  /* 0x000000ff2100728c */ /* 0x000fe4000bf65270 */
[----:B------:R-:W-:Y:S02]  /*4030*/  UIADD3 UR5, UPT, UPT, UR17, 0x8600, URZ ;  /* 0x0000860011057890 */ /* 0x000fe4000fffe0ff */
[----:B------:R-:W-:Y:S02]  /*4040*/  UIADD3 UR4, UPT, UPT, UR17, 0x18600, URZ ;  /* 0x0001860011047890 */ /* 0x000fe4000fffe0ff */
[----:B-1----:R-:W-:Y:S01]  /*4050*/  UIADD3 UR6, UPT, UPT, UR6, 0x1f, URZ ;  /* 0x0000001f06067890 */ /* 0x002fe2000fffe0ff */
[----:B---3--:R-:W1:Y:S01]  /*4060*/  LDS R3, [UR17+0x200] ;  /* 0x00020011ff037984 */ /* 0x008e620008000800 */
[----:B------:R-:W-:Y:S02]  /*4070*/  USHF.R.U32.HI UR5, URZ, 0x4, UR5 ;  /* 0x00000004ff057899 */ /* 0x000fe40008011605 */
[----:B------:R-:W-:-:S02]  /*4080*/  USHF.R.S32.HI UR25, URZ, 0x1f, UR6 ;  /* 0x0000001fff197899 */ /* 0x000fc40008011406 */
[----:B------:R-:W-:Y:S02]  /*4090*/  USHF.R.U32.HI UR4, URZ, 0x4, UR4 ;  /* 0x00000004ff047899 */ /* 0x000fe40008011604 */
[----:B------:R-:W-:Y:S02]  /*40a0*/  ULEA.HI UR25, UR25, UR6, URZ, 0x5 ;  /* 0x0000000619197291 */ /* 0x000fe4000f8f28ff */
[----:B------:R-:W-:Y:S02]  /*40b0*/  ULOP3.LUT UR5, UR5, 0x3fff, URZ, 0xc0, !UPT ;  /* 0x00003fff05057892 */ /* 0x000fe4000f8ec0ff */
[----:B------:R-:W-:Y:S02]  /*40c0*/  USHF.R.S32.HI UR25, URZ, 0x5, UR25 ;  /* 0x00000005ff197899 */ /* 0x000fe40008011419 */
[----:B------:R-:W-:Y:S02]  /*40d0*/  ULOP3.LUT UR22, UR4, 0x3fff, URZ, 0xc0, !UPT ;  /* 0x00003fff04167892 */ /* 0x000fe4000f8ec0ff */
[----:B------:R-:W-:-:S02]  /*40e0*/  UISETP.LT.AND UP0, UPT, UR25, 0x1, UPT ;  /* 0x000000011900788c */ /* 0x000fc4000bf01270 */
[----:B------:R-:W-:Y:S02]  /*40f0*/  ULOP3.LUT UR21, UR5, 0x10000, URZ, 0xfc, !UPT ;  /* 0x0001000005157892 */ /* 0x000fe4000f8efcff */
[----:B------:R-:W-:Y:S02]  /*4100*/  ULOP3.LUT UR22, UR22, 0x10000, URZ, 0xfc, !UPT ;  /* 0x0001000016167892 */ /* 0x000fe4000f8efcff */
[----:B------:R-:W-:Y:S01]  /*4110*/  USEL UR31, UR25, 0x1, !UP0 ;  /* 0x00000001191f7887 */ /* 0x000fe2000c000000 */
[----:B------:R-:W-:Y:S01]  /*4120*/  UMOV UR28, 0x0 ;  /* 0x00000000001c7882 */ /* 0x000fe20000000000 */
[----:B------:R-:W-:Y:S01]  /*4130*/  UMOV UR29, 0x8400490 ;  /* 0x08400490001d7882 */ /* 0x000fe20000000000 */
[----:B------:R-:W-:Y:S01]  /*4140*/  UMOV UR26, 0x0 ;  /* 0x00000000001a7882 */ /* 0x000fe20000000000 */
[----:B------:R-:W-:Y:S01]  /*4150*/  UMOV UR27, 0x8400490 ;  /* 0x08400490001b7882 */ /* 0x000fe20000000000 */
[----:B-1----:R-:W-:Y:S02]  /*4160*/  R2UR UR32, R3 ;  /* 0x00000000032072ca */ /* 0x002fe400000e0000 */
[----:B------:R-:W-:-:S13]  /*4170*/  CS2R R2, SRZ ;  /* 0x0000000000027805 */ /* 0x000fda000001ff00 */
.L_x_87:
[C---:B------:R-:W-:Y:S02]  /*4180*/  LEA R0, R8.reuse, UR17, 0x3 ;  /* 0x0000001108007c11 */ /* 0x040fe4000f8e18ff */
[----:B------:R-:W-:Y:S02]  /*4190*/  SHF.L.U32 R5, R3, 0x1f, RZ ;  /* 0x0000001f03057819 */ /* 0x000fe400000006ff */
[----:B------:R-:W-:Y:S02]  /*41a0*/  LEA R4, R8, UR17, 0x4 ;  /* 0x0000001108047c11 */ /* 0x000fe4000f8e20ff */
[----:B------:R-:W1:Y:S02]  /*41b0*/  SYNCS.PHASECHK.TRANS64.TRYWAIT P0, [R0+URZ+0x150], R5 ;  /* 0x00015005000075a7 */ /* 0x000e6400080011ff */
[----:B-1-3--:R-:W-:Y:S05]  /*41c0*/  @!P0 BRA `(.L_x_80) ;  /* 0x0000006c00a88947 */ /* 0x00afea0003800000 */
.L_x_204:
[----:B-1----:R-:W1:Y:S01]  /*41d0*/  LDS.128 R4, [R4+0x1e0] ;  /* 0x0001e00004047984 */ /* 0x002e620000000c00 */
[----:B------:R-:W-:Y:S02]  /*41e0*/  VIADD R0, R0, 0x160 ;  /* 0x0000016000007836 */ /* 0x000fe40000000000 */
[----:B------:R-:W-:Y:S01]  /*41f0*/  VIADD R8, R8, 0x1 ;  /* 0x0000000108087836 */ /* 0x000fe20000000000 */
[----:B------:R-:W-:Y:S01]  /*4200*/  @!PT LDS RZ, [RZ] ;  /* 0x00000000fffff984 */ /* 0x000fe20000000800 */
[----:B------:R-:W-:Y:S01]  /*4210*/  @!PT LDS RZ, [RZ] ;  /* 0x00000000fffff984 */ /* 0x000fe20000000800 */
[----:B------:R-:W-:Y:S01]  /*4220*/  @!PT LDS RZ, [RZ] ;  /* 0x00000000fffff984 */ /* 0x000fe20000000800 */
[----:B------:R-:W-:Y:S01]  /*4230*/  @!PT LDS RZ, [RZ] ;  /* 0x00000000fffff984 */ /* 0x000fe20000000800 */
[----:B------:R2:W-:Y:S06]  /*4240*/  MEMBAR.ALL.CTA ;  /* 0x0000000000007992 */ /* 0x0005ec0000008000 */
[----:B--2---:R-:W2:Y:S01]  /*4250*/  FENCE.VIEW.ASYNC.S ;  /* 0x00000000000073c6 */ /* 0x004ea20000000000 */
[----:B------:R-:W-:-:S04]  /*4260*/  PRMT R0, RZ, 0x654, R0 ;  /* 0x00000654ff007816 */ /* 0x000fc80000000000 */
[----:B--2---:R2:W-:Y:S01]  /*4270*/  SYNCS.ARRIVE.TRANS64.RED.A1T0 RZ, [R0+URZ], RZ ;  /* 0x000000ff00ff79a7 */ /* 0x0045e200081004ff */
[----:B-1----:R-:W-:Y:S01]  /*4280*/  LOP3.LUT P1, RZ, R6, 0x1, RZ, 0xc0, !PT ;  /* 0x0000000106ff7812 */ /* 0x002fe2000782c0ff */
[----:B--2---:R-:W-:-:S12]  /*4290*/  BRA.U UP3, `(.L_x_81) ;  /* 0x0000000103e07547 */ /* 0x004fd8000b800000 */
[----:B------:R-:W1:Y:S01]  /*42a0*/  LDCU UR4, c[0x0][0x38c] ;  /* 0x00007180ff0477ac */ /* 0x000e620008000800 */
[----:B------:R-:W-:Y:S02]  /*42b0*/  PLOP3.LUT P2, PT, PT, PT, PT, 0x80, 0x8 ;  /* 0x000000000008781c */ /* 0x000fe40003f4f070 */
[----:B------:R-:W-:Y:S01]  /*42c0*/  SHF.L.U32 R5, R9, 0x1f, RZ ;  /* 0x0000001f09057819 */ /* 0x000fe200000006ff */
[----:B------:R-:W-:Y:S02]  /*42d0*/  ULEA UR23, UR24, UR17, 0x3 ;  /* 0x0000001118177291 */ /* 0x000fe4000f8e18ff */
[----:B------:R-:W-:Y:S02]  /*42e0*/  ULEA UR18, UR24, UR32, 0x7 ;  /* 0x0000002018127291 */ /* 0x000fe4000f8e38ff */
[----:B-1----:R-:W-:-:S06]  /*42f0*/  UISETP.GE.AND UP0, UPT, UR4, 0x1, UPT ;  /* 0x000000010400788c */ /* 0x002fcc000bf06270 */
[----:B------:R-:W-:-:S05]  /*4300*/  PLOP3.LUT P0, PT, PT, PT, UP0, 0x80, 0x8 ;  /* 0x000000000008781c */ /* 0x000fca0003f0f008 */
[----:B------:R-:W-:-:S08]  /*4310*/  @UP0 ULEA UR4, UR15, UR17, 0x3 ;  /* 0x000000110f040291 */ /* 0x000fd0000f8e18ff */
[----:B------:R-:W-:-:S04]  /*4320*/  @P0 SHF.L.U32 R0, R2, 0x1f, RZ ;  /* 0x0000001f02000819 */ /* 0x000fc800000006ff */
[----:B------:R1:W2:Y:S01]  /*4330*/  @P0 SYNCS.PHASECHK.TRANS64.TRYWAIT P2, [UR4], R0 ;  /* 0x00000000ff0005a7 */ /* 0x0002a20008041104 */
[----:B------:R-:W3:Y:S02]  /*4340*/  SYNCS.PHASECHK.TRANS64.TRYWAIT P0, [UR23+0x190], R5 ;  /* 0x00019005ff0075a7 */ /* 0x000ee40008001117 */
[----:B-123--:R-:W-:Y:S05]  /*4350*/  @!P0 BRA `(.L_x_82) ;  /* 0x0000006c00588947 */ /* 0x00efea0003800000 */
.L_x_206:
[----:B------:R-:W-:Y:S01]  /*4360*/  UMOV UR19, UR14 ;  /* 0x0000000e00137c82 */ /* 0x000fe20008000000 */
[----:B------:R-:W-:Y:S05]  /*4370*/  BRA.U !UP0, `(.L_x_83) ;  /* 0x0000000108987547 */ /* 0x000fea000b800000 */
[----:B------:R-:W-:Y:S02]  /*4380*/  UIADD3 UR19, UPT, UPT, UR31, UR14, URZ ;  /* 0x0000000e1f137290 */ /* 0x000fe4000fffe0ff */
[----:B------:R-:W-:Y:S01]  /*4390*/  UPLOP3.LUT UP2, UPT, UPT, UPT, UPT, 0x40, 0x4 ;  /* 0x000000000004789c */ /* 0x000fe20003f4e870 */
[----:B------:R-:W-:Y:S01]  /*43a0*/  UMOV UR16, UR25 ;  /* 0x0000001900107c82 */ /* 0x000fe20008000000 */
[----:B------:R-:W-:-:S09]  /*43b0*/  UMOV UR6, UR15 ;  /* 0x0000000f00067c82 */ /* 0x000fd20008000000 */
.L_x_86:
[----:B--2---:R-:W-:Y:S01]  /*43c0*/  ULEA UR5, UR6, UR17, 0x3 ;  /* 0x0000001106057291 */ /* 0x004fe2000f8e18ff */
[----:B---3--:R-:W-:Y:S11]  /*43d0*/  @P2 BRA `(.L_x_84) ;  /* 0x00000000000c2947 */ /* 0x008ff60003800000 */
[----:B-1----:R-:W-:Y:S04]  /*43e0*/  SHF.L.U32 R5, R2, 0x1f, RZ ;  /* 0x0000001f02057819 */ /* 0x002fe800000006ff */
[----:B------:R-:W1:Y:S02]  /*43f0*/  SYNCS.PHASECHK.TRANS64.TRYWAIT P0, [UR5], R5 ;  /* 0x00000005ff0075a7 */ /* 0x000e640008001105 */
[----:B-1----:R-:W-:Y:S05]  /*4400*/  @!P0 BRA `(.L_x_85) ;  /* 0x0000006c00448947 */ /* 0x002fea0003800000 */
.L_x_84:
[----:B------:R-:W-:Y:S01]  /*4410*/  UISETP.NE.AND UP0, UPT, UR16, 0x1, UPT ;  /* 0x000000011000788c */ /* 0x000fe2000bf05270 */
[----:B------:R-:W-:Y:S01]  /*4420*/  PLOP3.LUT P2, PT, PT, PT, PT, 0x80, 0x8 ;  /* 0x000000000008781c */ /* 0x000fe20003f4f070 */
[----:B------:R-:W-:Y:S02]  /*4430*/  UIADD3 UR4, UPT, UPT, UR6, 0x1, URZ ;  /* 0x0000000106047890 */ /* 0x000fe4000fffe0ff */
[----:B------:R-:W-:Y:S02]  /*4440*/  ULEA UR12, UR6, UR22, 0x9 ;  /* 0x00000016060c7291 */ /* 0x000fe4000f8e48ff */
[----:B------:R-:W-:Y:S01]  /*4450*/  UISETP.NE.AND UP1, UPT, UR4, 0x10, UPT ;  /* 0x000000100400788c */ /* 0x000fe2000bf25270 */
[----:B------:R-:W-:Y:S01]  /*4460*/  PLOP3.LUT P0, PT, PT, PT, UP0, 0x80, 0x8 ;  /* 0x000000000008781c */ /* 0x000fe20003f0f008 */
[----:B------:R-:W-:Y:S02]  /*4470*/  UIADD3 UR10, UPT, UPT, UR12, 0x2, URZ ;  /* 0x000000020c0a7890 */ /* 0x000fe4000fffe0ff */
[----:B------:R-:W-:Y:S02]  /*4480*/  USEL UR7, URZ, 0x1, UP1 ;  /* 0x00000001ff077887 */ /* 0x000fe40008800000 */
[----:B------:R-:W-:Y:S02]  /*4490*/  USEL UR15, UR4, URZ, UP1 ;  /* 0x000000ff040f7287 */ /* 0x000fe40008800000 */
[----:B------:R-:W-:Y:S02]  /*44a0*/  UIADD3 UR14, UPT, UPT, UR14, 0x1, URZ ;  /* 0x000000010e0e7890 */ /* 0x000fe4000fffe0ff */
[----:B------:R-:W-:Y:S01]  /*44b0*/  @UP0 ULEA UR4, UR15, UR17, 0x3 ;  /* 0x000000110f040291 */ /* 0x000fe2000f8e18ff */
[----:B------:R-:W-:Y:S01]  /*44c0*/  LOP3.LUT R2, R2, UR7, RZ, 0x3c, !PT ;  /* 0x0000000702027c12 */ /* 0x000fe2000f8e3cff */
[----:B------:R-:W-:Y:S01]  /*44d0*/  UIADD3 UR7, UPT, UPT, UR5, 0x80, URZ ;  /* 0x0000008005077890 */ /* 0x000fe2000fffe0ff */
[----:B------:R-:W-:Y:S02]  /*44e0*/  UMOV UR13, 0x80004020 ;  /* 0x80004020000d7882 */ /* 0x000fe40000000000 */
[----:B-1----:R-:W-:Y:S01]  /*44f0*/  @P0 SHF.L.U32 R0, R2, 0x1f, RZ ;  /* 0x0000001f02000819 */ /* 0x002fe200000006ff */
[----:B------:R-:W-:Y:S01]  /*4500*/  UMOV UR5, 0x80004020 ;  /* 0x8000402000057882 */ /* 0x000fe20000000000 */
[----:B------:R-:W-:Y:S01]  /*4510*/  UMOV UR11, 0x80004020 ;  /* 0x80004020000b7882 */ /* 0x000fe20000000000 */
[----:B------:R-:W-:Y:S01]  /*4520*/  UMOV UR9, 0x80004020 ;  /* 0x8000402000097882 */ /* 0x000fe20000000000 */
[----:B------:R2:W3:Y:S01]  /*4530*/  @P0 SYNCS.PHASECHK.TRANS64.TRYWAIT P2, [UR4], R0 ;  /* 0x00000000ff0005a7 */ /* 0x0004e20008041104 */
[----:B------:R-:W-:Y:S02]  /*4540*/  ULEA UR4, UR6, UR21, 0x8 ;  /* 0x0000001506047291 */ /* 0x000fe4000f8e40ff */
[----:B------:R-:W-:Y:S02]  /*4550*/  UISETP.NE.AND UP0, UPT, UR14, UR19, UPT ;  /* 0x000000130e00728c */ /* 0x000fe4000bf05270 */
[----:B------:R-:W-:Y:S02]  /*4560*/  UIADD3 UR8, UPT, UPT, UR4, 0x2, URZ ;  /* 0x0000000204087890 */ /* 0x000fe4000fffe0ff */
[----:B------:R-:W-:Y:S01]  /*4570*/  UIADD3 UR16, UPT, UPT, UR16, -0x1, URZ ;  /* 0xffffffff10107890 */ /* 0x000fe2000fffe0ff */
[----:B------:R-:W-:Y:S02]  /*4580*/  UMOV UR6, UR15 ;  /* 0x0000000f00067c82 */ /* 0x000fe40008000000 */
[----:B------:R2:W-:Y:S01]  /*4590*/  UTCHMMA.2CTA gdesc[UR4], gdesc[UR12], tmem[UR18], tmem[UR28], idesc[UR29], UP2 ;  /* 0x00ff1c0c040075ea */ /* 0x0005e20009200012 */
[----:B------:R-:W-:Y:S03]  /*45a0*/  UPLOP3.LUT UP2, UPT, UPT, UPT, UPT, 0x80, 0x8 ;  /* 0x000000000008789c */ /* 0x000fe60003f4f070 */
[----:B------:R2:W-:Y:S01]  /*45b0*/  UTCHMMA.2CTA gdesc[UR8], gdesc[UR10], tmem[UR18], tmem[UR26], idesc[UR27], UPT ;  /* 0x00ff1a0a080075ea */ /* 0x0005e2000ba00012 */
[----:B------:R2:W-:Y:S01]  /*45c0*/  UTCBAR.2CTA.MULTICAST [UR7], URZ, UR20 ;  /* 0x000000ff070073e9 */ /* 0x0005e20008200814 */
[----:B------:R-:W-:Y:S06]  /*45d0*/  BRA.U UP0, `(.L_x_86) ;  /* 0xfffffffd00787547 */ /* 0x000fec000b83ffff */
.L_x_83:
[----:B--2---:R-:W-:Y:S01]  /*45e0*/  UIADD3 UR4, UPT, UPT, UR23, 0x170, URZ ;  /* 0x0000017017047890 */ /* 0x004fe2000fffe0ff */
[----:B------:R-:W-:-:S08]  /*45f0*/  UMOV UR14, UR19 ;  /* 0x00000013000e7c82 */ /* 0x000fd00008000000 */
[----:B------:R2:W-:Y:S01]  /*4600*/  UTCBAR.2CTA.MULTICAST [UR4], URZ, UR30 ;  /* 0x000000ff040073e9 */ /* 0x0005e2000820081e */
[----:B------:R-:W-:Y:S02]  /*4610*/  NOP ;  /* 0x0000000000007918 */ /* 0x000fe40000000000 */
.L_x_81:
[----:B--2---:R-:W-:Y:S01]  /*4620*/  UIADD3 UR4, UPT, UPT, UR24, 0x1, URZ ;  /* 0x0000000118047890 */ /* 0x004fe2000fffe0ff */
[----:B------:R-:W-:-:S03]  /*4630*/  ISETP.NE.AND P0, PT, R8, 0x2, PT ;  /* 0x000000020800780c */ /* 0x000fc60003f05270 */
[----:B------:R-:W-:Y:S01]  /*4640*/  UISETP.NE.AND UP0, UPT, UR4, 0x4, UPT ;  /* 0x000000040400788c */ /* 0x000fe2000bf05270 */
[----:B-1----:R-:W-:Y:S02]  /*4650*/  SEL R0, RZ, 0x1, P0 ;  /* 0x00000001ff007807 */ /* 0x002fe40000000000 */
[----:B------:R-:W-:Y:S01]  /*4660*/  SEL R8, R8, RZ, P0 ;  /* 0x000000ff08087207 */ /* 0x000fe20000000000 */
[----:B------:R-:W-:Y:S01]  /*4670*/  USEL UR5, URZ, 0x1, UP0 ;  /* 0x00000001ff057887 */ /* 0x000fe20008000000 */
[----:B------:R-:W-:Y:S01]  /*4680*/  LOP3.LUT R3, R3, R0, RZ, 0x3c, !PT ;  /* 0x0000000003037212 */ /* 0x000fe200078e3cff */
[----:B------:R-:W-:-:S04]  /*4690*/  USEL UR24, UR4, URZ, UP0 ;  /* 0x000000ff04187287 */ /* 0x000fc80008000000 */
[----:B------:R-:W-:Y:S01]  /*46a0*/  LOP3.LUT R9, R9, UR5, RZ, 0x3c, !PT ;  /* 0x0000000509097c12 */ /* 0x000fe2000f8e3cff */
[----:B------:R-:W-:Y:S07]  /*46b0*/  @P1 BRA `(.L_x_87) ;  /* 0xfffffff800b01947 */ /* 0x000fee000383ffff */
[----:B------:R-:W1:Y:S01]  /*46c0*/  S2UR UR8, SR_CgaCtaId ;  /* 0x00000000000879c3 */ /* 0x000e620000008800 */
[----:B------:R-:W-:Y:S01]  /*46d0*/  ELECT P0, URZ, PT ;  /* 0x0000000000ff782f */ /* 0x000fe20003800000 */
[----:B------:R-:W-:Y:S01]  /*46e0*/  HFMA2 R0, -RZ, RZ, 0, 5.9604644775390625e-08 ;  /* 0x00000001ff007431 */ /* 0x000fe200000001ff */
[----:B------:R-:W-:-:S05]  /*46f0*/  UMOV UR4, 0x40 ;  /* 0x0000004000047882 */ /* 0x000fca0000000000 */
[----:B------:R-:W-:Y:S01]  /*4700*/  UVIRTCOUNT.DEALLOC.SMPOOL 0x80 ;  /* 0x000000800000784c */ /* 0x000fe20000000000 */
[----:B------:R-:W-:Y:S02]  /*4710*/  UISETP.NE.AND UP1, UPT, UR33, URZ, UPT ;  /* 0x000000ff2100728c */ /* 0x000fe4000bf25270 */
[----:B-1----:R-:W-:-:S09]  /*4720*/  ULEA UR8, UR8, UR4, 0x18 ;  /* 0x0000000408087291 */ /* 0x002fd2000f8ec0ff */
[----:B------:R1:W-:Y:S01]  /*4730*/  @P0 STS.U8 [UR8+0x1c], R0 ;  /* 0x00001c00ff000988 */ /* 0x0003e20008000008 */
[----:B------:R-:W-:Y:S05]  /*4740*/  BRA.U UP1, `(.L_x_88) ;  /* 0x0000000101a07547 */ /* 0x000fea000b800000 */
[----:B------:R-:W-:Y:S01]  /*4750*/  UIADD3 UR7, UPT, UPT, UR17, 0x190, URZ ;  /* 0x0000019011077890 */ /* 0x000fe2000fffe0ff */
[----:B------:R-:W-:-:S03]  /*4760*/  SHF.L.U32 R3, R9, 0x1f, RZ ;  /* 0x0000001f09037819 */ /* 0x000fc600000006ff */
[----:B------:R-:W-:-:S09]  /*4770*/  ULEA UR4, UR24, UR7, 0x3 ;  /* 0x0000000718047291 */ /* 0x000fd2000f8e18ff */
[----:B------:R-:W2:Y:S02]  /*4780*/  SYNCS.PHASECHK.TRANS64.TRYWAIT P0, [UR4], R3 ;  /* 0x00000003ff0075a7 */ /* 0x000ea40008001104 */
[----:B--2---:R-:W-:Y:S05]  /*4790*/  @!P0 BRA `(.L_x_89) ;  /* 0x0000006800788947 */ /* 0x004fea0003800000 */
.L_x_209:
        /* <DEDUP_REMOVED lines=9> */
.L_x_211:
        /* <DEDUP_REMOVED lines=9> */
.L_x_213:
[----:B------:R-:W-:-:S04]  /*48c0*/  UIADD3 UR4, UPT, UPT, UR4, 0x1, URZ ;  /* 0x0000000104047890 */ /* 0x000fc8000fffe0ff */
[----:B------:R-:W-:-:S04]  /*48d0*/  UISETP.NE.AND UP0, UPT, UR4, 0x4, UPT ;  /* 0x000000040400788c */ /* 0x000fc8000bf05270 */
[----:B------:R-:W-:Y:S02]  /*48e0*/  USEL UR5, URZ, 0x1, UP0 ;  /* 0x00000001ff057887 */ /* 0x000fe40008000000 */
[----:B------:R-:W-:-:S04]  /*48f0*/  USEL UR4, UR4, URZ, UP0 ;  /* 0x000000ff04047287 */ /* 0x000fc80008000000 */
[----:B------:R-:W-:Y:S01]  /*4900*/  ULEA UR4, UR4, UR7, 0x3 ;  /* 0x0000000704047291 */ /* 0x000fe2000f8e18ff */
[----:B-1----:R-:W-:-:S04]  /*4910*/  LOP3.LUT R3, R2, UR5, RZ, 0x3c, !PT ;  /* 0x0000000502037c12 */ /* 0x002fc8000f8e3cff */
[----:B------:R-:W-:Y:S01]  /*4920*/  SHF.L.U32 R3, R3, 0x1f, RZ ;  /* 0x0000001f03037819 */ /* 0x000fe200000006ff */
[----:B------:R-:W-:-:S04]  /*4930*/  IMAD.U32 R0, RZ, RZ, UR4 ;  /* 0x00000004ff007e24 */ /* 0x000fc8000f8e00ff */
[----:B------:R1:W2:Y:S03]  /*4940*/  SYNCS.PHASECHK.TRANS64.TRYWAIT P0, [R0+URZ], R3 ;  /* 0x00000003000075a7 */ /* 0x0002a600080011ff */
[----:B--2---:R-:W-:Y:S05]  /*4950*/  @!P0 NANOSLEEP.SYNCS 0x989680 ;  /* 0x009896800000895d */ /* 0x004fea0003900000 */
[----:B------:R-:W2:Y:S02]  /*4960*/  @!P0 SYNCS.PHASECHK.TRANS64 P0, [R0+URZ], R3 ;  /* 0x00000003000085a7 */ /* 0x000ea400080010ff */
[----:B--2---:R-:W-:Y:S05]  /*4970*/  @P0 BRA `(.L_x_92) ;  /* 0x0000000000200947 */ /* 0x004fea0003800000 */
.L_x_93:
[----:B--2---:R2:W4:Y:S02]  /*4980*/  SYNCS.PHASECHK.TRANS64.TRYWAIT P0, [R0+URZ], R3 ;  /* 0x00000003000075a7 */ /* 0x00452400080011ff */
[----:B----4-:R-:W-:Y:S05]  /*4990*/  @!P0 NANOSLEEP.SYNCS 0x989680 ;  /* 0x009896800000895d */ /* 0x010fea0003900000 */
[----:B------:R-:W4:Y:S02]  /*49a0*/  @!P0 SYNCS.PHASECHK.TRANS64 P0, [R0+URZ], R3 ;  /* 0x00000003000085a7 */ /* 0x000f2400080010ff */
[----:B----4-:R-:W-:Y:S05]  /*49b0*/  @!P0 BRA `(.L_x_93) ;  /* 0xfffffffc00f08947 */ /* 0x010fea000383ffff */
[----:B------:R-:W-:Y:S05]  /*49c0*/  BRA `(.L_x_92) ;  /* 0x00000000000c7947 */ /* 0x000fea0003800000 */
.L_x_88:
[----:B------:R-:W-:-:S04]  /*49d0*/  UIADD3 UR4, UPT, UPT, UR17, 0x1d0, URZ ;  /* 0x000001d011047890 */ /* 0x000fc8000fffe0ff */
[----:B------:R-:W-:-:S09]  /*49e0*/  UPRMT UR4, UR34, 0x654, UR4 ;  /* 0x0000065422047896 */ /* 0x000fd20008000004 */
[----:B------:R-:W-:Y:S03]  /*49f0*/  SYNCS.ARRIVE.TRANS64.RED.A1T0 RZ, [UR4], RZ ;  /* 0x000000ffffff79a7 */ /* 0x000fe60008100404 */
.L_x_92:
[----:B-12---:R-:W-:Y:S01]  /*4a00*/  SHF.L.U32 R3, RZ, 0x1f, RZ ;  /* 0x0000001fff037819 */ /* 0x006fe200000006ff */
[----:B------:R-:W-:Y:S01]  /*4a10*/  UIADD3 UR4, UPT, UPT, UR17, 0x1d0, URZ ;  /* 0x000001d011047890 */ /* 0x000fe2000fffe0ff */
[----:B------:R-:W-:Y:S02]  /*4a20*/  PLOP3.LUT P0, PT, PT, PT, UP1, 0x80, 0x8 ;  /* 0x000000000008781c */ /* 0x000fe40003f0f018 */
[----:B------:R-:W1:Y:S02]  /*4a30*/  SYNCS.PHASECHK.TRANS64.TRYWAIT P1, [UR17+0x1d0], R3 ;  /* 0x0001d003ff0075a7 */ /* 0x000e640008021111 */
[----:B-1----:R-:W-:Y:S09]  /*4a40*/  @!P1 BRA `(.L_x_94) ;  /* 0x0000006800149947 */ /* 0x002ff20003800000 */
.L_x_215:
[----:B------:R-:W-:Y:S01]  /*4a50*/  @!UP1 UPRMT UR4, UR34, 0x654, UR4 ;  /* 0x0000065422049896 */ /* 0x000fe20008000004 */
[----:B------:R-:W-:Y:S01]  /*4a60*/  UMOV UR5, 0xffff ;  /* 0x0000ffff00057882 */ /* 0x000fe20000000000 */
[----:B------:R-:W-:-:S07]  /*4a70*/  UMOV UR6, 0x1 ;  /* 0x0000000100067882 */ /* 0x000fce0000000000 */
[----:B------:R-:W-:Y:S01]  /*4a80*/  @!P0 SYNCS.ARRIVE.TRANS64.RED.A1T0 RZ, [UR4], RZ ;  /* 0x000000ffffff89a7 */ /* 0x000fe20008100404 */
[----:B------:R-:W-:Y:S01]  /*4a90*/  NOP ;  /* 0x0000000000007918 */ /* 0x000fe20000000000 */
[----:B-1----:R-:W1:Y:S01]  /*4aa0*/  LDS R0, [UR8+0x14] ;  /* 0x00001408ff007984 */ /* 0x002e620008000800 */
[----:B------:R-:W-:-:S04]  /*4ab0*/  ULOP3.LUT UR4, UR32, 0xffff, URZ, 0xc0, !UPT ;  /* 0x0000ffff20047892 */ /* 0x000fc8000f8ec0ff */
[----:B------:R-:W-:-:S04]  /*4ac0*/  USHF.R.U32.HI UR4, URZ, 0x5, UR4 ;  /* 0x00000005ff047899 */ /* 0x000fc80008011604 */
[----:B------:R-:W-:Y:S02]  /*4ad0*/  USHF.L.U32 UR5, UR5, UR4, URZ ;  /* 0x0000000405057299 */ /* 0x000fe400080006ff */
[----:B------:R-:W-:-:S04]  /*4ae0*/  USHF.L.U32 UR4, UR6, UR4, URZ ;  /* 0x0000000406047299 */ /* 0x000fc800080006ff */
[----:B-1----:R-:W-:-:S04]  /*4af0*/  LOP3.LUT R0, R0, UR5, RZ, 0xc0, !PT ;  /* 0x0000000500007c12 */ /* 0x002fc8000f8ec0ff */
[----:B------:R-:W-:-:S13]  /*4b00*/  ISETP.NE.AND P0, PT, R0, UR5, PT ;  /* 0x0000000500007c0c */ /* 0x000fda000bf05270 */
[----:B------:R-:W-:Y:S05]  /*4b10*/  @P0 BRA `(.L_x_95) ;  /* 0x0000000000580947 */ /* 0x000fea0003800000 */
[----:B------:R-:W1:Y:S02]  /*4b20*/  LDS R0, [UR8+0x18] ;  /* 0x00001808ff007984 */ /* 0x000e640008000800 */
[----:B-1----:R-:W-:-:S04]  /*4b30*/  LOP3.LUT R0, R0, UR4, RZ, 0xc0, !PT ;  /* 0x0000000400007c12 */ /* 0x002fc8000f8ec0ff */
[----:B------:R-:W-:-:S13]  /*4b40*/  ISETP.NE.AND P0, PT, R0, UR4, PT ;  /* 0x0000000400007c0c */ /* 0x000fda000bf05270 */
[----:B------:R-:W-:Y:S05]  /*4b50*/  @P0 BRA `(.L_x_96) ;  /* 0x00000000003c0947 */ /* 0x000fea0003800000 */
[----:B------:R-:W1:Y:S01]  /*4b60*/  S2R R2, SR_LANEID ;  /* 0x0000000000027919 */ /* 0x000e620000000000 */
[----:B------:R-:W-:Y:S01]  /*4b70*/  ULOP3.LUT UR5, URZ, UR5, URZ, 0x33, !UPT ;  /* 0x00000005ff057292 */ /* 0x000fe2000f8e33ff */
[----:B------:R-:W-:Y:S01]  /*4b80*/  LOP3.LUT R4, RZ, UR4, RZ, 0x33, !PT ;  /* 0x00000004ff047c12 */ /* 0x000fe2000f8e33ff */
[----:B------:R-:W-:Y:S02]  /*4b90*/  VOTEU.ANY UR4, UPT, PT ;  /* 0x0000000000047886 */ /* 0x000fe400038e0100 */
[----:B------:R-:W-:Y:S01]  /*4ba0*/  UFLO.U32 UR4, UR4 ;  /* 0x00000004000472bd */ /* 0x000fe200080e0000 */
[----:B------:R-:W2:Y:S01]  /*4bb0*/  REDUX UR6, R4 ;  /* 0x00000000040673c4 */ /* 0x000ea20000000000 */
[----:B------:R-:W-:-:S06]  /*4bc0*/  IMAD.U32 R0, RZ, RZ, UR5 ;  /* 0x00000005ff007e24 */ /* 0x000fcc000f8e00ff */
[----:B------:R4:W-:Y:S01]  /*4bd0*/  UTCATOMSWS.AND URZ, UR5 ;  /* 0x0000000500ff79e3 */ /* 0x0009e20008000000 */
[----:B------:R-:W3:Y:S01]  /*4be0*/  REDUX UR7, R0 ;  /* 0x00000000000773c4 */ /* 0x000ee20000000000 */
[----:B-1----:R-:W-:Y:S01]  /*4bf0*/  ISETP.EQ.U32.AND P0, PT, R2, UR4, PT ;  /* 0x0000000402007c0c */ /* 0x002fe2000bf02070 */
[----:B--2---:R-:W-:Y:S01]  /*4c00*/  IMAD.U32 R2, RZ, RZ, UR6 ;  /* 0x00000006ff027e24 */ /* 0x004fe2000f8e00ff */
[----:B---3--:R-:W-:-:S11]  /*4c10*/  MOV R3, UR7 ;  /* 0x0000000700037c02 */ /* 0x008fd60008000f00 */
[----:B------:R4:W-:Y:S04]  /*4c20*/  @P0 ATOMS.AND RZ, [UR8+0x14], R3 ;  /* 0x00001403ffff098c */ /* 0x0009e8000a800008 */
[----:B------:R4:W-:Y:S01]  /*4c30*/  @P0 ATOMS.AND RZ, [UR8+0x18], R2 ;  /* 0x00001802ffff098c */ /* 0x0009e2000a800008 */
[----:B------:R-:W-:Y:S05]  /*4c40*/  BRA `(.L_x_97) ;  /* 0x0000000000147947 */ /* 0x000fea0003800000 */
.L_x_96:
[----:B------:R-:W-:Y:S02]  /*4c50*/  MOV R2, 0x4c70 ;  /* 0x00004c7000027802 */ /* 0x000fe40000000f00 */
[----:B---3-5:R-:W-:Y:S05]  /*4c60*/  CALL.REL.NOINC `($__internal_0_$__cuda_sm10x_tcgen05_guardrail_trap_col_being_dealloced_not_returned_by_alloc) ;  /* 0x0000006800f47944 */ /* 0x028fea0003c00000 */
[----:B------:R-:W-:Y:S05]  /*4c70*/  BRA `(.L_x_97) ;  /* 0x0000000000087947 */ /* 0x000fea0003800000 */
.L_x_95:
[----:B------:R-:W-:Y:S02]  /*4c80*/  MOV R2, 0x4ca0 ;  /* 0x00004ca000027802 */ /* 0x000fe40000000f00 */
[----:B---3-5:R-:W-:Y:S05]  /*4c90*/  CALL.REL.NOINC `($__internal_2_$__cuda_sm10x_tcgen05_guardrail_trap_unallocated_columns_being_dealloced) ;  /* 0x0000006c00007944 */ /* 0x028fea0003c00000 */
.L_x_97:
[----:B------:R-:W-:Y:S01]  /*4ca0*/  NOP ;  /* 0x0000000000007918 */ /* 0x000fe20000000000 */
[----:B----4-:R-:W-:Y:S05]  /*4cb0*/  EXIT ;  /* 0x000000000000794d */ /* 0x010fea0003800000 */
.L_x_68:
[----:B------:R-:W-:-:S09]  /*4cc0*/  UISETP.NE.OR UP0, UPT, UR20, 0x3, !UP4 ;  /* 0x000000031400788c */ /* 0x000fd2000e705670 */
[----:B------:R-:W-:Y:S05]  /*4cd0*/  BRA.U UP0, `(.L_x_98) ;  /* 0x0000001100f07547 */ /* 0x000fea000b800000 */
[----:B------:R-:W2:Y:S01]  /*4ce0*/  LDCU.64 UR4, c[0x0][0x888] ;  /* 0x00011100ff0477ac */ /* 0x000ea20008000a00 */
[----:B------:R-:W3:Y:S01]  /*4cf0*/  S2UR UR10, SR_CgaCtaId ;  /* 0x00000000000a79c3 */ /* 0x000ee20000008800 */
[----:B------:R-:W-:Y:S02]  /*4d00*/  HFMA2 R9, -RZ, RZ, 0, 0 ;  /* 0x00000000ff097431 */ /* 0x000fe400000001ff */
[----:B------:R-:W-:Y:S01]  /*4d10*/  IMAD.MOV.U32 R11, RZ, RZ, 0x1 ;  /* 0x00000001ff0b7424 */ /* 0x000fe200078e00ff */
[----:B------:R-:W4:Y:S01]  /*4d20*/  LDCU UR37, c[0x0][0x370] ;  /* 0x00006e00ff2577ac */ /* 0x000f220008000800 */
[----:B------:R-:W-:Y:S01]  /*4d30*/  IMAD.MOV.U32 R10, RZ, RZ, RZ ;  /* 0x000000ffff0a7224 */ /* 0x000fe200078e00ff */
[----:B------:R-:W-:Y:S01]  /*4d40*/  MOV R3, 0x2000 ;  /* 0x0000200000037802 */ /* 0x000fe20000000f00 */
[----:B------:R-:W4:Y:S01]  /*4d50*/  LDCU.128 UR48, c[0x0][0xb10] ;  /* 0x00016200ff3077ac */ /* 0x000f220008000c00 */
[----:B------:R-:W1:Y:S01]  /*4d60*/  LDC.64 R12, c[0x0][0x348] ;  /* 0x0000d200ff0c7b82 */ /* 0x000e620000000a00 */
[----:B------:R-:W3:Y:S01]  /*4d70*/  LDCU UR31, c[0x0][0x374] ;  /* 0x00006e80ff1f77ac */ /* 0x000ee20008000800 */
[----:B------:R-:W3:Y:S01]  /*4d80*/  LDCU.64 UR38, c[0x0][0x890] ;  /* 0x00011200ff2677ac */ /* 0x000ee20008000a00 */
[----:B--2---:R-:W-:Y:S01]  /*4d90*/  UISETP.NE.U32.AND UP0, UPT, UR4, URZ, UPT ;  /* 0x000000ff0400728c */ /* 0x004fe2000bf05070 */
[----:B------:R-:W2:Y:S01]  /*4da0*/  LDCU UR15, c[0x0][0xb0c] ;  /* 0x00016180ff0f77ac */ /* 0x000ea20008000800 */
[----:B------:R-:W2:Y:S01]  /*4db0*/  LDCU UR57, c[0x0][0xb20] ;  /* 0x00016400ff3977ac */ /* 0x000ea20008000800 */
[----:B------:R-:W2:Y:S01]  /*4dc0*/  LDCU UR4, c[0x0][0xb30] ;  /* 0x00016600ff0477ac */ /* 0x000ea20008000800 */
[----:B------:R-:W-:Y:S01]  /*4dd0*/  UMOV UR21, 0x400 ;  /* 0x0000040000157882 */ /* 0x000fe20000000000 */
[----:B----4-:R-:W-:-:S02]  /*4de0*/  UIMAD.WIDE.U32 UR6, UR37, UR48, URZ ;  /* 0x00000030250672a5 */ /* 0x010fc4000f8e00ff */
[----:B---3--:R-:W-:Y:S02]  /*4df0*/  UIMAD.WIDE.U32 UR8, UR31, UR51, URZ ;  /* 0x000000331f0872a5 */ /* 0x008fe4000f8e00ff */
[----:B------:R-:W-:Y:S02]  /*4e00*/  ULEA UR21, UR10, UR21, 0x18 ;  /* 0x000000150a157291 */ /* 0x000fe4000f8ec0ff */
[----:B------:R-:W-:Y:S02]  /*4e10*/  UISETP.NE.AND.EX UP6, UPT, UR5, URZ, UPT, UP0 ;  /* 0x000000ff0500728c */ /* 0x000fe4000bfc5300 */
[----:B------:R-:W-:Y:S02]  /*4e20*/  UISETP.NE.AND UP0, UPT, UR45, 0x1, UPT ;  /* 0x000000012d00788c */ /* 0x000fe4000bf05270 */
[----:B------:R-:W-:Y:S02]  /*4e30*/  UISETP.NE.U32.AND UP0, UPT, UR38, URZ, UPT ;  /* 0x000000ff2600728c */ /* 0x000fe4000bf05070 */
[----:B------:R-:W-:-:S02]  /*4e40*/  UIADD3 UR46, UPT, UPT, UR21, 0x118, URZ ;  /* 0x00000118152e7890 */ /* 0x000fc4000fffe0ff */
[----:B------:R-:W-:Y:S02]  /*4e50*/  UIADD3 UR41, UPT, UPT, UR21, 0x100, URZ ;  /* 0x0000010015297890 */ /* 0x000fe4000fffe0ff */
[----:B------:R-:W-:Y:S02]  /*4e60*/  UIADD3 UR33, UPT, UPT, UR21, 0x108, URZ ;  /* 0x0000010815217890 */ /* 0x000fe4000fffe0ff */
[----:B------:R-:W-:Y:S01]  /*4e70*/  UIADD3 UR25, UPT, UPT, UR21, 0x110, URZ ;  /* 0x0000011015197890 */ /* 0x000fe2000fffe0ff */
[----:B------:R-:W-:Y:S01]  /*4e80*/  UMOV UR55, UR7 ;  /* 0x0000000700377c82 */ /* 0x000fe20008000000 */
[----:B------:R-:W-:Y:S01]  /*4e90*/  UMOV UR54, UR9 ;  /* 0x0000000900367c82 */ /* 0x000fe20008000000 */
[----:B------:R-:W-:Y:S02]  /*4ea0*/  UISETP.GE.AND UP2, UPT, UR45, 0x1, UPT ;  /* 0x000000012d00788c */ /* 0x000fe4000bf46270 */
[----:B------:R-:W-:Y:S02]  /*4eb0*/  UISETP.NE.AND.EX UP5, UPT, UR39, URZ, UPT, UP0 ;  /* 0x000000ff2700728c */ /* 0x000fe4000bfa5300 */
[----:B------:R-:W-:Y:S01]  /*4ec0*/  UPLOP3.LUT UP3, UPT, UPT, UPT, UPT, 0x40, 0x4 ;  /* 0x000000000004789c */ /* 0x000fe20003f6e870 */
[----:B------:R-:W3:Y:S01]  /*4ed0*/  LDCU.64 UR22, c[0x0][0xb28] ;  /* 0x00016500ff1677ac */ /* 0x000ee20008000a00 */
[----:B--2---:R-:W-:-:S02]  /*4ee0*/  UISETP.NE.AND UP2, UPT, UR15, 0x1, UPT ;  /* 0x000000010f00788c */ /* 0x004fc4000bf45270 */
[----:B------:R-:W-:Y:S02]  /*4ef0*/  UPRMT UR46, UR10, 0x654, UR46 ;  /* 0x000006540a2e7896 */ /* 0x000fe4000800002e */
[----:B------:R-:W-:Y:S02]  /*4f00*/  UPRMT UR53, UR10, 0x654, UR41 ;  /* 0x000006540a357896 */ /* 0x000fe40008000029 */
[----:B------:R-:W-:Y:S02]  /*4f10*/  UPRMT UR52, UR10, 0x654, UR33 ;  /* 0x000006540a347896 */ /* 0x000fe40008000021 */
[----:B------:R-:W-:Y:S02]  /*4f20*/  UPRMT UR47, UR10, 0x654, UR25 ;  /* 0x000006540a2f7896 */ /* 0x000fe40008000019 */
[----:B------:R-:W-:Y:S02]  /*4f30*/  USHF.R.U32.HI UR55, URZ, UR49, UR55 ;  /* 0x00000031ff377299 */ /* 0x000fe40008011637 */
[----:B------:R-:W-:-:S02]  /*4f40*/  USHF.R.U32.HI UR54, URZ, UR57, UR54 ;  /* 0x00000039ff367299 */ /* 0x000fc40008011636 */
[----:B------:R-:W-:Y:S02]  /*4f50*/  UISETP.NE.AND UP0, UPT, UR50, 0x1, UPT ;  /* 0x000000013200788c */ /* 0x000fe4000bf05270 */
[----:B-1----:R-:W-:-:S11]  /*4f60*/  UISETP.NE.AND UP4, UPT, UR4, 0x1, UPT ;  /* 0x000000010400788c */ /* 0x002fd6000bf85270 */
.L_x_109:
[C---:B------:R-:W-:Y:S02]  /*4f70*/  LEA R8, R10.reuse, UR21, 0x3 ;  /* 0x000000150a087c11 */ /* 0x040fe4000f8e18ff */
[----:B------:R-:W-:Y:S02]  /*4f80*/  SHF.L.U32 R5, R9, 0x1f, RZ ;  /* 0x0000001f09057819 */ /* 0x000fe400000006ff */
[----:B------:R-:W-:Y:S02]  /*4f90*/  LEA R6, R10, UR21, 0x4 ;  /* 0x000000150a067c11 */ /* 0x000fe4000f8e20ff */
[----:B-1----:R-:W1:Y:S02]  /*4fa0*/  SYNCS.PHASECHK.TRANS64.TRYWAIT P0, [R8+URZ+0x150], R5 ;  /* 0x00015005080075a7 */ /* 0x002e6400080011ff */
[----:B-1----:R-:W-:Y:S05]  /*4fb0*/  @!P0 BRA `(.L_x_99) ;  /* 0x0000006000d08947 */ /* 0x002fea0003800000 */
.L_x_216:
[----:B-1----:R-:W1:Y:S01]  /*4fc0*/  LDS.128 R4, [R6+0x1e0] ;  /* 0x0001e00006047984 */ /* 0x002e620000000c00 */
[----:B------:R-:W-:Y:S01]  /*4fd0*/  UISETP.GE.AND UP0, UPT, UR45, 0x1, UPT ;  /* 0x000000012d00788c */ /* 0x000fe2000bf06270 */
[----:B------:R-:W-:Y:S01]  /*4fe0*/  @!PT LDS RZ, [RZ] ;  /* 0x00000000fffff984 */ /* 0x000fe20000000800 */
[----:B------:R-:W-:Y:S01]  /*4ff0*/  @!PT LDS RZ, [RZ] ;  /* 0x00000000fffff984 */ /* 0x000fe20000000800 */
[----:B------:R-:W-:Y:S01]  /*5000*/  @!PT LDS RZ, [RZ] ;  /* 0x00000000fffff984 */ /* 0x000fe20000000800 */
[----:B------:R-:W-:Y:S01]  /*5010*/  @!PT LDS RZ, [RZ] ;  /* 0x00000000fffff984 */ /* 0x000fe20000000800 */
[----:B------:R2:W-:Y:S06]  /*5020*/  MEMBAR.ALL.CTA ;  /* 0x0000000000007992 */ /* 0x0005ec0000008000 */
[----:B--2---:R-:W2:Y:S01]  /*5030*/  FENCE.VIEW.ASYNC.S ;  /* 0x00000000000073c6 */ /* 0x004ea20000000000 */
[----:B-1----:R-:W-:Y:S11]  /*5040*/  LOP3.LUT P0, RZ, R6, 0x1, RZ, 0xc0, !PT ;  /* 0x0000000106ff7812 */ /* 0x002ff6000780c0ff */
[----:B------:R-:W-:Y:S02]  /*5050*/  @!UPT UIADD3 URZ, UPT, UPT, URZ, URZ, URZ ;  /* 0x000000fffffff290 */ /* 0x000fe4000fffe0ff */
[----:B--2---:R-:W-:Y:S01]  /*5060*/  VOTEU.ANY UP2, P0 ;  /* 0x0000000000ff7886 */ /* 0x004fe20000040100 */
[----:B------:R-:W-:Y:S11]  /*5070*/  PLOP3.LUT P0, PT, PT, PT, UP2, 0x80, 0x8 ;  /* 0x000000000008781c */ /* 0x000ff60003f0f028 */
[----:B------:R-:W-:Y:S02]  /*5080*/  @!UPT UIADD3 URZ, UPT, UPT, URZ, URZ, URZ ;  /* 0x000000fffffff290 */ /* 0x000fe4000fffe0ff */
[----:B------:R-:W-:Y:S02]  /*5090*/  @P0 SHF.R.U32.HI R0, RZ, 0x10, R5 ;  /* 0x00000010ff000819 */ /* 0x000fe40000011605 */
[----:B------:R-:W-:Y:S02]  /*50a0*/  @P0 MOV R2, R4 ;  /* 0x0000000400020202 */ /* 0x000fe40000000f00 */
[----:B------:R-:W-:Y:S01]  /*50b0*/  @P0 R2UR UR4, R0 ;  /* 0x00000000000402ca */ /* 0x000fe200000e0000 */
[----:B------:R-:W-:Y:S01]  /*50c0*/  VIADD R0, R8, 0x160 ;  /* 0x0000016008007836 */ /* 0x000fe20000000000 */
[----:B------:R-:W-:Y:S02]  /*50d0*/  @P0 LOP3.LUT R4, R5, 0xffff, RZ, 0xc0, !PT ;  /* 0x0000ffff05040812 */ /* 0x000fe400078ec0ff */
[----:B------:R-:W-:Y:S02]  /*50e0*/  @P0 R2UR UR6, R2 ;  /* 0x00000000020602ca */ /* 0x000fe400000e0000 */
[----:B------:R-:W-:Y:S02]  /*50f0*/  PRMT R0, RZ, 0x654, R0 ;  /* 0x00000654ff007816 */ /* 0x000fe40000000000 */
[----:B------:R-:W-:Y:S02]  /*5100*/  @P0 R2UR UR5, R4 ;  /* 0x00000000040502ca */ /* 0x000fe400000e0000 */
[----:B------:R1:W-:Y:S03]  /*5110*/  SYNCS.ARRIVE.TRANS64.RED.A1T0 RZ, [R0+URZ], RZ ;  /* 0x000000ff00ff79a7 */ /* 0x0003e600081004ff */
[----:B------:R-:W-:Y:S04]  /*5120*/  @UP2 UMOV UR29, UR4 ;  /* 0x00000004001d2c82 */ /* 0x000fe80008000000 */
[----:B------:R-:W-:Y:S04]  /*5130*/  @UP2 UMOV UR14, UR6 ;  /* 0x00000006000e2c82 */ /* 0x000fe80008000000 */
[----:B------:R-:W-:Y:S01]  /*5140*/  @UP2 UMOV UR13, UR5 ;  /* 0x00000005000d2c82 */ /* 0x000fe20008000000 */
[----:B------:R-:W-:Y:S05]  /*5150*/  BRA.U !UP0, `(.L_x_100) ;  /* 0x0000000108c07547 */ /* 0x000fea000b800000 */
[----:B------:R-:W-:Y:S02]  /*5160*/  UIMAD.WIDE.U32 UR16, UR13, UR51, URZ ;  /* 0x000000330d1072a5 */ /* 0x000fe4000f8e00ff */
[----:B------:R-:W-:Y:S02]  /*5170*/  UP2UR UR20, UPR, URZ, 0x4 ;  /* 0x00000004ff147883 */ /* 0x000fe40008000000 */
[----:B------:R-:W-:Y:S02]  /*5180*/  UISETP.NE.AND UP2, UPT, UR50, 0x1, UPT ;  /* 0x000000013200788c */ /* 0x000fe4000bf45270 */
[----:B------:R-:W-:Y:S02]  /*5190*/  UIMAD.WIDE.U32 UR18, UR14, UR48, URZ ;  /* 0x000000300e1272a5 */ /* 0x000fe4000f8e00ff */
[----:B------:R-:W-:Y:S02]  /*51a0*/  USEL UR4, UR31, UR54, !UP2 ;  /* 0x000000361f047287 */ /* 0x000fe4000d000000 */
[----:B------:R-:W-:Y:S02]  /*51b0*/  UISETP.NE.AND UP0, UPT, UR15, 0x1, UPT ;  /* 0x000000010f00788c */ /* 0x000fe4000bf05270 */
[----:B------:R-:W-:Y:S02]  /*51c0*/  UP2UR UR24, UPR, URZ, 0x2 ;  /* 0x00000002ff187883 */ /* 0x000fe40008000000 */
[----:B------:R-:W-:Y:S02]  /*51d0*/  UISETP.NE.AND UP1, UPT, UR45, 0x1, UPT ;  /* 0x000000012d00788c */ /* 0x000fe4000bf25270 */
[----:B---3--:R-:W-:Y:S02]  /*51e0*/  UIMAD.WIDE.U32 UR8, UR4, UR22, URZ ;  /* 0x00000016040872a5 */ /* 0x008fe4000f8e00ff */
[----:B------:R-:W-:Y:S01]  /*51f0*/  USEL UR7, UR37, UR55, !UP0 ;  /* 0x0000003725077287 */ /* 0x000fe2000c000000 */
[----:B------:R-:W-:Y:S02]  /*5200*/  UMOV UR5, UR17 ;  /* 0x0000001100057c82 */ /* 0x000fe40008000000 */
[----:B------:R-:W-:Y:S02]  /*5210*/  USHF.R.U32.HI UR6, URZ, UR57, UR5 ;  /* 0x00000039ff067299 */ /* 0x000fe40008011605 */
[----:B------:R-:W-:Y:S02]  /*5220*/  UIMAD.WIDE.U32 UR10, UR7, UR22, URZ ;  /* 0x00000016070a72a5 */ /* 0x000fe4000f8e00ff */
[----:B------:R-:W-:Y:S02]  /*5230*/  USEL UR6, UR13, UR6, !UP2 ;  /* 0x000000060d067287 */ /* 0x000fe4000d000000 */
[----:B------:R-:W-:Y:S01]  /*5240*/  UISETP.NE.AND UP2, UPT, UR20, URZ, UPT ;  /* 0x000000ff1400728c */ /* 0x000fe2000bf45270 */
[----:B------:R-:W-:Y:S02]  /*5250*/  UMOV UR5, UR19 ;  /* 0x0000001300057c82 */ /* 0x000fe40008000000 */
[----:B------:R-:W-:Y:S03]  /*5260*/  USHF.R.U32.HI UR12, URZ, UR49, UR5 ;  /* 0x00000031ff0c7299 */ /* 0x000fe60008011605 */
[----:B------:R-:W-:Y:S02]  /*5270*/  UMOV UR5, UR9 ;  /* 0x0000000900057c82 */ /* 0x000fe40008000000 */
[----:B------:R-:W-:Y:S03]  /*5280*/  @UP1 USHF.R.U32.HI UR4, URZ, UR23, UR5 ;  /* 0x00000017ff041299 */ /* 0x000fe60008011605 */
[----:B------:R-:W-:Y:S01]  /*5290*/  UMOV UR5, UR11 ;  /* 0x0000000b00057c82 */ /* 0x000fe20008000000 */
[----:B------:R-:W-:Y:S02]  /*52a0*/  UIMAD UR4, UR45, UR4, URZ ;  /* 0x000000042d0472a4 */ /* 0x000fe4000f8e02ff */
[----:B------:R-:W-:Y:S02]  /*52b0*/  @UP1 USHF.R.U32.HI UR7, URZ, UR23, UR5 ;  /* 0x00000017ff071299 */ /* 0x000fe40008011605 */
[----:B------:R-:W-:Y:S02]  /*52c0*/  USEL UR5, UR14, UR12, !UP0 ;  /* 0x0000000c0e057287 */ /* 0x000fe4000c000000 */
[----:B------:R-:W-:Y:S02]  /*52d0*/  UIMAD.WIDE.U32 UR10, UR6, UR22, URZ ;  /* 0x00000016060a72a5 */ /* 0x000fe4000f8e00ff */
[----:B------:R-:W-:Y:S02]  /*52e0*/  UIMAD UR8, UR45, UR7, URZ ;  /* 0x000000072d0872a4 */ /* 0x000fe4000f8e02ff */
[----:B------:R-:W-:Y:S03]  /*52f0*/  UISETP.GE.AND UP0, UPT, UR6, UR4, UPT ;  /* 0x000000040600728c */ /* 0x000fe6000bf06270 */
[----:B------:R-:W-:Y:S01]  /*5300*/  UMOV UR4, UR11 ;  /* 0x0000000b00047c82 */ /* 0x000fe20008000000 */
[----:B------:R-:W-:Y:S02]  /*5310*/  UISETP.GE.OR UP0, UPT, UR5, UR8, UP0 ;  /* 0x000000080500728c */ /* 0x000fe40008706670 */
[----:B------:R-:W-:Y:S02]  /*5320*/  USHF.R.U32.HI UR4, URZ, UR23, UR4 ;  /* 0x00000017ff047299 */ /* 0x000fe40008011604 */
[----:B------:R-:W-:Y:S02]  /*5330*/  UIMAD.WIDE.U32 UR8, UR5, UR22, URZ ;  /* 0x00000016050872a5 */ /* 0x000fe4000f8e00ff */
[----:B------:R-:W-:Y:S04]  /*5340*/  USEL UR10, UR6, UR4, !UP1 ;  /* 0x00000004060a7287 */ /* 0x000fe8000c800000 */
[----:B------:R-:W-:Y:S01]  /*5350*/  UIADD3 UR11, UPT, UPT, -UR10, URZ, URZ ;  /* 0x000000ff0a0b7290 */ /* 0x000fe2000fffe1ff */
[----:B------:R-:W-:Y:S02]  /*5360*/  @!UP0 UMOV UR4, UR9 ;  /* 0x0000000900048c82 */ /* 0x000fe40008000000 */
[----:B------:R-:W-:Y:S02]  /*5370*/  @!UP0 USHF.R.U32.HI UR4, URZ, UR23, UR4 ;  /* 0x00000017ff048299 */ /* 0x000fe40008011604 */
[----:B------:R-:W-:Y:S02]  /*5380*/  UIMAD UR8, UR45, UR11, UR6 ;  /* 0x0000000b2d0872a4 */ /* 0x000fe4000f8e0206 */
[----:B------:R-:W-:Y:S02]  /*5390*/  @!UP0 USEL UR4, UR5, UR4, !UP1 ;  /* 0x0000000405048287 */ /* 0x000fe4000c800000 */
[----:B------:R-:W-:Y:S02]  /*53a0*/  UISETP.NE.AND UP1, UPT, UR24, URZ, UPT ;  /* 0x000000ff1800728c */ /* 0x000fe4000bf25270 */
[----:B------:R-:W-:Y:S02]  /*53b0*/  @!UP0 UIMAD UR7, UR7, UR8, UR4 ;  /* 0x00000008070782a4 */ /* 0x000fe4000f8e0204 */
[----:B------:R-:W-:Y:S02]  /*53c0*/  @!UP0 UIADD3 UR9, UPT, UPT, UR10, -UR4, URZ ;  /* 0x800000040a098290 */ /* 0x000fe4000fffe0ff */
[----:B------:R-:W-:Y:S02]  /*53d0*/  UIADD3 UR8, UPT, UPT, -UR6, URZ, URZ ;  /* 0x000000ff06087290 */ /* 0x000fe4000fffe1ff */
[----:B------:R-:W-:Y:S02]  /*53e0*/  UIADD3 UR4, UPT, UPT, -UR5, URZ, URZ ;  /* 0x000000ff05047290 */ /* 0x000fe4000fffe1ff */
[----:B------:R-:W-:Y:S03]  /*53f0*/  @!UP0 UIMAD UR6, UR9, UR45, UR5 ;  /* 0x0000002d090682a4 */ /* 0x000fe6000f8e0205 */
[----:B------:R-:W-:Y:S01]  /*5400*/  @!UP0 UMOV UR5, UR7 ;  /* 0x0000000700058c82 */ /* 0x000fe20008000000 */
[----:B------:R-:W-:Y:S02]  /*5410*/  UIMAD UR7, UR15, UR4, UR14 ;  /* 0x000000040f0772a4 */ /* 0x000fe4000f8e020e */
[----:B------:R-:W-:Y:S02]  /*5420*/  UIMAD UR4, UR50, UR8, UR13 ;  /* 0x00000008320472a4 */ /* 0x000fe4000f8e020d */
[----:B------:R-:W-:Y:S02]  /*5430*/  UIMAD UR14, UR5, UR15, UR7 ;  /* 0x0000000f050e72a4 */ /* 0x000fe4000f8e0207 */
[----:B------:R-:W-:Y:S11]  /*5440*/  UIMAD UR13, UR6, UR50, UR4 ;  /* 0x00000032060d72a4 */ /* 0x000ff6000f8e0204 */
[----:B------:R-:W-:Y:S01]  /*5450*/  @!UPT UIADD3 URZ, UPT, UPT, URZ, URZ, URZ ;  /* 0x000000fffffff290 */ /* 0x000fe2000fffe0ff */
.L_x_100:
[----:B------:R-:W2:Y:S01]  /*5460*/  @!UP4 LDCU.128 UR8, c[0x0][0xb10] ;  /* 0x00016200ff08c7ac */ /* 0x000ea20008000c00 */
[----:B------:R-:W-:Y:S02]  /*5470*/  ISETP.NE.U32.AND P0, PT, RZ, UR38, PT ;  /* 0x00000026ff007c0c */ /* 0x000fe4000bf05070 */
[----:B------:R-:W-:Y:S02]  /*5480*/  SHF.L.U32 R4, R11, 0x1f, RZ ;  /* 0x0000001f0b047819 */ /* 0x000fe400000006ff */
[----:B------:R-:W-:Y:S01]  /*5490*/  ISETP.NE.AND.EX P0, PT, RZ, UR39, PT, P0 ;  /* 0x00000027ff007c0c */ /* 0x000fe2000bf05300 */
[----:B------:R-:W4:Y:S01]  /*54a0*/  @!UP4 LDCU UR5, c[0x0][0xb0c] ;  /* 0x00016180ff05c7ac */ /* 0x000f220008000800 */
[----:B------:R-:W-:Y:S02]  /*54b0*/  USHF.L.U32 UR42, UR30, 0x8, URZ ;  /* 0x000000081e2a7899 */ /* 0x000fe400080006ff */
[----:B------:R-:W-:Y:S02]  /*54c0*/  USHF.L.U32 UR43, UR26, 0x6, URZ ;  /* 0x000000061a2b7899 */ /* 0x000fe400080006ff */
[----:B--2---:R-:W-:Y:S07]  /*54d0*/  UIMAD.WIDE.U32 UR6, UR14, UR8, URZ ;  /* 0x000000080e0672a5 */ /* 0x004fee000f8e00ff */
[----:B------:R-:W-:Y:S01]  /*54e0*/  @!UP4 UMOV UR4, UR7 ;  /* 0x000000070004cc82 */ /* 0x000fe20008000000 */
[----:B----4-:R-:W-:Y:S02]  /*54f0*/  @!UP4 UISETP.NE.AND UP0, UPT, UR5, 0x1, UPT ;  /* 0x000000010500c88c */ /* 0x010fe4000bf05270 */
[----:B------:R-:W-:Y:S02]  /*5500*/  @!UP4 USHF.R.U32.HI UR4, URZ, UR9, UR4 ;  /* 0x00000009ff04c299 */ /* 0x000fe40008011604 */
[----:B------:R-:W-:Y:S02]  /*5510*/  UIMAD.WIDE.U32 UR6, UR13, UR11, URZ ;  /* 0x0000000b0d0672a5 */ /* 0x000fe4000f8e00ff */
[----:B------:R-:W-:Y:S02]  /*5520*/  @!UP4 USEL UR8, UR14, UR4, !UP0 ;  /* 0x000000040e08c287 */ /* 0x000fe4000c000000 */
[----:B------:R-:W-:Y:S03]  /*5530*/  @!UP4 UISETP.NE.AND UP0, UPT, UR10, 0x1, UPT ;  /* 0x000000010a00c88c */ /* 0x000fe6000bf05270 */
[----:B------:R-:W-:Y:S02]  /*5540*/  @!UP4 UMOV UR6, UR7 ;  /* 0x000000070006cc82 */ /* 0x000fe40008000000 */
[----:B------:R-:W2:Y:S02]  /*5550*/  @!UP4 LDCU UR4, c[0x0][0xb20] ;  /* 0x00016400ff04c7ac */ /* 0x000ea40008000800 */
[----:B--2---:R-:W-:Y:S04]  /*5560*/  @!UP4 USHF.R.U32.HI UR6, URZ, UR4, UR6 ;  /* 0x00000004ff06c299 */ /* 0x004fe80008011606 */
[----:B------:R-:W-:Y:S04]  /*5570*/  @!UP4 USEL UR6, UR13, UR6, !UP0 ;  /* 0x000000060d06c287 */ /* 0x000fe8000c000000 */
[----:B------:R-:W-:Y:S02]  /*5580*/  @!UP4 UIADD3 UR4, UPT, UPT, -UR8, UR6, URZ ;  /* 0x000000060804c290 */ /* 0x000fe4000fffe1ff */
[----:B------:R-:W-:Y:S02]  /*5590*/  @!UP4 UIADD3 UR6, UPT, UPT, UR8, -UR6, URZ ;  /* 0x800000060806c290 */ /* 0x000fe4000fffe0ff */
[----:B------:R-:W-:Y:S02]  /*55a0*/  @!UP4 UIMAD UR14, UR4, UR5, UR14 ;  /* 0x00000005040ec2a4 */ /* 0x000fe4000f8e020e */
[----:B------:R-:W-:Y:S01]  /*55b0*/  @!UP4 UIMAD UR13, UR6, UR10, UR13 ;  /* 0x0000000a060dc2a4 */ /* 0x000fe2000f8e020d */
[----:B------:R-:W-:Y:S11]  /*55c0*/  BRA.U UP3, `(.L_x_101) ;  /* 0x0000000103107547 */ /* 0x000ff6000b800000 */
[----:B-1----:R-:W-:Y:S04]  /*55d0*/  MOV R0, UR56 ;  /* 0x0000003800007c02 */ /* 0x002fe80008000f00 */
[----:B------:R-:W-:Y:S04]  /*55e0*/  SHF.L.U32 R5, R0, 0x1f, RZ ;  /* 0x0000001f00057819 */ /* 0x000fe800000006ff */
[----:B------:R-:W1:Y:S02]  /*55f0*/  SYNCS.PHASECHK.TRANS64.TRYWAIT P1, [UR21+0x148], R5 ;  /* 0x00014805ff0075a7 */ /* 0x000e640008021115 */
[----:B-1----:R-:W-:Y:S05]  /*5600*/  @!P1 BRA `(.L_x_102) ;  /* 0x0000005c00509947 */ /* 0x002fea0003800000 */
.L_x_101:
[----:B------:R-:W-:Y:S05]  /*5610*/  BRA.U !UP5, `(.L_x_103) ;  /* 0x000000010d387547 */ /* 0x000fea000b800000 */
[----:B------:R-:W-:Y:S01]  /*5620*/  UPLOP3.LUT UP1, UPT, UPT, UPT, UP6, 0x80, 0x8 ;  /* 0x000000000008789c */ /* 0x000fe20003f2f060 */
[----:B-1----:R-:W-:Y:S01]  /*5630*/  HFMA2 R0, -RZ, RZ, 0, 5.9604644775390625e-08 ;  /* 0x00000001ff007431 */ /* 0x002fe200000001ff */
[----:B------:R-:W1:Y:S01]  /*5640*/  LDCU.64 UR8, c[0x0][0x358] ;  /* 0x00006b00ff0877ac */ /* 0x000e620008000a00 */
[----:B------:R-:W-:Y:S03]  /*5650*/  IMAD.MOV.U32 R80, RZ, RZ, 0x1 ;  /* 0x00000001ff507424 */ /* 0x000fe600078e00ff */
[----:B------:R-:W-:Y:S05]  /*5660*/  PLOP3.LUT P1, PT, PT, PT, UP1, 0x80, 0x8 ;  /* 0x000000000008781c */ /* 0x000fea0003f2f018 */
[----:B------:R-:W2:Y:S01]  /*5670*/  @UP1 LDCU.64 UR4, c[0x0][0x888] ;  /* 0x00011100ff0417ac */ /* 0x000ea20008000a00 */
[----:B------:R-:W-:Y:S07]  /*5680*/  @UP1 UIMAD UR6, UR36, UR38, URZ ;  /* 0x00000026240612a4 */ /* 0x000fee000f8e02ff */
[----:B------:R-:W-:Y:S01]  /*5690*/  @!P1 PRMT R80, R0, 0x7610, R80 ;  /* 0x0000761000509816 */ /* 0x000fe20000000050 */
[----:B--2---:R-:W-:Y:S06]  /*56a0*/  @UP1 UIMAD.WIDE UR4, UR6, 0x4, UR4 ;  /* 0x00000004060418a5 */ /* 0x004fec000f8e0204 */
[----:B------:R-:W-:Y:S01]  /*56b0*/  IMAD.U32 R6, RZ, RZ, UR4 ;  /* 0x00000004ff067e24 */ /* 0x000fe2000f8e00ff */
[----:B------:R-:W-:Y:S04]  /*56c0*/  MOV R7, UR5 ;  /* 0x0000000500077c02 */ /* 0x000fe80008000f00 */
[----:B------:R-:W2:Y:S01]  /*56d0*/  @!UP1 LDCU UR4, c[0x0][0x880] ;  /* 0x00011000ff0497ac */ /* 0x000ea20008000800 */
[----:B-1---5:R4:W5:Y:S02]  /*56e0*/  @P1 LDG.E R41, desc[UR8][R6.64] ;  /* 0x0000000806291981 */ /* 0x022964000c1e1900 */
[----:B--2-4-:R-:W-:Y:S07]  /*56f0*/  @!P1 IMAD.U32 R41, RZ, RZ, UR4 ;  /* 0x00000004ff299e24 */ /* 0x014fee000f8e00ff */
.L_x_103:
[----:B-----5:R-:W-:Y:S01]  /*5700*/  @!P0 FSETP.EQ.AND P2, PT, R41, RZ, PT ;  /* 0x000000ff2900820b */ /* 0x020fe20003f42000 */
[----:B------:R-:W-:Y:S01]  /*5710*/  @!UPT UIADD3 URZ, UPT, UPT, URZ, URZ, URZ ;  /* 0x000000fffffff290 */ /* 0x000fe2000fffe0ff */
[----:B------:R-:W-:Y:S11]  /*5720*/  @!P0 BRA `(.L_x_104) ;  /* 0x0000000000148947 */ /* 0x000ff60003800000 */
[----:B------:R-:W-:Y:S02]  /*5730*/  LOP3.LUT P0, RZ, R80, 0xff, RZ, 0xc0, !PT ;  /* 0x000000ff50ff7812 */ /* 0x000fe4000780c0ff */
[----:B------:R-:W-:Y:S04]  /*5740*/  PLOP3.LUT P2, PT, PT, PT, UP1, 0x80, 0x8 ;  /* 0x000000000008781c */ /* 0x000fe80003f4f018 */
[----:B------:R-:W-:Y:S07]  /*5750*/  PLOP3.LUT P2, PT, P2, PT, PT, 0x8, 0x80 ;  /* 0x000000000080781c */ /* 0x000fee000174e170 */
[----:B------:R-:W-:Y:S11]  /*5760*/  @P0 FSETP.EQ.AND P2, PT, R41, RZ, PT ;  /* 0x000000ff2900020b */ /* 0x000ff60003f42000 */
[----:B------:R-:W-:Y:S02]  /*5770*/  @!UPT UIADD3 URZ, UPT, UPT, URZ, URZ, URZ ;  /* 0x000000fffffff290 */ /* 0x000fe4000fffe0ff */
.L_x_104:
[----:B------:R-:W2:Y:S01]  /*5780*/  SYNCS.PHASECHK.TRANS64.TRYWAIT P0, [UR21+0x120], R4 ;  /* 0x00012004ff0075a7 */ /* 0x000ea20008001115 */
[----:B------:R-:W-:Y:S04]  /*5790*/  ELECT P1, URZ, PT ;  /* 0x0000000000ff782f */ /* 0x000fe80003820000 */
[----:B------:R-:W-:Y:S01]  /*57a0*/  PLOP3.LUT P1, PT, P2, P1, PT, 0xf2, 0x2f ;  /* 0x00000000002f781c */ /* 0x000fe20001723e72 */
[----:B------:R-:W-:Y:S01]  /*57b0*/  @!UPT UIADD3 URZ, UPT, UPT, URZ, URZ, URZ ;  /* 0x000000fffffff290 */ /* 0x000fe2000fffe0ff */
[----:B--2---:R-:W-:Y:S11]  /*57c0*/  @!P0 BRA `(.L_x_105) ;  /* 0x0000005800f88947 */ /* 0x004ff60003800000 */
.L_x_219:
[----:B------:R-:W-:Y:S01]  /*57d0*/  @!P1 IADD3 R2, P0, PT, R12, 0x580, RZ ;  /* 0x000005800c029810 */ /* 0x000fe20007f1e0ff */
[----:B------:R-:W-:Y:S01]  /*57e0*/  VOTEU.ALL UP0, P1 ;  /* 0x0000000000ff7886 */ /* 0x000fe20000800000 */
[----:B------:R-:W-:Y:S01]  /*57f0*/  UMOV UR6, 0x0 ;  /* 0x0000000000067882 */ /* 0x000fe20000000000 */
[----:B------:R-:W-:Y:S01]  /*5800*/  UMOV UR7, 0x10000000 ;  /* 0x1000000000077882 */ /* 0x000fe20000000000 */
[----:B------:R-:W-:Y:S01]  /*5810*/  @!P1 R2UR UR5, R2 ;  /* 0x00000000020592ca */ /* 0x000fe200000e0000 */
[----:B-1----:R-:W-:Y:S01]  /*5820*/  @!P1 IMAD.X R0, RZ, RZ, R13, P0 ;  /* 0x000000ffff009224 */ /* 0x002fe200000e060d */
[----:B------:R-:W-:Y:S02]  /*5830*/  @!UP0 UIADD3 UR40, UPT, UPT, UR21, 0x400, URZ ;  /* 0x0000040015288890 */ /* 0x000fe4000fffe0ff */
[----:B------:R-:W-:Y:S02]  /*5840*/  @!UP0 UIADD3 UR10, UPT, UPT, UR42, 0x80, URZ ;  /* 0x000000802a0a8890 */ /* 0x000fe4000fffe0ff */
[----:B------:R-:W-:Y:S01]  /*5850*/  @!P1 R2UR UR4, R0 ;  /* 0x00000000000492ca */ /* 0x000fe200000e0000 */
[----:B------:R-:W-:Y:S01]  /*5860*/  @!UP0 UIADD3 UR8, UPT, UPT, UR21, 0x1400, URZ ;  /* 0x0000140015088890 */ /* 0x000fe2000fffe0ff */
[----:B------:R-:W-:Y:S01]  /*5870*/  @!P1 IMAD.MOV.U32 R0, RZ, RZ, 0x2000 ;  /* 0x00002000ff009424 */ /* 0x000fe200078e00ff */
[----:B------:R-:W-:Y:S01]  /*5880*/  VOTEU.ALL UP0, P1 ;  /* 0x0000000000ff7886 */ /* 0x000fe20000800000 */
[----:B------:R-:W-:Y:S01]  /*5890*/  UMOV UR44, UR36 ;  /* 0x00000024002c7c82 */ /* 0x000fe20008000000 */
[----:B------:R-:W-:Y:S01]  /*58a0*/  UMOV UR9, UR41 ;  /* 0x0000002900097c82 */ /* 0x000fe20008000000 */
[----:B------:R-:W-:Y:S01]  /*58b0*/  UMOV UR11, UR43 ;  /* 0x0000002b000b7c82 */ /* 0x000fe20008000000 */
[----:B------:R-:W-:Y:S01]  /*58c0*/  IMAD.U32 R6, RZ, RZ, UR5 ;  /* 0x00000005ff067e24 */ /* 0x000fe2000f8e00ff */
[----:B------:R-:W-:Y:S05]  /*58d0*/  UMOV UR12, UR36 ;  /* 0x00000024000c7c82 */ /* 0x000fea0008000000 */
[----:B------:R-:W-:Y:S01]  /*58e0*/  IMAD.U32 R7, RZ, RZ, UR4 ;  /* 0x00000004ff077e24 */ /* 0x000fe2000f8e00ff */
[----:B------:R-:W-:Y:S04]  /*58f0*/  @!P1 R2UR UR4, R6 ;  /* 0x00000000060492ca */ /* 0x000fe800000e0000 */
[----:B------:R-:W-:Y:S11]  /*5900*/  @!P1 R2UR UR5, R7 ;  /* 0x00000000070592ca */ /* 0x000ff600000e0000 */
[----:B------:R-:W-:Y:S02]  /*5910*/  @!UPT UIADD3 URZ, UPT, UPT, URZ, URZ, URZ ;  /* 0x000000fffffff290 */ /* 0x000fe4000fffe0ff */
[----:B------:R1:W-:Y:S01]  /*5920*/  @!UP0 UTMALDG.3D [UR40], [UR4], desc[UR6] ;  /* 0x00000628040085b4 */ /* 0x0003e20008011000 */
[----:B------:R-:W-:Y:S05]  /*5930*/  VOTEU.ALL UP0, P1 ;  /* 0x0000000000ff7886 */ /* 0x000fea0000800000 */
[----:B------:R1:W-:Y:S01]  /*5940*/  @!UP0 UTMALDG.3D [UR8], [UR4], desc[UR6] ;  /* 0x00000608040085b4 */ /* 0x0003e20008011000 */
[----:B------:R1:W-:Y:S01]  /*5950*/  @!P1 SYNCS.ARRIVE.TRANS64.RED.A0TR RZ, [UR21+0x100], R0 ;  /* 0x00010000ffff99a7 */ /* 0x0003e20008300415 */
[----:B------:R-:W-:Y:S01]  /*5960*/  SYNCS.ARRIVE.TRANS64.RED.A1T0 RZ, [UR53], RZ ;  /* 0x000000ffffff79a7 */ /* 0x000fe20008100435 */
[----:B------:R-:W2:Y:S02]  /*5970*/  SYNCS.PHASECHK.TRANS64.TRYWAIT P0, [UR21+0x128], R4 ;  /* 0x00012804ff0075a7 */ /* 0x000ea40008001115 */
[----:B-12---:R-:W-:Y:S05]  /*5980*/  @!P0 BRA `(.L_x_106) ;  /* 0x0000005800a08947 */ /* 0x006fea0003800000 */
.L_x_221:
[----:B------:R-:W-:Y:S01]  /*5990*/  @!P1 IADD3 R2, P0, PT, R12, 0x580, RZ ;  /* 0x000005800c029810 */ /* 0x000fe20007f1e0ff */
[----:B------:R-:W-:Y:S01]  /*59a0*/  VOTEU.ALL UP0, P1 ;  /* 0x0000000000ff7886 */ /* 0x000fe20000800000 */
[----:B------:R-:W-:Y:S01]  /*59b0*/  UMOV UR6, 0x0 ;  /* 0x0000000000067882 */ /* 0x000fe20000000000 */
[----:B------:R-:W-:Y:S01]  /*59c0*/  UMOV UR7, 0x10000000 ;  /* 0x1000000000077882 */ /* 0x000fe20000000000 */
[----:B------:R-:W-:Y:S01]  /*59d0*/  @!P1 R2UR UR5, R2 ;  /* 0x00000000020592ca */ /* 0x000fe200000e0000 */
[----:B------:R-:W-:Y:S01]  /*59e0*/  @!P1 IMAD.X R0, RZ, RZ, R13, P0 ;  /* 0x000000ffff009224 */ /* 0x000fe200000e060d */
[----:B------:R-:W-:Y:S02]  /*59f0*/  @!UP0 UIADD3 UR34, UPT, UPT, UR42, 0x20, URZ ;  /* 0x000000202a228890 */ /* 0x000fe4000fffe0ff */
[----:B------:R-:W-:Y:S02]  /*5a00*/  @!UP0 UIADD3 UR32, UPT, UPT, UR21, 0x2400, URZ ;  /* 0x0000240015208890 */ /* 0x000fe4000fffe0ff */
[----:B------:R-:W-:Y:S01]  /*5a10*/  @!P1 R2UR UR4, R0 ;  /* 0x00000000000492ca */ /* 0x000fe200000e0000 */
[----:B------:R-:W-:Y:S01]  /*5a20*/  @!UP0 UIADD3 UR10, UPT, UPT, UR42, 0xa0, URZ ;  /* 0x000000a02a0a8890 */ /* 0x000fe2000fffe0ff */
[----:B------:R-:W-:Y:S01]  /*5a30*/  @!P1 IMAD.MOV.U32 R0, RZ, RZ, 0x2000 ;  /* 0x00002000ff009424 */ /* 0x000fe200078e00ff */
[----:B------:R-:W-:Y:S01]  /*5a40*/  @!UP0 UIADD3 UR8, UPT, UPT, UR21, 0x3400, URZ ;  /* 0x0000340015088890 */ /* 0x000fe2000fffe0ff */
[----:B------:R-:W-:Y:S01]  /*5a50*/  VOTEU.ALL UP0, P1 ;  /* 0x0000000000ff7886 */ /* 0x000fe20000800000 */
[----:B------:R-:W-:Y:S02]  /*5a60*/  UMOV UR35, UR43 ;  /* 0x0000002b00237c82 */ /* 0x000fe40008000000 */
[----:B------:R-:W-:Y:S01]  /*5a70*/  IMAD.U32 R6, RZ, RZ, UR5 ;  /* 0x00000005ff067e24 */ /* 0x000fe2000f8e00ff */
[----:B------:R-:W-:Y:S01]  /*5a80*/  UMOV UR9, UR33 ;  /* 0x0000002100097c82 */ /* 0x000fe20008000000 */
[----:B------:R-:W-:Y:S01]  /*5a90*/  UMOV UR11, UR43 ;  /* 0x0000002b000b7c82 */ /* 0x000fe20008000000 */
[----:B------:R-:W-:Y:S03]  /*5aa0*/  UMOV UR12, UR36 ;  /* 0x00000024000c7c82 */ /* 0x000fe60008000000 */
        /* <DEDUP_REMOVED lines=9> */
[----:B------:R-:W4:Y:S02]  /*5b40*/  SYNCS.PHASECHK.TRANS64.TRYWAIT P0, [UR21+0x130], R4 ;  /* 0x00013004ff0075a7 */ /* 0x000f240008001115 */
[----:B--2-4-:R-:W-:Y:S05]  /*5b50*/  @!P0 BRA `(.L_x_107) ;  /* 0x0000005800448947 */ /* 0x014fea0003800000 */
.L_x_223:
[----:B------:R-:W-:Y:S01]  /*5b60*/  @!P1 IADD3 R2, P0, PT, R12, 0x580, RZ ;  /* 0x000005800c029810 */ /* 0x000fe20007f1e0ff */
[----:B------:R-:W-:Y:S01]  /*5b70*/  VOTEU.ALL UP0, P1 ;  /* 0x0000000000ff7886 */ /* 0x000fe20000800000 */
[----:B------:R-:W-:Y:S01]  /*5b80*/  UMOV UR6, 0x0 ;  /* 0x0000000000067882 */ /* 0x000fe20000000000 */
[----:B------:R-:W-:Y:S01]  /*5b90*/  UMOV UR7, 0x10000000 ;  /* 0x1000000000077882 */ /* 0x000fe20000000000 */
[----:B------:R-:W-:Y:S01]  /*5ba0*/  @!P1 R2UR UR5, R2 ;  /* 0x00000000020592ca */ /* 0x000fe200000e0000 */
[----:B------:R-:W-:Y:S01]  /*5bb0*/  @!P1 IMAD.X R0, RZ, RZ, R13, P0 ;  /* 0x000000ffff009224 */ /* 0x000fe200000e060d */
[----:B------:R-:W-:Y:S01]  /*5bc0*/  @!UP0 UIADD3 UR26, UPT, UPT, UR42, 0x40, URZ ;  /* 0x000000402a1a8890 */ /* 0x000fe2000fffe0ff */
[----:B------:R-:W-:Y:S01]  /*5bd0*/  VIADD R10, R10, 0x1 ;  /* 0x000000010a0a7836 */ /* 0x000fe20000000000 */
        /* <DEDUP_REMOVED lines=10> */
[----:B------:R-:W-:Y:S01]  /*5c80*/  UMOV UR11, UR43 ;  /* 0x0000002b000b7c82 */ /* 0x000fe20008000000 */
[----:B------:R-:W-:Y:S02]  /*5c90*/  UMOV UR12, UR36 ;  /* 0x00000024000c7c82 */ /* 0x000fe40008000000 */
        /* <DEDUP_REMOVED lines=11> */
.L_x_225:
[----:B------:R-:W-:Y:S01]  /*5d50*/  UPLOP3.LUT UP3, UPT, UPT, UPT, UPT, 0x80, 0x8 ;  /* 0x000000000008789c */ /* 0x000fe20003f6f070 */
[----:B------:R-:W-:Y:S01]  /*5d60*/  @!P1 IADD3 R2, P0, PT, R12, 0x580, RZ ;  /* 0x000005800c029810 */ /* 0x000fe20007f1e0ff */
[----:B------:R-:W-:Y:S01]  /*5d70*/  UMOV UR6, 0x0 ;  /* 0x0000000000067882 */ /* 0x000fe20000000000 */
[----:B------:R-:W-:Y:S01]  /*5d80*/  UMOV UR7, 0x10000000 ;  /* 0x1000000000077882 */ /* 0x000fe20000000000 */
[----:B------:R-:W-:Y:S01]  /*5d90*/  VOTEU.ALL UP0, P1 ;  /* 0x0000000000ff7886 */ /* 0x000fe20000800000 */
[----:B------:R-:W-:Y:S01]  /*5da0*/  @!P1 R2UR UR5, R2 ;  /* 0x00000000020592ca */ /* 0x000fe200000e0000 */
[----:B------:R-:W-:Y:S01]  /*5db0*/  @!P1 IMAD.X R0, RZ, RZ, R13, P0 ;  /* 0x000000ffff009224 */ /* 0x000fe200000e060d */
[----:B------:R-:W-:Y:S01]  /*5dc0*/  UMOV UR19, UR43 ;  /* 0x0000002b00137c82 */ /* 0x000fe20008000000 */
[----:B------:R-:W-:Y:S01]  /*5dd0*/  UMOV UR20, UR36 ;  /* 0x0000002400147c82 */ /* 0x000fe20008000000 */
[----:B------:R-:W-:Y:S01]  /*5de0*/  @!UP0 UIADD3 UR18, UPT, UPT, UR42, 0x60, URZ ;  /* 0x000000602a128890 */ /* 0x000fe2000fffe0ff */
[----:B------:R-:W-:Y:S01]  /*5df0*/  R2UR UR26, R82 ;  /* 0x00000000521a72ca */ /* 0x000fe200000e0000 */
[----:B------:R-:W-:Y:S01]  /*5e00*/  @!UP0 UIADD3 UR16, UPT, UPT, UR21, 0x6400, URZ ;  /* 0x0000640015108890 */ /* 0x000fe2000fffe0ff */
[----:B------:R-:W-:Y:S01]  /*5e10*/  @!P1 R2UR UR4, R0 ;  /* 0x00000000000492ca */ /* 0x000fe200000e0000 */
[----:B------:R-:W-:Y:S01]  /*5e20*/  @!UP0 UIADD3 UR17, UPT, UPT, UR21, 0x118, URZ ;  /* 0x0000011815118890 */ /* 0x000fe2000fffe0ff */
[----:B------:R-:W-:Y:S01]  /*5e30*/  R2UR UR24, R83 ;  /* 0x00000000531872ca */ /* 0x000fe200000e0000 */
[----:B------:R-:W-:Y:S01]  /*5e40*/  @!UP0 UIADD3 UR10, UPT, UPT, UR42, 0xe0, URZ ;  /* 0x000000e02a0a8890 */ /* 0x000fe2000fffe0ff */
[----:B------:R-:W-:Y:S01]  /*5e50*/  ISETP.NE.AND P0, PT, R10, 0x2, PT ;  /* 0x000000020a00780c */ /* 0x000fe20003f05270 */
[----:B------:R-:W-:Y:S01]  /*5e60*/  @!UP0 UIADD3 UR8, UPT, UPT, UR21, 0x7400, URZ ;  /* 0x0000740015088890 */ /* 0x000fe2000fffe0ff */
[----:B-1----:R-:W-:Y:S01]  /*5e70*/  IMAD.U32 R4, RZ, RZ, UR5 ;  /* 0x00000005ff047e24 */ /* 0x002fe2000f8e00ff */
[----:B------:R-:W-:Y:S01]  /*5e80*/  VOTEU.ALL UP0, P1 ;  /* 0x0000000000ff7886 */ /* 0x000fe20000800000 */
[----:B------:R-:W-:Y:S01]  /*5e90*/  UMOV UR11, UR43 ;  /* 0x0000002b000b7c82 */ /* 0x000fe20008000000 */
[----:B------:R-:W-:Y:S01]  /*5ea0*/  UMOV UR12, UR36 ;  /* 0x00000024000c7c82 */ /* 0x000fe20008000000 */
[----:B------:R-:W-:Y:S01]  /*5eb0*/  UMOV UR9, UR17 ;  /* 0x0000001100097c82 */ /* 0x000fe20008000000 */
[----:B------:R-:W-:Y:S01]  /*5ec0*/  SEL R0, RZ, 0x1, P0 ;  /* 0x00000001ff007807 */ /* 0x000fe20000000000 */
[----:B------:R-:W-:Y:S01]  /*5ed0*/  UIADD3 UR30, UPT, UPT, UR13, UR26, URZ ;  /* 0x0000001a0d1e7290 */ /* 0x000fe2000fffe0ff */
[----:B------:R-:W-:Y:S01]  /*5ee0*/  IMAD.U32 R5, RZ, RZ, UR4 ;  /* 0x00000004ff057e24 */ /* 0x000fe2000f8e00ff */
[----:B------:R-:W-:Y:S01]  /*5ef0*/  @!P1 R2UR UR4, R4 ;  /* 0x00000000040492ca */ /* 0x000fe200000e0000 */
[----:B------:R-:W-:Y:S01]  /*5f00*/  UIADD3 UR26, UPT, UPT, UR14, UR24, URZ ;  /* 0x000000180e1a7290 */ /* 0x000fe2000fffe0ff */
[----:B------:R-:W-:Y:S01]  /*5f10*/  LOP3.LUT R9, R9, R0, RZ, 0x3c, !PT ;  /* 0x0000000009097212 */ /* 0x000fe200078e3cff */
[----:B------:R-:W-:Y:S01]  /*5f20*/  UMOV UR36, UR29 ;  /* 0x0000001d00247c82 */ /* 0x000fe20008000000 */
[----:B------:R-:W-:Y:S02]  /*5f30*/  @!P1 R2UR UR5, R5 ;  /* 0x00000000050592ca */ /* 0x000fe400000e0000 */
[----:B------:R-:W-:Y:S02]  /*5f40*/  LOP3.LUT R11, R11, 0x1, RZ, 0x3c, !PT ;  /* 0x000000010b0b7812 */ /* 0x000fe400078e3cff */
[----:B------:R-:W-:Y:S09]  /*5f50*/  SEL R10, R10, RZ, P0 ;  /* 0x000000ff0a0a7207 */ /* 0x000ff20000000000 */
[----:B------:R1:W-:Y:S01]  /*5f60*/  @!UP0 UTMALDG.3D [UR16], [UR4], desc[UR6] ;  /* 0x00000610040085b4 */ /* 0x0003e20008011000 */
[----:B------:R-:W-:Y:S05]  /*5f70*/  VOTEU.ALL UP0, P1 ;  /* 0x0000000000ff7886 */ /* 0x000fea0000800000 */
[----:B------:R1:W-:Y:S01]  /*5f80*/  @!UP0 UTMALDG.3D [UR8], [UR4], desc[UR6] ;  /* 0x00000608040085b4 */ /* 0x0003e20008011000 */
[----:B------:R1:W-:Y:S01]  /*5f90*/  @!P1 SYNCS.ARRIVE.TRANS64.RED.A0TR RZ, [UR21+0x118], R3 ;  /* 0x00011803ffff99a7 */ /* 0x0003e20008300415 */
[----:B------:R-:W-:Y:S01]  /*5fa0*/  SYNCS.ARRIVE.TRANS64.RED.A1T0 RZ, [UR46], RZ ;  /* 0x000000ffffff79a7 */ /* 0x000fe2000810042e */
[----:B------:R-:W-:Y:S05]  /*5fb0*/  BRA.U UP2, `(.L_x_109) ;  /* 0xffffffed02ec7547 */ /* 0x000fea000b83ffff */
[----:B-1----:R-:W-:-:S04]  /*5fc0*/  SHF.L.U32 R3, R11, 0x1f, RZ ;  /* 0x0000001f0b037819 */ /* 0x002fc800000006ff */
[----:B------:R-:W1:Y:S02]  /*5fd0*/  SYNCS.PHASECHK.TRANS64.TRYWAIT P0, [UR21+0x120], R3 ;  /* 0x00012003ff0075a7 */ /* 0x000e640008001115 */
[----:B-1----:R-:W-:Y:S05]  /*5fe0*/  @!P0 BRA `(.L_x_110) ;  /* 0x0000005400508947 */ /* 0x002fea0003800000 */
.L_x_227:
[----:B------:R-:W2:Y:S02]  /*5ff0*/  SYNCS.PHASECHK.TRANS64.TRYWAIT P0, [UR21+0x128], R3 ;  /* 0x00012803ff0075a7 */ /* 0x000ea40008001115 */
[----:B--2---:R-:W-:Y:S05]  /*6000*/  @!P0 BRA `(.L_x_111) ;  /* 0x0000005400608947 */ /* 0x004fea0003800000 */
.L_x_229:
[----:B------:R-:W2:Y:S02]  /*6010*/  SYNCS.PHASECHK.TRANS64.TRYWAIT P0, [UR21+0x130], R3 ;  /* 0x00013003ff0075a7 */ /* 0x000ea40008001115 */
[----:B--2---:R-:W-:Y:S05]  /*6020*/  @!P0 BRA `(.L_x_112) ;  /* 0x0000005400708947 */ /* 0x004fea0003800000 */
.L_x_231:
[----:B-1----:R-:W-:-:S07]  /*6030*/  MOV R0, UR21 ;  /* 0x0000001500007c02 */ /* 0x002fce0008000f00 */
.L_x_113:
[----:B-1----:R-:W-:-:S04]  /*6040*/  SHF.L.U32 R3, R11, 0x1f, RZ ;  /* 0x0000001f0b037819 */ /* 0x002fc800000006ff */
[----:B------:R1:W2:Y:S03]  /*6050*/  SYNCS.PHASECHK.TRANS64.TRYWAIT P0, [R0+URZ+0x138], R3 ;  /* 0x00013803000075a7 */ /* 0x0002a600080011ff */
[----:B--2---:R-:W-:Y:S05]  /*6060*/  @!P0 NANOSLEEP.SYNCS 0x989680 ;  /* 0x009896800000895d */ /* 0x004fea0003900000 */
[----:B------:R-:W2:Y:S02]  /*6070*/  @!P0 SYNCS.PHASECHK.TRANS64 P0, [R0+URZ+0x138], R3 ;  /* 0x00013803000085a7 */ /* 0x000ea400080010ff */
[----:B--23--:R-:W-:Y:S05]  /*6080*/  @P0 EXIT ;  /* 0x000000000000094d */ /* 0x00cfea0003800000 */
[----:B------:R-:W-:Y:S05]  /*6090*/  BRA `(.L_x_113) ;  /* 0xfffffffc00e87947 */ /* 0x000fea000383ffff */
.L_x_98:
[----:B------:R-:W-:-:S06]  /*60a0*/  UISETP.GE.AND UP0, UPT, UR20, 0x4, UPT ;  /* 0x000000041400788c */ /* 0x000fcc000bf06270 */
[----:B------:R-:W-:-:S13]  /*60b0*/  PLOP3.LUT P0, PT, PT, PT, UP0, 0x80, 0x8 ;  /* 0x000000000008781c */ /* 0x000fda0003f0f008 */
[----:B-1----:R-:W-:Y:S05]  /*60c0*/  @!P0 EXIT ;  /* 0x000000000000894d */ /* 0x002fea0003800000 */
[----:B------:R-:W1:Y:S08]  /*60d0*/  S2UR UR4, SR_CgaCtaId ;  /* 0x00000000000479c3 */ /* 0x000e700000008800 */
[----:B------:R-:W-:Y:S01]  /*60e0*/  BAR.SYNC.DEFER_BLOCKING 0x6, 0xa0 ;  /* 0x0182800000007b1d */ /* 0x000fe20000010000 */
[----:B------:R-:W-:Y:S01]  /*60f0*/  IMAD.SHL.U32 R3, R95, 0x20, RZ ;  /* 0x000000205f037824 */ /* 0x000fe200078e00ff */
[C---:B------:R-:W-:Y:S01]  /*6100*/  SHF.L.U32 R4, R81.reuse, 0x15, RZ ;  /* 0x0000001551047819 */ /* 0x040fe200000006ff */
[----:B------:R-:W-:Y:S01]  /*6110*/  IMAD.SHL.U32 R5, R81, 0x400, RZ ;  /* 0x0000040051057824 */ /* 0x000fe200078e00ff */
[C---:B------:R-:W-:Y:S01]  /*6120*/  LOP3.LUT R96, R95.reuse, 0x60, RZ, 0xc0, !PT ;  /* 0x000000605f607812 */ /* 0x040fe200078ec0ff */
[----:B------:R-:W-:Y:S01]  /*6130*/  IMAD.SHL.U32 R2, R95, 0x4, RZ ;  /* 0x000000045f027824 */ /* 0x000fe200078e00ff */
[----:B------:R-:W-:-:S02]  /*6140*/  UMOV UR43, 0x400 ;  /* 0x00000400002b7882 */ /* 0x000fc40000000000 */
[----:B------:R-:W2:Y:S01]  /*6150*/  LDC.64 R78, c[0x0][0x8b0] ;  /* 0x00022c00ff4e7b82 */ /* 0x000ea20000000a00 */
[----:B------:R-:W-:Y:S01]  /*6160*/  LOP3.LUT R94, R3, 0xb20, RZ, 0xc0, !PT ;  /* 0x00000b20035e7812 */ /* 0x000fe200078ec0ff */
[----:B------:R-:W-:Y:S01]  /*6170*/  IMAD.U32 R37, R95, 0x10000, RZ ;  /* 0x000100005f257824 */ /* 0x000fe200078e00ff */
[----:B------:R-:W-:Y:S01]  /*6180*/  LOP3.LUT R3, R3, 0xc0, RZ, 0xc0, !PT ;  /* 0x000000c003037812 */ /* 0x000fe200078ec0ff */
[----:B------:R-:W-:Y:S01]  /*6190*/  HFMA2 R36, -RZ, RZ, 0, 0 ;  /* 0x00000000ff247431 */ /* 0x000fe200000001ff */
[----:B------:R-:W-:Y:S01]  /*61a0*/  LOP3.LUT R94, R94, 0x400, R5, 0xf8, !PT ;  /* 0x000004005e5e7812 */ /* 0x000fe200078ef805 */
[----:B------:R-:W-:Y:S01]  /*61b0*/  IMAD.MOV.U32 R91, RZ, RZ, 0x1 ;  /* 0x00000001ff5b7424 */ /* 0x000fe200078e00ff */
[----:B------:R-:W-:Y:S01]  /*61c0*/  LOP3.LUT R3, R3, 0x18, R2, 0xf8, !PT ;  /* 0x0000001803037812 */ /* 0x000fe200078ef802 */
[----:B------:R-:W3:Y:S01]  /*61d0*/  LDC.64 R76, c[0x0][0x8a8] ;  /* 0x00022a00ff4c7b82 */ /* 0x000ee20000000a00 */
[----:B------:R-:W-:Y:S01]  /*61e0*/  LOP3.LUT R4, R4, 0x200000, RZ, 0xc0, !PT ;  /* 0x0020000004047812 */ /* 0x000fe200078ec0ff */
[----:B------:R-:W-:Y:S01]  /*61f0*/  IMAD.MOV.U32 R90, RZ, RZ, RZ ;  /* 0x000000ffff5a7224 */ /* 0x000fe200078e00ff */
[----:B------:R-:W-:Y:S01]  /*6200*/  LOP3.LUT R94, R94, R3, RZ, 0xfc, !PT ;  /* 0x000000035e5e7212 */ /* 0x000fe200078efcff */
[----:B------:R-:W-:Y:S01]  /*6210*/  IMAD.MOV.U32 R87, RZ, RZ, RZ ;  /* 0x000000ffff577224 */ /* 0x000fe200078e00ff */
[----:B------:R-:W-:Y:S01]  /*6220*/  LOP3.LUT R93, R95, 0x2, RZ, 0xc0, !PT ;  /* 0x000000025f5d7812 */ /* 0x000fe200078ec0ff */
[----:B------:R-:W4:Y:S01]  /*6230*/  LDCU UR59, c[0x0][0x370] ;  /* 0x00006e00ff3b77ac */ /* 0x000f220008000800 */
[----:B------:R-:W-:-:S02]  /*6240*/  LOP3.LUT R37, R4, 0x400000, R37, 0xf8, !PT ;  /* 0x0040000004257812 */ /* 0x000fc400078ef825 */
[----:B------:R-:W-:Y:S01]  /*6250*/  LOP3.LUT R95, R95, 0x4, RZ, 0xc0, !PT ;  /* 0x000000045f5f7812 */ /* 0x000fe200078ec0ff */
[----:B-1----:R-:W-:Y:S01]  /*6260*/  ULEA UR43, UR4, UR43, 0x18 ;  /* 0x0000002b042b7291 */ /* 0x002fe2000f8ec0ff */
[----:B------:R-:W-:Y:S01]  /*6270*/  MOV R89, RZ ;  /* 0x000000ff00597202 */ /* 0x000fe20000000f00 */
[----:B------:R-:W1:Y:S02]  /*6280*/  LDCU UR42, c[0x0][0xb0c] ;  /* 0x00016180ff2a77ac */ /* 0x000e640008000800 */
[----:B------:R-:W-:Y:S01]  /*6290*/  UIADD3 UR4, UPT, UPT, UR43, 0x400, URZ ;  /* 0x000004002b047890 */ /* 0x000fe2000fffe0ff */
[----:B------:R-:W1:Y:S04]  /*62a0*/  LDCU UR39, c[0x0][0xb30] ;  /* 0x00016600ff2777ac */ /* 0x000e680008000800 */
[----:B------:R-:W4:Y:S01]  /*62b0*/  LDS R0, [UR43+0x200] ;  /* 0x0002002bff007984 */ /* 0x000f220008000800 */
[----:B------:R-:W-:Y:S01]  /*62c0*/  MOV R85, UR4 ;  /* 0x0000000400557c02 */ /* 0x000fe20008000f00 */
[----:B------:R-:W1:Y:S04]  /*62d0*/  LDCU.64 UR56, c[0x0][0x888] ;  /* 0x00011100ff3877ac */ /* 0x000e680008000a00 */
[----:B------:R-:W-:Y:S01]  /*62e0*/  IMAD R94, R94, 0x2, R85 ;  /* 0x000000025e5e7824 */ /* 0x000fe200078e0255 */
[----:B------:R-:W1:Y:S03]  /*62f0*/  LDCU.64 UR40, c[0x0][0xb28] ;  /* 0x00016500ff2877ac */ /* 0x000e660008000a00 */
[--C-:B------:R-:W-:Y:S01]  /*6300*/  IMAD R93, R93, -0x10, R94.reuse ;  /* 0xfffffff05d5d7824 */ /* 0x100fe200078e025e */
[----:B------:R-:W1:Y:S01]  /*6310*/  LDCU.64 UR62, c[0x0][0x890] ;  /* 0x00011200ff3e77ac */ /* 0x000e620008000a00 */
[----:B------:R-:W-:Y:S01]  /*6320*/  IMAD R92, R95, -0x10, R94 ;  /* 0xfffffff05f5c7824 */ /* 0x000fe200078e025e */
[----:B------:R-:W1:Y:S01]  /*6330*/  LDCU.128 UR52, c[0x0][0xb10] ;  /* 0x00016200ff3477ac */ /* 0x000e620008000c00 */
[----:B------:R-:W1:Y:S01]  /*6340*/  LDCU UR58, c[0x0][0x374] ;  /* 0x00006e80ff3a77ac */ /* 0x000e620008000800 */
[----:B------:R-:W-:Y:S01]  /*6350*/  UMOV UR47, URZ ;  /* 0x000000ff002f7c82 */ /* 0x000fe20008000000 */
[----:B------:R-:W-:Y:S01]  /*6360*/  UMOV UR46, URZ ;  /* 0x000000ff002e7c82 */ /* 0x000fe20008000000 */
[----:B-1234-:R-:W-:-:S07]  /*6370*/  IMAD.IADD R37, R0, 0x1, R37 ;  /* 0x0000000100257824 */ /* 0x01efce00078e0225 */
.L_x_157:
[----:B------:R-:W-:Y:S02]  /*6380*/  LEA R3, R87, UR43, 0x3 ;  /* 0x0000002b57037c11 */ /* 0x000fe4000f8e18ff */
[----:B------:R-:W-:Y:S02]  /*6390*/  SHF.L.U32 R0, R89, 0x1f, RZ ;  /* 0x0000001f59007819 */ /* 0x000fe400000006ff */
[----:B------:R-:W-:Y:S02]  /*63a0*/  LEA R5, R87, UR43, 0x4 ;  /* 0x0000002b57057c11 */ /* 0x000fe4000f8e20ff */
[----:B-1----:R-:W1:Y:S02]  /*63b0*/  SYNCS.PHASECHK.TRANS64.TRYWAIT P0, [R3+URZ+0x150], R0 ;  /* 0x00015000030075a7 */ /* 0x002e6400080011ff */
[----:B-12---:R-:W-:Y:S05]  /*63c0*/  @!P0 BRA `(.L_x_114) ;  /* 0x0000005000a08947 */ /* 0x006fea0003800000 */
.L_x_232:
[----:B------:R-:W2:Y:S01]  /*63d0*/  LDS.128 R4, [R5+0x1e0] ;  /* 0x0001e00005047984 */ /* 0x000ea20000000c00 */
[----:B------:R-:W-:Y:S01]  /*63e0*/  UISETP.GE.AND UP0, UPT, UR45, 0x1, UPT ;  /* 0x000000012d00788c */ /* 0x000fe2000bf06270 */
[----:B------:R-:W-:Y:S01]  /*63f0*/  @!PT LDS RZ, [RZ] ;  /* 0x00000000fffff984 */ /* 0x000fe20000000800 */
[----:B------:R-:W-:Y:S01]  /*6400*/  @!PT LDS RZ, [RZ] ;  /* 0x00000000fffff984 */ /* 0x000fe20000000800 */
[----:B------:R-:W-:Y:S01]  /*6410*/  @!PT LDS RZ, [RZ] ;  /* 0x00000000fffff984 */ /* 0x000fe20000000800 */
[----:B------:R-:W-:Y:S01]  /*6420*/  @!PT LDS RZ, [RZ] ;  /* 0x00000000fffff984 */ /* 0x000fe20000000800 */
[----:B------:R3:W-:Y:S06]  /*6430*/  MEMBAR.ALL.CTA ;  /* 0x0000000000007992 */ /* 0x0007ec0000008000 */
[----:B---3--:R-:W3:Y:S01]  /*6440*/  FENCE.VIEW.ASYNC.S ;  /* 0x00000000000073c6 */ /* 0x008ee20000000000 */
[----:B--2---:R-:W-:Y:S11]  /*6450*/  LOP3.LUT P0, RZ, R6, 0x1, RZ, 0xc0, !PT ;  /* 0x0000000106ff7812 */ /* 0x004ff6000780c0ff */
[----:B------:R-:W-:Y:S02]  /*6460*/  @!UPT UIADD3 URZ, UPT, UPT, URZ, URZ, URZ ;  /* 0x000000fffffff290 */ /* 0x000fe4000fffe0ff */
[----:B---3--:R-:W-:Y:S01]  /*6470*/  VOTEU.ANY UP1, P0 ;  /* 0x0000000000ff7886 */ /* 0x008fe20000020100 */
[----:B------:R-:W-:Y:S01]  /*6480*/  PLOP3.LUT P0, PT, PT, PT, UP1, 0x80, 0x8 ;  /* 0x000000000008781c */ /* 0x000fe20003f0f018 */
[----:B------:R-:W-:Y:S11]  /*6490*/  UP2UR UR61, UPR, URZ, 0x2 ;  /* 0x00000002ff3d7883 */ /* 0x000ff60008000000 */
[----:B------:R-:W-:Y:S01]  /*64a0*/  @!UPT UIADD3 URZ, UPT, UPT, URZ, URZ, URZ ;  /* 0x000000fffffff290 */ /* 0x000fe2000fffe0ff */
[----:B-1----:R-:W-:Y:S02]  /*64b0*/  @P0 SHF.R.U32.HI R0, RZ, 0x10, R5 ;  /* 0x00000010ff000819 */ /* 0x002fe40000011605 */
        /* <DEDUP_REMOVED lines=12> */
[----:B------:R-:W2:Y:S01]  /*6580*/  LDCU UR12, c[0x0][0xb20] ;  /* 0x00016400ff0c77ac */ /* 0x000ea20008000800 */
[----:B------:R-:W-:Y:S02]  /*6590*/  UIMAD.WIDE.U32 UR4, UR58, UR55, URZ ;  /* 0x000000373a0472a5 */ /* 0x000fe4000f8e00ff */
[----:B------:R-:W-:Y:S02]  /*65a0*/  UIMAD.WIDE.U32 UR6, UR59, UR52, URZ ;  /* 0x000000343b0672a5 */ /* 0x000fe4000f8e00ff */
[----:B------:R-:W-:Y:S02]  /*65b0*/  UISETP.NE.AND UP0, UPT, UR54, 0x1, UPT ;  /* 0x000000013600788c */ /* 0x000fe4000bf05270 */
[----:B------:R-:W-:Y:S02]  /*65c0*/  UIMAD.WIDE.U32 UR8, UR37, UR55, URZ ;  /* 0x00000037250872a5 */ /* 0x000fe4000f8e00ff */
[----:B------:R-:W-:Y:S02]  /*65d0*/  UIMAD.WIDE.U32 UR10, UR38, UR52, URZ ;  /* 0x00000034260a72a5 */ /* 0x000fe4000f8e00ff */
[----:B------:R-:W-:Y:S02]  /*65e0*/  UISETP.NE.AND UP1, UPT, UR42, 0x1, UPT ;  /* 0x000000012a00788c */ /* 0x000fe4000bf25270 */
[----:B------:R-:W-:Y:S01]  /*65f0*/  UISETP.NE.AND UP2, UPT, UR45, 0x1, UPT ;  /* 0x000000012d00788c */ /* 0x000fe2000bf45270 */
[----:B------:R-:W-:Y:S02]  /*6600*/  UMOV UR4, UR5 ;  /* 0x0000000500047c82 */ /* 0x000fe40008000000 */
[----:B--2---:R-:W-:Y:S03]  /*6610*/  USHF.R.U32.HI UR5, URZ, UR12, UR4 ;  /* 0x0000000cff057299 */ /* 0x004fe60008011604 */
[----:B------:R-:W-:Y:S02]  /*6620*/  UMOV UR4, UR7 ;  /* 0x0000000700047c82 */ /* 0x000fe40008000000 */
[----:B------:R-:W-:Y:S02]  /*6630*/  USHF.R.U32.HI UR7, URZ, UR53, UR4 ;  /* 0x00000035ff077299 */ /* 0x000fe40008011604 */
[----:B------:R-:W-:Y:S02]  /*6640*/  USEL UR4, UR58, UR5, !UP0 ;  /* 0x000000053a047287 */ /* 0x000fe4000c000000 */
[----:B------:R-:W-:Y:S01]  /*6650*/  USEL UR7, UR59, UR7, !UP1 ;  /* 0x000000073b077287 */ /* 0x000fe2000c800000 */
[----:B------:R-:W-:Y:S01]  /*6660*/  UMOV UR5, UR9 ;  /* 0x0000000900057c82 */ /* 0x000fe20008000000 */
[----:B------:R-:W-:Y:S02]  /*6670*/  UIMAD.WIDE.U32 UR8, UR4, UR40, URZ ;  /* 0x00000028040872a5 */ /* 0x000fe4000f8e00ff */
[----:B------:R-:W-:Y:S03]  /*6680*/  USHF.R.U32.HI UR6, URZ, UR12, UR5 ;  /* 0x0000000cff067299 */ /* 0x000fe60008011605 */
[----:B------:R-:W-:Y:S01]  /*6690*/  UMOV UR5, UR11 ;  /* 0x0000000b00057c82 */ /* 0x000fe20008000000 */
[----:B------:R-:W-:Y:S02]  /*66a0*/  UIMAD.WIDE.U32 UR10, UR7, UR40, URZ ;  /* 0x00000028070a72a5 */ /* 0x000fe4000f8e00ff */
[----:B------:R-:W-:Y:S02]  /*66b0*/  USHF.R.U32.HI UR12, URZ, UR53, UR5 ;  /* 0x00000035ff0c7299 */ /* 0x000fe40008011605 */
[----:B------:R-:W-:Y:S01]  /*66c0*/  USEL UR6, UR37, UR6, !UP0 ;  /* 0x0000000625067287 */ /* 0x000fe2000c000000 */
[----:B------:R-:W-:Y:S02]  /*66d0*/  UMOV UR5, UR9 ;  /* 0x0000000900057c82 */ /* 0x000fe40008000000 */
[----:B------:R-:W-:Y:S01]  /*66e0*/  UMOV UR10, UR11 ;  /* 0x0000000b000a7c82 */ /* 0x000fe20008000000 */
[----:B------:R-:W-:Y:S02]  /*66f0*/  @UP2 USHF.R.U32.HI UR4, URZ, UR41, UR5 ;  /* 0x00000029ff042299 */ /* 0x000fe40008011605 */
[----:B------:R-:W-:Y:S02]  /*6700*/  @UP2 USHF.R.U32.HI UR7, URZ, UR41, UR10 ;  /* 0x00000029ff072299 */ /* 0x000fe4000801160a */
[----:B------:R-:W-:Y:S02]  /*6710*/  UIMAD UR4, UR45, UR4, URZ ;  /* 0x000000042d0472a4 */ /* 0x000fe4000f8e02ff */
[----:B------:R-:W-:Y:S02]  /*6720*/  UIMAD.WIDE.U32 UR10, UR6, UR40, URZ ;  /* 0x00000028060a72a5 */ /* 0x000fe4000f8e00ff */
[----:B------:R-:W-:Y:S02]  /*6730*/  USEL UR5, UR38, UR12, !UP1 ;  /* 0x0000000c26057287 */ /* 0x000fe4000c800000 */
[----:B------:R-:W-:Y:S02]  /*6740*/  UIMAD UR8, UR45, UR7, URZ ;  /* 0x000000072d0872a4 */ /* 0x000fe4000f8e02ff */
[----:B------:R-:W-:Y:S03]  /*6750*/  UISETP.GE.AND UP0, UPT, UR6, UR4, UPT ;  /* 0x000000040600728c */ /* 0x000fe6000bf06270 */
[----:B------:R-:W-:Y:S01]  /*6760*/  UMOV UR4, UR11 ;  /* 0x0000000b00047c82 */ /* 0x000fe20008000000 */
[----:B------:R-:W-:Y:S02]  /*6770*/  UISETP.GE.OR UP0, UPT, UR5, UR8, UP0 ;  /* 0x000000080500728c */ /* 0x000fe40008706670 */
[----:B------:R-:W-:Y:S02]  /*6780*/  USHF.R.U32.HI UR4, URZ, UR41, UR4 ;  /* 0x00000029ff047299 */ /* 0x000fe40008011604 */
[----:B------:R-:W-:Y:S02]  /*6790*/  UIMAD.WIDE.U32 UR8, UR5, UR40, URZ ;  /* 0x00000028050872a5 */ /* 0x000fe4000f8e00ff */
[----:B------:R-:W-:Y:S02]  /*67a0*/  USEL UR11, UR6, UR4, !UP2 ;  /* 0x00000004060b7287 */ /* 0x000fe4000d000000 */
[----:B------:R-:W-:Y:S02]  /*67b0*/  UIADD3 UR8, UPT, UPT, -UR5, URZ, URZ ;  /* 0x000000ff05087290 */ /* 0x000fe4000fffe1ff */
[----:B------:R-:W-:Y:S01]  /*67c0*/  UIADD3 UR10, UPT, UPT, -UR11, URZ, URZ ;  /* 0x000000ff0b0a7290 */ /* 0x000fe2000fffe1ff */
[----:B------:R-:W-:Y:S01]  /*67d0*/  @!UP0 UMOV UR4, UR9 ;  /* 0x0000000900048c82 */ /* 0x000fe20008000000 */
[----:B------:R-:W-:Y:S02]  /*67e0*/  UIADD3 UR9, UPT, UPT, -UR6, URZ, URZ ;  /* 0x000000ff06097290 */ /* 0x000fe4000fffe1ff */
[----:B------:R-:W-:Y:S02]  /*67f0*/  @!UP0 USHF.R.U32.HI UR4, URZ, UR41, UR4 ;  /* 0x00000029ff048299 */ /* 0x000fe40008011604 */
[----:B------:R-:W-:Y:S02]  /*6800*/  UIMAD UR10, UR45, UR10, UR6 ;  /* 0x0000000a2d0a72a4 */ /* 0x000fe4000f8e0206 */
[----:B------:R-:W-:Y:S04]  /*6810*/  @!UP0 USEL UR4, UR5, UR4, !UP2 ;  /* 0x0000000405048287 */ /* 0x000fe8000d000000 */
[----:B------:R-:W-:Y:S02]  /*6820*/  @!UP0 UIMAD UR10, UR7, UR10, UR4 ;  /* 0x0000000a070a82a4 */ /* 0x000fe4000f8e0204 */
[----:B------:R-:W-:Y:S02]  /*6830*/  @!UP0 UIADD3 UR11, UPT, UPT, UR11, -UR4, URZ ;  /* 0x800000040b0b8290 */ /* 0x000fe4000fffe0ff */
[----:B------:R-:W-:Y:S02]  /*6840*/  UIMAD UR7, UR42, UR8, UR38 ;  /* 0x000000082a0772a4 */ /* 0x000fe4000f8e0226 */
[----:B------:R-:W-:Y:S02]  /*6850*/  @!UP0 UIMAD UR6, UR11, UR45, UR5 ;  /* 0x0000002d0b0682a4 */ /* 0x000fe4000f8e0205 */
[----:B------:R-:W-:Y:S01]  /*6860*/  UIMAD UR4, UR54, UR9, UR37 ;  /* 0x00000009360472a4 */ /* 0x000fe2000f8e0225 */
[----:B------:R-:W-:Y:S02]  /*6870*/  @!UP0 UMOV UR5, UR10 ;  /* 0x0000000a00058c82 */ /* 0x000fe40008000000 */
[----:B------:R-:W-:Y:S02]  /*6880*/  UIMAD UR38, UR5, UR42, UR7 ;  /* 0x0000002a052672a4 */ /* 0x000fe4000f8e0207 */
[----:B------:R-:W-:Y:S11]  /*6890*/  UIMAD UR37, UR6, UR54, UR4 ;  /* 0x00000036062572a4 */ /* 0x000ff6000f8e0204 */
[----:B------:R-:W-:Y:S01]  /*68a0*/  @!UPT UIADD3 URZ, UPT, UPT, URZ, URZ, URZ ;  /* 0x000000fffffff290 */ /* 0x000fe2000fffe0ff */
.L_x_115:
[----:B------:R-:W-:Y:S01]  /*68b0*/  UISETP.NE.AND UP0, UPT, UR39, 0x1, UPT ;  /* 0x000000012700788c */ /* 0x000fe2000bf05270 */
[----:B------:R-:W-:Y:S01]  /*68c0*/  LOP3.LUT P0, RZ, R85, 0x1b0, RZ, 0xc0, !PT ;  /* 0x000001b055ff7812 */ /* 0x000fe2000780c0ff */
[----:B------:R-:W-:Y:S01]  /*68d0*/  USHF.L.U32 UR50, UR26, 0x6, URZ ;  /* 0x000000061a327899 */ /* 0x000fe200080006ff */
[----:B------:R-:W-:Y:S01]  /*68e0*/  BSSY.RECONVERGENT B6, `(.L_x_116) ;  /* 0x0000034000067945 */ /* 0x000fe20003800200 */
[----:B------:R-:W-:Y:S01]  /*68f0*/  USHF.L.U32 UR49, UR30, 0x8, URZ ;  /* 0x000000081e317899 */ /* 0x000fe200080006ff */
[----:B------:R-:W-:Y:S06]  /*6900*/  IADD3 R87, PT, PT, R87, 0x1, RZ ;  /* 0x0000000157577810 */ /* 0x000fec0007ffe0ff */
[----:B------:R-:W2:Y:S01]  /*6910*/  @!UP0 LDCU.128 UR12, c[0x0][0xb10] ;  /* 0x00016200ff0c87ac */ /* 0x000ea20008000c00 */
[----:B------:R-:W3:Y:S01]  /*6920*/  @!UP0 LDCU UR5, c[0x0][0xb0c] ;  /* 0x00016180ff0587ac */ /* 0x000ee20008000800 */
[----:B------:R-:W4:Y:S01]  /*6930*/  @!UP0 LDCU UR10, c[0x0][0xb20] ;  /* 0x00016400ff0a87ac */ /* 0x000f220008000800 */
[----:B--2---:R-:W-:Y:S02]  /*6940*/  UIMAD.WIDE.U32 UR8, UR38, UR12, URZ ;  /* 0x0000000c260872a5 */ /* 0x004fe4000f8e00ff */
[----:B------:R-:W-:Y:S02]  /*6950*/  UIMAD.WIDE.U32 UR6, UR37, UR15, URZ ;  /* 0x0000000f250672a5 */ /* 0x000fe4000f8e00ff */
[----:B------:R-:W-:Y:S03]  /*6960*/  @!UP0 UISETP.NE.AND UP1, UPT, UR14, 0x1, UPT ;  /* 0x000000010e00888c */ /* 0x000fe6000bf25270 */
[----:B------:R-:W-:Y:S01]  /*6970*/  @!UP0 UMOV UR4, UR9 ;  /* 0x0000000900048c82 */ /* 0x000fe20008000000 */
[----:B---3--:R-:W-:Y:S02]  /*6980*/  @!UP0 UISETP.NE.AND UP2, UPT, UR5, 0x1, UPT ;  /* 0x000000010500888c */ /* 0x008fe4000bf45270 */
[----:B------:R-:W-:Y:S01]  /*6990*/  @!UP0 USHF.R.U32.HI UR4, URZ, UR13, UR4 ;  /* 0x0000000dff048299 */ /* 0x000fe20008011604 */
[----:B------:R-:W-:Y:S02]  /*69a0*/  @!UP0 UMOV UR6, UR7 ;  /* 0x0000000700068c82 */ /* 0x000fe40008000000 */
[----:B----4-:R-:W-:Y:S02]  /*69b0*/  @!UP0 USHF.R.U32.HI UR6, URZ, UR10, UR6 ;  /* 0x0000000aff068299 */ /* 0x010fe40008011606 */
[----:B------:R-:W-:Y:S02]  /*69c0*/  @!UP0 USEL UR7, UR38, UR4, !UP2 ;  /* 0x0000000426078287 */ /* 0x000fe4000d000000 */
[----:B------:R-:W-:Y:S04]  /*69d0*/  @!UP0 USEL UR6, UR37, UR6, !UP1 ;  /* 0x0000000625068287 */ /* 0x000fe8000c800000 */
[----:B------:R-:W-:Y:S02]  /*69e0*/  @!UP0 UIADD3 UR4, UPT, UPT, -UR7, UR6, URZ ;  /* 0x0000000607048290 */ /* 0x000fe4000fffe1ff */
[----:B------:R-:W-:Y:S02]  /*69f0*/  @!UP0 UIADD3 UR6, UPT, UPT, UR7, -UR6, URZ ;  /* 0x8000000607068290 */ /* 0x000fe4000fffe0ff */
[----:B------:R-:W-:Y:S02]  /*6a00*/  @!UP0 UIMAD UR38, UR4, UR5, UR38 ;  /* 0x00000005042682a4 */ /* 0x000fe4000f8e0226 */
[----:B------:R-:W-:Y:S01]  /*6a10*/  @!UP0 UIMAD UR37, UR6, UR14, UR37 ;  /* 0x0000000e062582a4 */ /* 0x000fe2000f8e0225 */
[----:B------:R-:W-:Y:S11]  /*6a20*/  @!P0 BRA `(.L_x_117) ;  /* 0x00000000007c8947 */ /* 0x000ff60003800000 */
[----:B------:R-:W2:Y:S01]  /*6a30*/  LDCU.64 UR8, c[0x4][0x80] ;  /* 0x01001000ff0877ac */ /* 0x000ea20008000a00 */
[----:B------:R-:W-:Y:S01]  /*6a40*/  MOV R2, 0x0 ;  /* 0x0000000000027802 */ /* 0x000fe20000000f00 */
[----:B------:R-:W-:Y:S02]  /*6a50*/  HFMA2 R12, -RZ, RZ, 0, 5.9604644775390625e-08 ;  /* 0x00000001ff0c7431 */ /* 0x000fe400000001ff */
[----:B------:R-:W-:Y:S01]  /*6a60*/  IMAD.MOV.U32 R8, RZ, RZ, 0x70 ;  /* 0x00000070ff087424 */ /* 0x000fe200078e00ff */
[----:B------:R3:W4:Y:S01]  /*6a70*/  LDC.64 R14, c[0x4][R2] ;  /* 0x01000000020e7b82 */ /* 0x0007220000000a00 */
[----:B------:R-:W1:Y:S01]  /*6a80*/  LDCU.64 UR6, c[0x4][0x88] ;  /* 0x01001100ff0677ac */ /* 0x000e620008000a00 */
[----:B------:R-:W-:Y:S01]  /*6a90*/  IMAD.MOV.U32 R13, RZ, RZ, RZ ;  /* 0x000000ffff0d7224 */ /* 0x000fe200078e00ff */
[----:B------:R-:W1:Y:S01]  /*6aa0*/  LDCU.64 UR4, c[0x4][0x8] ;  /* 0x01000100ff0477ac */ /* 0x000e620008000a00 */
[----:B--2---:R-:W-:Y:S01]  /*6ab0*/  MOV R5, UR9 ;  /* 0x0000000900057c02 */ /* 0x004fe20008000f00 */
[----:B------:R-:W-:Y:S01]  /*6ac0*/  IMAD.U32 R4, RZ, RZ, UR8 ;  /* 0x00000008ff047e24 */ /* 0x000fe2000f8e00ff */
[----:B-1----:R-:W-:Y:S01]  /*6ad0*/  MOV R7, UR7 ;  /* 0x0000000700077c02 */ /* 0x002fe20008000f00 */
[----:B------:R-:W-:Y:S01]  /*6ae0*/  IMAD.U32 R6, RZ, RZ, UR6 ;  /* 0x00000006ff067e24 */ /* 0x000fe2000f8e00ff */
[----:B------:R-:W-:Y:S01]  /*6af0*/  MOV R11, UR5 ;  /* 0x00000005000b7c02 */ /* 0x000fe20008000f00 */
[----:B------:R-:W-:Y:S02]  /*6b00*/  IMAD.U32 R10, RZ, RZ, UR4 ;  /* 0x00000004ff0a7e24 */ /* 0x000fe4000f8e00ff */
[----:B------:R-:W-:Y:S07]  /*6b10*/  LEPC R20, `(.L_x_118) ;  /* 0x000000001014794e */ /* 0x000fee0000000000 */
[----:B---345:R-:W-:Y:S05]  /*6b20*/  CALL.ABS.NOINC R14 ;  /* 0x000000000e007343 */ /* 0x038fea0003c00000 */
.L_x_118:
[----:B------:R-:W1:Y:S01]  /*6b30*/  LDCU.64 UR8, c[0x4][0x80] ;  /* 0x01001000ff0877ac */ /* 0x000e620008000a00 */
[----:B------:R-:W2:Y:S01]  /*6b40*/  LDC.64 R2, c[0x4][R2] ;  /* 0x0100000002027b82 */ /* 0x000ea20000000a00 */
[----:B------:R-:W-:Y:S02]  /*6b50*/  HFMA2 R12, -RZ, RZ, 0, 5.9604644775390625e-08 ;  /* 0x00000001ff0c7431 */ /* 0x000fe400000001ff */
[----:B------:R-:W-:Y:S02]  /*6b60*/  IMAD.MOV.U32 R8, RZ, RZ, 0x70 ;  /* 0x00000070ff087424 */ /* 0x000fe400078e00ff */
[----:B------:R-:W-:Y:S01]  /*6b70*/  IMAD.MOV.U32 R13, RZ, RZ, RZ ;  /* 0x000000ffff0d7224 */ /* 0x000fe200078e00ff */
[----:B------:R-:W3:Y:S01]  /*6b80*/  LDCU.64 UR6, c[0x4][0x88] ;  /* 0x01001100ff0677ac */ /* 0x000ee20008000a00 */
[----:B------:R-:W4:Y:S01]  /*6b90*/  LDCU.64 UR4, c[0x4][0x8] ;  /* 0x01000100ff0477ac */ /* 0x000f220008000a00 */
[----:B-1----:R-:W-:Y:S02]  /*6ba0*/  MOV R4, UR8 ;  /* 0x0000000800047c02 */ /* 0x002fe40008000f00 */
[----:B------:R-:W-:Y:S02]  /*6bb0*/  MOV R5, UR9 ;  /* 0x0000000900057c02 */ /* 0x000fe40008000f00 */
[----:B---3--:R-:W-:Y:S01]  /*6bc0*/  MOV R7, UR7 ;  /* 0x0000000700077c02 */ /* 0x008fe20008000f00 */
[----:B------:R-:W-:Y:S01]  /*6bd0*/  IMAD.U32 R6, RZ, RZ, UR6 ;  /* 0x00000006ff067e24 */ /* 0x000fe2000f8e00ff */
[----:B----4-:R-:W-:Y:S01]  /*6be0*/  MOV R11, UR5 ;  /* 0x00000005000b7c02 */ /* 0x010fe20008000f00 */
[----:B------:R-:W-:Y:S02]  /*6bf0*/  IMAD.U32 R10, RZ, RZ, UR4 ;  /* 0x00000004ff0a7e24 */ /* 0x000fe4000f8e00ff */
[----:B------:R-:W-:Y:S07]  /*6c00*/  LEPC R20, `(.L_x_117) ;  /* 0x000000001014794e */ /* 0x000fee0000000000 */
[----:B--2---:R-:W-:Y:S05]  /*6c10*/  CALL.ABS.NOINC R2 ;  /* 0x0000000002007343 */ /* 0x004fea0003c00000 */
.L_x_117:
[----:B------:R-:W-:Y:S05]  /*6c20*/  BSYNC.RECONVERGENT B6 ;  /* 0x0000000000067941 */ /* 0x000fea0003800200 */
.L_x_116:
[----:B------:R-:W-:Y:S01]  /*6c30*/  R2UR UR4, R84 ;  /* 0x00000000540472ca */ /* 0x000fe200000e0000 */
[----:B------:R-:W-:Y:S01]  /*6c40*/  UISETP.NE.U32.AND UP0, UPT, UR62, URZ, UPT ;  /* 0x000000ff3e00728c */ /* 0x000fe2000bf05070 */
[----:B------:R-:W-:Y:S02]  /*6c50*/  ISETP.NE.U32.AND P4, PT, R78, RZ, PT ;  /* 0x000000ff4e00720c */ /* 0x000fe40003f85070 */
[----:B------:R-:W-:Y:S01]  /*6c60*/  ISETP.NE.U32.AND P2, PT, RZ, UR56, PT ;  /* 0x00000038ff007c0c */ /* 0x000fe2000bf45070 */
[----:B------:R-:W-:Y:S01]  /*6c70*/  UISETP.NE.AND.EX UP1, UPT, UR63, URZ, UPT, UP0 ;  /* 0x000000ff3f00728c */ /* 0x000fe2000bf25300 */
[----:B------:R-:W-:Y:S01]  /*6c80*/  ISETP.NE.AND.EX P4, PT, R79, RZ, PT, P4 ;  /* 0x000000ff4f00720c */ /* 0x000fe20003f85340 */
[----:B------:R-:W-:Y:S01]  /*6c90*/  UPLOP3.LUT UP0, UPT, UPT, UPT, UPT, 0x40, 0x4 ;  /* 0x000000000004789c */ /* 0x000fe20003f0e870 */
[----:B------:R-:W-:Y:S05]  /*6ca0*/  ISETP.NE.AND.EX P2, PT, RZ, UR57, PT, P2 ;  /* 0x00000039ff007c0c */ /* 0x000fea000bf45320 */
[----:B------:R-:W-:Y:S06]  /*6cb0*/  UISETP.NE.AND UP2, UPT, UR4, URZ, UPT ;  /* 0x000000ff0400728c */ /* 0x000fec000bf45270 */
[----:B------:R-:W-:Y:S05]  /*6cc0*/  PLOP3.LUT P1, PT, PT, PT, UP2, 0x80, 0x8 ;  /* 0x000000000008781c */ /* 0x000fea0003f2f028 */
[----:B------:R-:W-:Y:S06]  /*6cd0*/  @UP2 UPLOP3.LUT UP0, UPT, UPT, UPT, UP1, 0x80, 0x8 ;  /* 0x000000000008289c */ /* 0x000fec0003f0f010 */
[----:B------:R-:W-:Y:S01]  /*6ce0*/  PLOP3.LUT P0, PT, PT, PT, UP0, 0x80, 0x8 ;  /* 0x000000000008781c */ /* 0x000fe20003f0f008 */
[----:B------:R-:W-:Y:S01]  /*6cf0*/  @!UPT UIADD3 URZ, UPT, UPT, URZ, URZ, URZ ;  /* 0x000000fffffff290 */ /* 0x000fe2000fffe0ff */
[----:B------:R-:W-:Y:S11]  /*6d00*/  BRA.U !UP1, `(.L_x_119) ;  /* 0x00000001093c7547 */ /* 0x000ff6000b800000 */
[----:B------:R-:W-:Y:S01]  /*6d10*/  UISETP.NE.U32.AND UP0, UPT, UR56, URZ, UPT ;  /* 0x000000ff3800728c */ /* 0x000fe2000bf05070 */
[----:B-1----:R-:W-:Y:S01]  /*6d20*/  HFMA2 R0, -RZ, RZ, 0, 5.9604644775390625e-08 ;  /* 0x00000001ff007431 */ /* 0x002fe200000001ff */
[----:B------:R-:W1:Y:S01]  /*6d30*/  LDCU.64 UR8, c[0x0][0x358] ;  /* 0x00006b00ff0877ac */ /* 0x000e620008000a00 */
[----:B------:R-:W-:Y:S01]  /*6d40*/  IMAD.MOV.U32 R80, RZ, RZ, 0x1 ;  /* 0x00000001ff507424 */ /* 0x000fe200078e00ff */
[----:B------:R-:W-:Y:S06]  /*6d50*/  UISETP.NE.AND.EX UP0, UPT, UR57, URZ, UPT, UP0 ;  /* 0x000000ff3900728c */ /* 0x000fec000bf05300 */
        /* <DEDUP_REMOVED lines=9> */
[----:B--23--:R-:W-:Y:S02]  /*6df0*/  @!P3 IMAD.U32 R41, RZ, RZ, UR4 ;  /* 0x00000004ff29be24 */ /* 0x00cfe4000f8e00ff */
.L_x_119:
[----:B------:R-:W-:Y:S05]  /*6e00*/  @!P4 BRA `(.L_x_120) ;  /* 0x000000000024c947 */ /* 0x000fea0003800000 */
[----:B------:R-:W-:Y:S01]  /*6e10*/  ISETP.NE.U32.AND P3, PT, R76, RZ, PT ;  /* 0x000000ff4c00720c */ /* 0x000fe20003f65070 */
[----:B------:R-:W2:Y:S03]  /*6e20*/  LDCU.64 UR4, c[0x0][0x358] ;  /* 0x00006b00ff0477ac */ /* 0x000ea60008000a00 */
[----:B------:R-:W-:Y:S11]  /*6e30*/  ISETP.NE.AND.EX P3, PT, R77, RZ, PT, P3 ;  /* 0x000000ff4d00720c */ /* 0x000ff60003f65330 */
[----:B------:R-:W-:Y:S02]  /*6e40*/  @!UPT UIADD3 URZ, UPT, UPT, URZ, URZ, URZ ;  /* 0x000000fffffff290 */ /* 0x000fe4000fffe0ff */
[----:B------:R-:W3:Y:S01]  /*6e50*/  @P3 LDC.64 R2, c[0x0][0x8a8] ;  /* 0x00022a00ff023b82 */ /* 0x000ee20000000a00 */
[----:B-1----:R-:W-:Y:S04]  /*6e60*/  @P3 IMAD R0, R78, UR36, RZ ;  /* 0x000000244e003c24 */ /* 0x002fe8000f8e02ff */
[----:B---3--:R-:W-:Y:S05]  /*6e70*/  @P3 IMAD.WIDE R2, R0, 0x4, R2 ;  /* 0x0000000400023825 */ /* 0x008fea00078e0202 */
[----:B--2--5:R2:W5:Y:S02]  /*6e80*/  @P3 LDG.E R38, desc[UR4][R2.64] ;  /* 0x0000000402263981 */ /* 0x024564000c1e1900 */
[----:B--2---:R-:W3:Y:S02]  /*6e90*/  @!P3 LDC R38, c[0x0][0x8a0] ;  /* 0x00022800ff26bb82 */ /* 0x004ee40000000800 */
.L_x_120:
[----:B-----5:R-:W-:Y:S01]  /*6ea0*/  FSETP.NEU.AND P3, PT, R41, RZ, PT ;  /* 0x000000ff2900720b */ /* 0x020fe20003f6d000 */
[----:B------:R-:W-:Y:S01]  /*6eb0*/  BSSY B1, `(.L_x_121) ;  /* 0x0000039000017945 */ /* 0x000fe20003800000 */
[----:B------:R-:W-:Y:S01]  /*6ec0*/  SEL R5, RZ, 0xffffffff, P2 ;  /* 0xffffffffff057807 */ /* 0x000fe20001000000 */
[----:B------:R-:W-:Y:S01]  /*6ed0*/  IMAD.MOV.U32 R46, RZ, RZ, 0x1 ;  /* 0x00000001ff2e7424 */ /* 0x000fe200078e00ff */
[----:B------:R-:W-:Y:S01]  /*6ee0*/  @P1 LOP3.LUT P2, RZ, R80, 0xff, RZ, 0xc0, !PT ;  /* 0x000000ff50ff1812 */ /* 0x000fe2000784c0ff */
[C---:B------:R-:W-:Y:S01]  /*6ef0*/  IMAD R39, R36.reuse, 0x80, R37 ;  /* 0x0000008024277824 */ /* 0x040fe200078e0225 */
[----:B-1----:R-:W-:Y:S01]  /*6f00*/  @P1 SEL R0, RZ, 0xffffffff, P3 ;  /* 0xffffffffff001807 */ /* 0x002fe20001800000 */
[----:B------:R-:W-:Y:S01]  /*6f10*/  IMAD R88, R95, -0x10, R93 ;  /* 0xfffffff05f587824 */ /* 0x000fe200078e025d */
[----:B------:R-:W-:Y:S01]  /*6f20*/  LOP3.LUT R91, R91, 0x1, RZ, 0x3c, !PT ;  /* 0x000000015b5b7812 */ /* 0x000fe200078e3cff */
[----:B------:R-:W-:Y:S01]  /*6f30*/  IMAD.MOV.U32 R47, RZ, RZ, RZ ;  /* 0x000000ffff2f7224 */ /* 0x000fe200078e00ff */
[----:B------:R-:W-:Y:S02]  /*6f40*/  @P0 SEL R0, R5, R0, !P2 ;  /* 0x0000000005000207 */ /* 0x000fe40005000000 */
[----:B------:R-:W-:Y:S02]  /*6f50*/  CS2R R74, SRZ ;  /* 0x00000000004a7805 */ /* 0x000fe4000001ff00 */
[----:B------:R-:W-:Y:S02]  /*6f60*/  LEA R98, R36, UR43, 0x3 ;  /* 0x0000002b24627c11 */ /* 0x000fe4000f8e18ff */
[----:B------:R-:W-:Y:S02]  /*6f70*/  CS2R R72, SRZ ;  /* 0x0000000000487805 */ /* 0x000fe4000001ff00 */
[----:B------:R-:W-:Y:S02]  /*6f80*/  @P1 LOP3.LUT R0, R0, 0x1, RZ, 0xc0, !PT ;  /* 0x0000000100001812 */ /* 0x000fe400078ec0ff */
[----:B------:R-:W-:Y:S02]  /*6f90*/  CS2R R66, SRZ ;  /* 0x0000000000427805 */ /* 0x000fe4000001ff00 */
[----:B------:R-:W-:Y:S02]  /*6fa0*/  SHF.L.U32 R3, R90, 0x1f, RZ ;  /* 0x0000001f5a037819 */ /* 0x000fe400000006ff */
[----:B------:R-:W-:Y:S02]  /*6fb0*/  CS2R R64, SRZ ;  /* 0x0000000000407805 */ /* 0x000fe4000001ff00 */
[----:B------:R-:W-:Y:S02]  /*6fc0*/  ISETP.NE.U32.OR P5, PT, R0, 0x1, !P1 ;  /* 0x000000010000780c */ /* 0x000fe40004fa5470 */
[----:B------:R-:W-:Y:S02]  /*6fd0*/  CS2R R58, SRZ ;  /* 0x00000000003a7805 */ /* 0x000fe4000001ff00 */
[----:B------:R-:W-:Y:S02]  /*6fe0*/  PLOP3.LUT P2, PT, PT, PT, UP1, 0x80, 0x8 ;  /* 0x000000000008781c */ /* 0x000fe40003f4f018 */
[----:B------:R-:W-:Y:S02]  /*6ff0*/  CS2R R56, SRZ ;  /* 0x0000000000387805 */ /* 0x000fe4000001ff00 */
[----:B------:R-:W-:Y:S02]  /*7000*/  LOP3.LUT P4, R86, R80, 0xff, RZ, 0xc0, !PT ;  /* 0x000000ff50567812 */ /* 0x000fe4000788c0ff */
[----:B------:R-:W-:Y:S02]  /*7010*/  CS2R R50, SRZ ;  /* 0x0000000000327805 */ /* 0x000fe4000001ff00 */
[----:B------:R-:W-:Y:S02]  /*7020*/  SEL R0, RZ, 0xffffffff, P3 ;  /* 0xffffffffff007807 */ /* 0x000fe40001800000 */
[----:B------:R-:W-:Y:S02]  /*7030*/  CS2R R48, SRZ ;  /* 0x0000000000307805 */ /* 0x000fe4000001ff00 */
[----:B------:R-:W-:Y:S02]  /*7040*/  P2R R97, PR, RZ, 0x20 ;  /* 0x00000020ff617803 */ /* 0x000fe40000000000 */
[----:B------:R-:W-:Y:S02]  /*7050*/  @P5 SHF.L.U32 R2, R91, 0x1f, RZ ;  /* 0x0000001f5b025819 */ /* 0x000fe400000006ff */
[----:B------:R-:W-:Y:S02]  /*7060*/  @P2 SEL R0, R5, R0, !P4 ;  /* 0x0000000005002207 */ /* 0x000fe40006000000 */
[----:B------:R-:W1:Y:S02]  /*7070*/  @P5 SYNCS.PHASECHK.TRANS64.TRYWAIT P1, [UR43+0x100], R2 ;  /* 0x00010002ff0055a7 */ /* 0x000e64000802112b */
[----:B------:R-:W-:Y:S04]  /*7080*/  LOP3.LUT R0, R0, 0x1, RZ, 0xc0, !PT ;  /* 0x0000000100007812 */ /* 0x000fe800078ec0ff */
[----:B------:R-:W-:Y:S04]  /*7090*/  ISETP.NE.U32.AND P2, PT, R0, 0x1, PT ;  /* 0x000000010000780c */ /* 0x000fe80003f45070 */
[----:B------:R-:W-:Y:S01]  /*70a0*/  P2R R60, PR, RZ, 0x4 ;  /* 0x00000004ff3c7803 */ /* 0x000fe20000000000 */
[----:B------:R2:W4:Y:S01]  /*70b0*/  SYNCS.PHASECHK.TRANS64.TRYWAIT P0, [R98+URZ+0x170], R3 ;  /* 0x00017003620075a7 */ /* 0x00052200080011ff */
[----:B-1----:R-:W-:Y:S01]  /*70c0*/  @P5 SEL R46, RZ, 0x1, !P1 ;  /* 0x00000001ff2e5807 */ /* 0x002fe20004800000 */
[----:B--2---:R-:W-:Y:S06]  /*70d0*/  @!P5 BRA `(.L_x_122) ;  /* 0x000000000058d947 */ /* 0x004fec0003800000 */
[----:B------:R-:W-:Y:S01]  /*70e0*/  IMAD.MOV.U32 R75, RZ, RZ, RZ ;  /* 0x000000ffff4b7224 */ /* 0x000fe200078e00ff */
[----:B------:R-:W-:Y:S01]  /*70f0*/  ISETP.NE.AND P1, PT, R46, RZ, PT ;  /* 0x000000ff2e00720c */ /* 0x000fe20003f25270 */
[----:B------:R-:W-:Y:S01]  /*7100*/  BSSY B0, `(.L_x_123) ;  /* 0x000000c000007945 */ /* 0x000fe20003800000 */
[----:B------:R-:W-:Y:S02]  /*7110*/  CS2R R50, SRZ ;  /* 0x0000000000327805 */ /* 0x000fe4000001ff00 */
[----:B------:R-:W-:Y:S02]  /*7120*/  CS2R R48, SRZ ;  /* 0x0000000000307805 */ /* 0x000fe4000001ff00 */
[----:B------:R-:W-:Y:S02]  /*7130*/  CS2R R58, SRZ ;  /* 0x00000000003a7805 */ /* 0x000fe4000001ff00 */
[----:B------:R-:W-:Y:S02]  /*7140*/  CS2R R56, SRZ ;  /* 0x0000000000387805 */ /* 0x000fe4000001ff00 */
[----:B------:R-:W-:Y:S02]  /*7150*/  CS2R R66, SRZ ;  /* 0x0000000000427805 */ /* 0x000fe4000001ff00 */
[----:B------:R-:W-:Y:S02]  /*7160*/  CS2R R64, SRZ ;  /* 0x0000000000407805 */ /* 0x000fe4000001ff00 */
[----:B------:R-:W-:Y:S01]  /*7170*/  CS2R R72, SRZ ;  /* 0x0000000000487805 */ /* 0x000fe2000001ff00 */
[----:B------:R-:W-:Y:S06]  /*7180*/  @P1 BRA `(.L_x_124) ;  /* 0x00000000000c1947 */ /* 0x000fec0003800000 */
[----:B------:R-:W-:Y:S04]  /*7190*/  SHF.L.U32 R5, R91, 0x1f, RZ ;  /* 0x0000001f5b057819 */ /* 0x000fe800000006ff */
[----:B------:R-:W1:Y:S02]  /*71a0*/  SYNCS.PHASECHK.TRANS64.TRYWAIT P1, [UR43+0x100], R5 ;  /* 0x00010005ff0075a7 */ /* 0x000e64000802112b */
[----:B-1----:R-:W-:Y:S05]  /*71b0*/  @!P1 BRA `(.L_x_125) ;  /* 0x0000004400389947 */ /* 0x002fea0003800000 */
.L_x_124:
[----:B------:R-:W-:Y:S05]  /*71c0*/  BSYNC B0 ;  /* 0x0000000000007941 */ /* 0x000fea0003800000 */
.L_x_123:
[----:B------:R-:W-:Y:S01]  /*71d0*/  ISETP.NE.AND P1, PT, R60, RZ, PT ;  /* 0x000000ff3c00720c */ /* 0x000fe20003f25270 */
[----:B------:R-:W-:Y:S11]  /*71e0*/  HFMA2 R47, -RZ, RZ, 0, 5.9604644775390625e-08 ;  /* 0x00000001ff2f7431 */ /* 0x000ff600000001ff */
[----:B------:R-:W-:Y:S01]  /*71f0*/  @!UPT UIADD3 URZ, UPT, UPT, URZ, URZ, URZ ;  /* 0x000000fffffff290 */ /* 0x000fe2000fffe0ff */
[----:B------:R2:W1:Y:S04]  /*7200*/  @P1 LDS.128 R48, [R94] ;  /* 0x000000005e301984 */ /* 0x0004680000000c00 */
[----:B------:R2:W1:Y:S04]  /*7210*/  @P1 LDS.128 R56, [R93+0x10] ;  /* 0x000010005d381984 */ /* 0x0004680000000c00 */
[----:B------:R2:W1:Y:S04]  /*7220*/  @P1 LDS.128 R64, [R92+0x20] ;  /* 0x000020005c401984 */ /* 0x0004680000000c00 */
[----:B------:R2:W1:Y:S02]  /*7230*/  @P1 LDS.128 R72, [R88+0x30] ;  /* 0x0000300058481984 */ /* 0x0004640000000c00 */
.L_x_122:
[----:B------:R-:W-:Y:S05]  /*7240*/  BSYNC B1 ;  /* 0x0000000000017941 */ /* 0x000fea0003800000 */
.L_x_121:
[----:B-1----:R-:W-:Y:S04]  /*7250*/  SHF.R.U32.HI R0, RZ, 0x15, R39 ;  /* 0x00000015ff007819 */ /* 0x002fe80000011627 */
[----:B------:R-:W-:Y:S01]  /*7260*/  LOP3.LUT P1, RZ, R0, 0x3, R81, 0x48, !PT ;  /* 0x0000000300ff7812 */ /* 0x000fe20007824851 */
[----:B------:R-:W-:Y:S01]  /*7270*/  @!UPT UIADD3 URZ, UPT, UPT, URZ, URZ, URZ ;  /* 0x000000fffffff290 */ /* 0x000fe2000fffe0ff */
[----:B----4-:R-:W-:Y:S11]  /*7280*/  @P0 BRA `(.L_x_126) ;  /* 0x0000000000080947 */ /* 0x010ff60003800000 */
[----:B------:R-:W1:Y:S02]  /*7290*/  SYNCS.PHASECHK.TRANS64.TRYWAIT P0, [R98+URZ+0x170], R3 ;  /* 0x00017003620075a7 */ /* 0x000e6400080011ff */
[----:B-1----:R-:W-:Y:S05]  /*72a0*/  @!P0 BRA `(.L_x_127) ;  /* 0x0000004400148947 */ /* 0x002fea0003800000 */
.L_x_126:
[----:B------:R-:W-:Y:S05]  /*72b0*/  @!P1 BRA `(.L_x_128) ;  /* 0x0000000000409947 */ /* 0x000fea0003800000 */
[----:B------:R-:W4:Y:S01]  /*72c0*/  LDCU.64 UR8, c[0x4][0x70] ;  /* 0x01000e00ff0877ac */ /* 0x000f220008000a00 */
[----:B-1----:R-:W-:Y:S01]  /*72d0*/  MOV R3, 0x0 ;  /* 0x0000000000037802 */ /* 0x002fe20000000f00 */
[----:B------:R-:W-:Y:S02]  /*72e0*/  HFMA2 R12, -RZ, RZ, 0, 5.9604644775390625e-08 ;  /* 0x00000001ff0c7431 */ /* 0x000fe400000001ff */
[----:B------:R-:W-:Y:S02]  /*72f0*/  IMAD.MOV.U32 R8, RZ, RZ, 0x192 ;  /* 0x00000192ff087424 */ /* 0x000fe400078e00ff */
[----:B------:R-:W-:Y:S01]  /*7300*/  IMAD.MOV.U32 R13, RZ, RZ, RZ ;  /* 0x000000ffff0d7224 */ /* 0x000fe200078e00ff */
[----:B------:R-:W1:Y:S01]  /*7310*/  LDCU.64 UR6, c[0x4][0x78] ;  /* 0x01000f00ff0677ac */ /* 0x000e620008000a00 */
[----:B------:R-:W2:Y:S01]  /*7320*/  LDC.64 R2, c[0x4][R3] ;  /* 0x0100000003027b82 */ /* 0x000ea20000000a00 */
[----:B------:R-:W5:Y:S01]  /*7330*/  LDCU.64 UR4, c[0x4][0x10] ;  /* 0x01000200ff0477ac */ /* 0x000f620008000a00 */
[----:B----4-:R-:W-:Y:S01]  /*7340*/  MOV R5, UR9 ;  /* 0x0000000900057c02 */ /* 0x010fe20008000f00 */
[----:B------:R-:W-:Y:S01]  /*7350*/  IMAD.U32 R4, RZ, RZ, UR8 ;  /* 0x00000008ff047e24 */ /* 0x000fe2000f8e00ff */
[----:B-1----:R-:W-:Y:S01]  /*7360*/  MOV R7, UR7 ;  /* 0x0000000700077c02 */ /* 0x002fe20008000f00 */
[----:B------:R-:W-:Y:S01]  /*7370*/  IMAD.U32 R6, RZ, RZ, UR6 ;  /* 0x00000006ff067e24 */ /* 0x000fe2000f8e00ff */
[----:B-----5:R-:W-:Y:S01]  /*7380*/  MOV R11, UR5 ;  /* 0x00000005000b7c02 */ /* 0x020fe20008000f00 */
[----:B------:R-:W-:Y:S02]  /*7390*/  IMAD.U32 R10, RZ, RZ, UR4 ;  /* 0x00000004ff0a7e24 */ /* 0x000fe4000f8e00ff */
[----:B------:R-:W-:Y:S07]  /*73a0*/  LEPC R20, `(.L_x_128) ;  /* 0x000000001014794e */ /* 0x000fee0000000000 */
[----:B--23--:R-:W-:Y:S05]  /*73b0*/  CALL.ABS.NOINC R2 ;  /* 0x0000000002007343 */ /* 0x00cfea0003c00000 */
.L_x_128:
[C---:B------:R-:W-:Y:S01]  /*73c0*/  SHF.L.U32 R40, R48.reuse, 0x10, RZ ;  /* 0x0000001030287819 */ /* 0x040fe200000006ff */
[----:B------:R-:W-:Y:S05]  /*73d0*/  WARPSYNC.ALL ;  /* 0x0000000000007948 */ /* 0x000fea0003800000 */
[----:B------:R-:W-:Y:S01]  /*73e0*/  R2UR UR4, R39 ;  /* 0x00000000270472ca */ /* 0x000fe200000e0000 */
[----:B------:R-:W-:Y:S01]  /*73f0*/  BSSY.RECONVERGENT B0, `(.L_x_129) ;  /* 0x000008d000007945 */ /* 0x000fe20003800200 */
[----:B------:R-:W-:Y:S02]  /*7400*/  LOP3.LUT R43, R48, 0xffff0000, RZ, 0xc0, !PT ;  /* 0xffff0000302b7812 */ /* 0x000fe400078ec0ff */
[----:B------:R-:W-:Y:S02]  /*7410*/  SHF.L.U32 R42, R49, 0x10, RZ ;  /* 0x00000010312a7819 */ /* 0x000fe400000006ff */
[----:B------:R-:W-:Y:S02]  /*7420*/  SHF.L.U32 R45, R51, 0x10, RZ ;  /* 0x00000010332d7819 */ /* 0x000fe400000006ff */
[----:B------:R-:W-:Y:S02]  /*7430*/  LOP3.LUT R44, R75, 0xffff0000, RZ, 0xc0, !PT ;  /* 0xffff00004b2c7812 */ /* 0x000fe400078ec0ff */
[----:B------:R-:W-:Y:S03]  /*7440*/  ISETP.NE.AND P0, PT, R96, RZ, PT ;  /* 0x000000ff6000720c */ /* 0x000fe60003f05270 */
[----:B------:R-:W3:Y:S02]  /*7450*/  LDTM.x32 R4, tmem[UR4] ;  /* 0x00000004000479ee */ /* 0x000ee400082c0000 */
[C---:B---3--:R-:W-:Y:S01]  /*7460*/  FMUL R0, R38.reuse, R4 ;  /* 0x0000000426007220 */ /* 0x048fe20000400000 */
[C---:B------:R-:W-:Y:S01]  /*7470*/  FMUL R2, R38.reuse, R5 ;  /* 0x0000000526027220 */ /* 0x040fe20000400000 */
[C---:B-1----:R-:W-:Y:S01]  /*7480*/  FMUL R3, R38.reuse, R6 ;  /* 0x0000000626037220 */ /* 0x042fe20000400000 */
[----:B------:R-:W-:Y:S01]  /*7490*/  FMUL R7, R38, R7 ;  /* 0x0000000726077220 */ /* 0x000fe20000400000 */
[----:B------:R-:W-:Y:S01]  /*74a0*/  FFMA R0, R41, R40, R0 ;  /* 0x0000002829007223 */ /* 0x000fe20000000000 */
[----:B------:R-:W-:Y:S01]  /*74b0*/  LOP3.LUT R40, R49, 0xffff0000, RZ, 0xc0, !PT ;  /* 0xffff000031287812 */ /* 0x000fe200078ec0ff */
[C---:B------:R-:W-:Y:S01]  /*74c0*/  FFMA R2, R41.reuse, R43, R2 ;  /* 0x0000002b29027223 */ /* 0x040fe20000000002 */
[C---:B------:R-:W-:Y:S01]  /*74d0*/  SHF.L.U32 R43, R50.reuse, 0x10, RZ ;  /* 0x00000010322b7819 */ /* 0x040fe200000006ff */
[C---:B------:R-:W-:Y:S01]  /*74e0*/  FFMA R3, R41.reuse, R42, R3 ;  /* 0x0000002a29037223 */ /* 0x040fe20000000003 */
[----:B------:R-:W-:Y:S01]  /*74f0*/  LOP3.LUT R42, R50, 0xffff0000, RZ, 0xc0, !PT ;  /* 0xffff0000322a7812 */ /* 0x000fe200078ec0ff */
[----:B------:R-:W-:Y:S01]  /*7500*/  FMUL R4, R38, R8 ;  /* 0x0000000826047220 */ /* 0x000fe20000400000 */
[----:B------:R-:W-:Y:S01]  /*7510*/  F2FP.BF16.F32.PACK_AB R52, R2, R0 ;  /* 0x000000000234723e */ /* 0x000fe200000010ff */
[----:B------:R-:W-:Y:S01]  /*7520*/  FFMA R7, R41, R40, R7 ;  /* 0x0000002829077223 */ /* 0x000fe20000000007 */
[----:B------:R-:W-:Y:S01]  /*7530*/  LOP3.LUT R40, R51, 0xffff0000, RZ, 0xc0, !PT ;  /* 0xffff000033287812 */ /* 0x000fe200078ec0ff */
[C---:B------:R-:W-:Y:S01]  /*7540*/  FMUL R5, R38.reuse, R9 ;  /* 0x0000000926057220 */ /* 0x040fe20000400000 */
[C---:B------:R-:W-:Y:S01]  /*7550*/  FMUL R6, R38.reuse, R10 ;  /* 0x0000000a26067220 */ /* 0x040fe20000400000 */
[----:B------:R-:W-:Y:S01]  /*7560*/  FMUL R11, R38, R11 ;  /* 0x0000000b260b7220 */ /* 0x000fe20000400000 */
[----:B------:R-:W-:Y:S01]  /*7570*/  F2FP.BF16.F32.PACK_AB R53, R7, R3 ;  /* 0x000000030735723e */ /* 0x000fe200000010ff */
[C---:B------:R-:W-:Y:S01]  /*7580*/  FFMA R4, R41.reuse, R43, R4 ;  /* 0x0000002b29047223 */ /* 0x040fe20000000004 */
[C---:B------:R-:W-:Y:S01]  /*7590*/  SHF.L.U32 R43, R56.reuse, 0x10, RZ ;  /* 0x00000010382b7819 */ /* 0x040fe200000006ff */
[----:B------:R-:W-:Y:S01]  /*75a0*/  FFMA R5, R41, R42, R5 ;  /* 0x0000002a29057223 */ /* 0x000fe20000000005 */
[----:B------:R-:W-:Y:S01]  /*75b0*/  LOP3.LUT R42, R57, 0xffff0000, RZ, 0xc0, !PT ;  /* 0xffff0000392a7812 */ /* 0x000fe200078ec0ff */
[----:B------:R-:W-:Y:S01]  /*75c0*/  FFMA R6, R41, R45, R6 ;  /* 0x0000002d29067223 */ /* 0x000fe20000000006 */
[----:B------:R-:W-:Y:S01]  /*75d0*/  SHF.L.U32 R45, R57, 0x10, RZ ;  /* 0x00000010392d7819 */ /* 0x000fe200000006ff */
[----:B------:R-:W-:Y:S01]  /*75e0*/  FFMA R11, R41, R40, R11 ;  /* 0x00000028290b7223 */ /* 0x000fe2000000000b */
[----:B------:R-:W-:Y:S01]  /*75f0*/  LOP3.LUT R40, R56, 0xffff0000, RZ, 0xc0, !PT ;  /* 0xffff000038287812 */ /* 0x000fe200078ec0ff */
[C---:B------:R-:W-:Y:S01]  /*7600*/  FMUL R8, R38.reuse, R12 ;  /* 0x0000000c26087220 */ /* 0x040fe20000400000 */
[----:B------:R-:W-:Y:S01]  /*7610*/  F2FP.BF16.F32.PACK_AB R54, R5, R4 ;  /* 0x000000040536723e */ /* 0x000fe200000010ff */
[C---:B------:R-:W-:Y:S01]  /*7620*/  FMUL R9, R38.reuse, R13 ;  /* 0x0000000d26097220 */ /* 0x040fe20000400000 */
[----:B------:R-:W-:Y:S01]  /*7630*/  F2FP.BF16.F32.PACK_AB R55, R11, R6 ;  /* 0x000000060b37723e */ /* 0x000fe200000010ff */
[C---:B------:R-:W-:Y:S01]  /*7640*/  FMUL R10, R38.reuse, R14 ;  /* 0x0000000e260a7220 */ /* 0x040fe20000400000 */
[----:B------:R-:W-:Y:S01]  /*7650*/  FMUL R15, R38, R15 ;  /* 0x0000000f260f7220 */ /* 0x000fe20000400000 */
[----:B------:R-:W-:Y:S01]  /*7660*/  FFMA R8, R41, R43, R8 ;  /* 0x0000002b29087223 */ /* 0x000fe20000000008 */
[----:B------:R-:W-:Y:S01]  /*7670*/  SHF.L.U32 R43, R59, 0x10, RZ ;  /* 0x000000103b2b7819 */ /* 0x000fe200000006ff */
[C---:B------:R-:W-:Y:S01]  /*7680*/  FFMA R9, R41.reuse, R40, R9 ;  /* 0x0000002829097223 */ /* 0x040fe20000000009 */
[C---:B------:R-:W-:Y:S01]  /*7690*/  SHF.L.U32 R40, R58.reuse, 0x10, RZ ;  /* 0x000000103a287819 */ /* 0x040fe200000006ff */
        /* <DEDUP_REMOVED lines=8> */
[----:B------:R-:W-:Y:S01]  /*7720*/  FMUL R14, R38, R18 ;  /* 0x00000012260e7220 */ /* 0x000fe20000400000 */
[----:B------:R-:W-:Y:S01]  /*7730*/  FFMA R12, R41, R40, R12 ;  /* 0x00000028290c7223 */ /* 0x000fe2000000000c */
[----:B------:R-:W-:Y:S01]  /*7740*/  LOP3.LUT R40, R59, 0xffff0000, RZ, 0xc0, !PT ;  /* 0xffff00003b287812 */ /* 0x000fe200078ec0ff */
[C---:B------:R-:W-:Y:S01]  /*7750*/  FFMA R13, R41.reuse, R42, R13 ;  /* 0x0000002a290d7223 */ /* 0x040fe2000000000d */
[----:B------:R-:W-:Y:S01]  /*7760*/  LOP3.LUT R42, R64, 0xffff0000, RZ, 0xc0, !PT ;  /* 0xffff0000402a7812 */ /* 0x000fe200078ec0ff */
[----:B------:R-:W-:Y:S01]  /*7770*/  FMUL R19, R38, R19 ;  /* 0x0000001326137220 */ /* 0x000fe20000400000 */
[----:B------:R-:W-:Y:S01]  /*7780*/  FFMA R14, R41, R43, R14 ;  /* 0x0000002b290e7223 */ /* 0x000fe2000000000e */
[----:B------:R-:W-:Y:S01]  /*7790*/  SHF.L.U32 R43, R64, 0x10, RZ ;  /* 0x00000010402b7819 */ /* 0x000fe200000006ff */
[----:B------:R1:W-:Y:S01]  /*77a0*/  STS.128 [R94], R52 ;  /* 0x000000345e007388 */ /* 0x0003e20000000c00 */
[----:B------:R-:W-:Y:S01]  /*77b0*/  F2FP.BF16.F32.PACK_AB R70, R13, R12 ;  /* 0x0000000c0d46723e */ /* 0x000fe200000010ff */
[C---:B------:R-:W-:Y:S01]  /*77c0*/  FMUL R16, R38.reuse, R20 ;  /* 0x0000001426107220 */ /* 0x040fe20000400000 */
        /* <DEDUP_REMOVED lines=8> */
[C---:B------:R-:W-:Y:S01]  /*7850*/  FFMA R17, R41.reuse, R42, R17 ;  /* 0x0000002a29117223 */ /* 0x040fe20000000011 */
[----:B------:R-:W-:Y:S01]  /*7860*/  FFMA R18, R41, R45, R18 ;  /* 0x0000002d29127223 */ /* 0x000fe20000000012 */
[----:B------:R1:W-:Y:S01]  /*7870*/  STS.128 [R93+0x10], R68 ;  /* 0x000010445d007388 */ /* 0x0003e20000000c00 */
[----:B------:R-:W-:Y:S01]  /*7880*/  SHF.L.U32 R45, R67, 0x10, RZ ;  /* 0x00000010432d7819 */ /* 0x000fe200000006ff */
[----:B------:R-:W-:Y:S01]  /*7890*/  FFMA R23, R41, R40, R23 ;  /* 0x0000002829177223 */ /* 0x000fe20000000017 */
[----:B------:R-:W-:Y:S01]  /*78a0*/  LOP3.LUT R40, R66, 0xffff0000, RZ, 0xc0, !PT ;  /* 0xffff000042287812 */ /* 0x000fe200078ec0ff */
[C---:B------:R-:W-:Y:S01]  /*78b0*/  FMUL R20, R38.reuse, R24 ;  /* 0x0000001826147220 */ /* 0x040fe20000400000 */
[----:B------:R-:W-:Y:S01]  /*78c0*/  LOP3.LUT R42, R67, 0xffff0000, RZ, 0xc0, !PT ;  /* 0xffff0000432a7812 */ /* 0x000fe200078ec0ff */
[C---:B------:R-:W-:Y:S01]  /*78d0*/  FMUL R21, R38.reuse, R25 ;  /* 0x0000001926157220 */ /* 0x040fe20000400000 */
[----:B------:R-:W-:Y:S01]  /*78e0*/  F2FP.BF16.F32.PACK_AB R100, R17, R16 ;  /* 0x000000101164723e */ /* 0x000fe200000010ff */
[C---:B------:R-:W-:Y:S01]  /*78f0*/  FMUL R22, R38.reuse, R26 ;  /* 0x0000001a26167220 */ /* 0x040fe20000400000 */
[----:B------:R-:W-:Y:S01]  /*7900*/  FMUL R27, R38, R27 ;  /* 0x0000001b261b7220 */ /* 0x000fe20000400000 */
[C---:B------:R-:W-:Y:S01]  /*7910*/  FFMA R20, R41.reuse, R43, R20 ;  /* 0x0000002b29147223 */ /* 0x040fe20000000014 */
[C---:B------:R-:W-:Y:S01]  /*7920*/  FFMA R21, R41.reuse, R40, R21 ;  /* 0x0000002829157223 */ /* 0x040fe20000000015 */
[C---:B------:R-:W-:Y:S01]  /*7930*/  FFMA R22, R41.reuse, R45, R22 ;  /* 0x0000002d29167223 */ /* 0x040fe20000000016 */
[----:B------:R-:W-:Y:S01]  /*7940*/  FFMA R27, R41, R42, R27 ;  /* 0x0000002a291b7223 */ /* 0x000fe2000000001b */
[----:B------:R-:W-:Y:S01]  /*7950*/  SHF.L.U32 R40, R72, 0x10, RZ ;  /* 0x0000001048287819 */ /* 0x000fe200000006ff */
[----:B------:R-:W-:Y:S01]  /*7960*/  FMUL R24, R38, R28 ;  /* 0x0000001c26187220 */ /* 0x000fe20000400000 */
[----:B------:R-:W-:Y:S01]  /*7970*/  LOP3.LUT R42, R72, 0xffff0000, RZ, 0xc0, !PT ;  /* 0xffff0000482a7812 */ /* 0x000fe200078ec0ff */
[C---:B------:R-:W-:Y:S01]  /*7980*/  FMUL R25, R38.reuse, R29 ;  /* 0x0000001d26197220 */ /* 0x040fe20000400000 */
[----:B------:R-:W-:Y:S01]  /*7990*/  SHF.L.U32 R43, R73, 0x10, RZ ;  /* 0x00000010492b7819 */ /* 0x000fe200000006ff */
[C---:B------:R-:W-:Y:S01]  /*79a0*/  FMUL R26, R38.reuse, R30 ;  /* 0x0000001e261a7220 */ /* 0x040fe20000400000 */
[C---:B------:R-:W-:Y:S01]  /*79b0*/  FFMA R24, R41.reuse, R40, R24 ;  /* 0x0000002829187223 */ /* 0x040fe20000000018 */
[----:B------:R-:W-:Y:S01]  /*79c0*/  FFMA R25, R41, R42, R25 ;  /* 0x0000002a29197223 */ /* 0x000fe20000000019 */
[----:B------:R-:W-:Y:S01]  /*79d0*/  LOP3.LUT R40, R73, 0xffff0000, RZ, 0xc0, !PT ;  /* 0xffff000049287812 */ /* 0x000fe200078ec0ff */
[----:B------:R-:W-:Y:S01]  /*79e0*/  FFMA R26, R41, R43, R26 ;  /* 0x0000002b291a7223 */ /* 0x000fe2000000001a */
[----:B------:R-:W-:Y:S01]  /*79f0*/  FMUL R31, R38, R31 ;  /* 0x0000001f261f7220 */ /* 0x000fe20000400000 */
[----:B------:R-:W-:Y:S01]  /*7a00*/  SHF.L.U32 R43, R74, 0x10, RZ ;  /* 0x000000104a2b7819 */ /* 0x000fe200000006ff */
[----:B------:R-:W-:Y:S01]  /*7a10*/  FMUL R28, R38, R32 ;  /* 0x00000020261c7220 */ /* 0x000fe20000400000 */
[----:B------:R-:W-:Y:S01]  /*7a20*/  LOP3.LUT R42, R74, 0xffff0000, RZ, 0xc0, !PT ;  /* 0xffff00004a2a7812 */ /* 0x000fe200078ec0ff */
[C---:B------:R-:W-:Y:S01]  /*7a30*/  FMUL R29, R38.reuse, R33 ;  /* 0x00000021261d7220 */ /* 0x040fe20000400000 */
[----:B------:R-:W-:Y:S01]  /*7a40*/  SHF.L.U32 R45, R75, 0x10, RZ ;  /* 0x000000104b2d7819 */ /* 0x000fe200000006ff */
[C---:B------:R-:W-:Y:S01]  /*7a50*/  FMUL R30, R38.reuse, R34 ;  /* 0x00000022261e7220 */ /* 0x040fe20000400000 */
[----:B------:R-:W-:Y:S01]  /*7a60*/  FFMA R31, R41, R40, R31 ;  /* 0x00000028291f7223 */ /* 0x000fe2000000001f */
[----:B------:R-:W-:Y:S01]  /*7a70*/  FMUL R35, R38, R35 ;  /* 0x0000002326237220 */ /* 0x000fe20000400000 */
[----:B------:R-:W-:Y:S01]  /*7a80*/  F2FP.BF16.F32.PACK_AB R101, R23, R18 ;  /* 0x000000121765723e */ /* 0x000fe200000010ff */
[----:B------:R-:W-:Y:S01]  /*7a90*/  FFMA R28, R41, R43, R28 ;  /* 0x0000002b291c7223 */ /* 0x000fe2000000001c */
[----:B------:R-:W-:Y:S01]  /*7aa0*/  F2FP.BF16.F32.PACK_AB R102, R21, R20 ;  /* 0x000000141566723e */ /* 0x000fe200000010ff */
[----:B------:R-:W-:Y:S01]  /*7ab0*/  FFMA R29, R41, R42, R29 ;  /* 0x0000002a291d7223 */ /* 0x000fe2000000001d */
[----:B------:R-:W-:Y:S01]  /*7ac0*/  F2FP.BF16.F32.PACK_AB R103, R27, R22 ;  /* 0x000000161b67723e */ /* 0x000fe200000010ff */
[C---:B------:R-:W-:Y:S01]  /*7ad0*/  FFMA R30, R41.reuse, R45, R30 ;  /* 0x0000002d291e7223 */ /* 0x040fe2000000001e */
[----:B------:R-:W-:Y:S01]  /*7ae0*/  FFMA R35, R41, R44, R35 ;  /* 0x0000002c29237223 */ /* 0x000fe20000000023 */
[----:B------:R-:W-:Y:S02]  /*7af0*/  F2FP.BF16.F32.PACK_AB R104, R25, R24 ;  /* 0x000000181968723e */ /* 0x000fe400000010ff */
[----:B------:R1:W-:Y:S01]  /*7b00*/  STS.128 [R92+0x20], R100 ;  /* 0x000020645c007388 */ /* 0x0003e20000000c00 */
[----:B------:R-:W-:Y:S02]  /*7b10*/  F2FP.BF16.F32.PACK_AB R105, R31, R26 ;  /* 0x0000001a1f69723e */ /* 0x000fe400000010ff */
[----:B------:R-:W-:Y:S02]  /*7b20*/  F2FP.BF16.F32.PACK_AB R106, R29, R28 ;  /* 0x0000001c1d6a723e */ /* 0x000fe400000010ff */
[----:B------:R-:W-:Y:S05]  /*7b30*/  F2FP.BF16.F32.PACK_AB R107, R35, R30 ;  /* 0x0000001e236b723e */ /* 0x000fea00000010ff */
[----:B------:R1:W-:Y:S01]  /*7b40*/  STS.128 [R88+0x30], R104 ;  /* 0x0000306858007388 */ /* 0x0003e20000000c00 */
[----:B------:R-:W-:Y:S01]  /*7b50*/  @!PT LDS RZ, [RZ] ;  /* 0x00000000fffff984 */ /* 0x000fe20000000800 */
[----:B------:R-:W-:Y:S01]  /*7b60*/  @!PT LDS RZ, [RZ] ;  /* 0x00000000fffff984 */ /* 0x000fe20000000800 */
[----:B------:R-:W-:Y:S01]  /*7b70*/  @!PT LDS RZ, [RZ] ;  /* 0x00000000fffff984 */ /* 0x000fe20000000800 */
[----:B------:R-:W-:Y:S01]  /*7b80*/  @!PT LDS RZ, [RZ] ;  /* 0x00000000fffff984 */ /* 0x000fe20000000800 */
[----:B------:R3:W-:Y:S07]  /*7b90*/  MEMBAR.ALL.CTA ;  /* 0x0000000000007992 */ /* 0x0007ee0000008000 */
[----:B---3--:R-:W3:Y:S02]  /*7ba0*/  FENCE.VIEW.ASYNC.S ;  /* 0x00000000000073c6 */ /* 0x008ee40000000000 */
[----:B---3--:R-:W-:Y:S06]  /*7bb0*/  BAR.SYNC.DEFER_BLOCKING 0x1, 0x80 ;  /* 0x0042000000007b1d */ /* 0x008fec0000010000 */
[----:B------:R-:W-:Y:S05]  /*7bc0*/  @P0 BRA `(.L_x_130) ;  /* 0x00000000003c0947 */ /* 0x000fea0003800000 */
[----:B------:R-:W3:Y:S01]  /*7bd0*/  LDCU.64 UR6, c[0x0][0x348] ;  /* 0x00006900ff0677ac */ /* 0x000ee20008000a00 */
[----:B------:R-:W-:Y:S01]  /*7be0*/  UIADD3 UR4, UPT, UPT, UR43, 0x400, URZ ;  /* 0x000004002b047890 */ /* 0x000fe2000fffe0ff */
[----:B------:R-:W-:Y:S01]  /*7bf0*/  UMOV UR51, UR36 ;  /* 0x0000002400337c82 */ /* 0x000fe20008000000 */
[----:B------:R-:W-:Y:S02]  /*7c00*/  UIADD3 UR9, UPT, UPT, UR49, 0x80, URZ ;  /* 0x0000008031097890 */ /* 0x000fe4000fffe0ff */
[----:B------:R-:W-:Y:S02]  /*7c10*/  UIADD3 UR8, UPT, UPT, UR43, 0x1400, URZ ;  /* 0x000014002b087890 */ /* 0x000fe4000fffe0ff */
[----:B------:R-:W-:Y:S01]  /*7c20*/  MOV R85, UR4 ;  /* 0x0000000400557c02 */ /* 0x000fe20008000f00 */
[----:B------:R-:W-:Y:S01]  /*7c30*/  UMOV UR10, UR50 ;  /* 0x00000032000a7c82 */ /* 0x000fe20008000000 */
[----:B------:R-:W-:Y:S02]  /*7c40*/  UMOV UR11, UR36 ;  /* 0x00000024000b7c82 */ /* 0x000fe40008000000 */
[----:B------:R-:W-:Y:S01]  /*7c50*/  R2UR UR48, R85 ;  /* 0x00000000553072ca */ /* 0x000fe200000e0000 */
[----:B---3--:R-:W-:Y:S04]  /*7c60*/  UIADD3 UR4, UP0, UPT, UR6, 0x680, URZ ;  /* 0x0000068006047890 */ /* 0x008fe8000ff1e0ff */
[----:B------:R-:W-:Y:S09]  /*7c70*/  UIADD3.X UR5, UPT, UPT, URZ, UR7, URZ, UP0, !UPT ;  /* 0x00000007ff057290 */ /* 0x000ff200087fe4ff */
[----:B------:R3:W-:Y:S01]  /*7c80*/  UTMASTG.3D [UR48], [UR4] ;  /* 0x00000030040073b5 */ /* 0x0007e20008010000 */
[----:B------:R3:W-:Y:S01]  /*7c90*/  UTMASTG.3D [UR8], [UR4] ;  /* 0x00000008040073b5 */ /* 0x0007e20008010000 */
[----:B------:R0:W-:Y:S01]  /*7ca0*/  UTMACMDFLUSH ;  /* 0x00000000000079b7 */ /* 0x0001e20000000000 */
[----:B---3--:R-:W-:Y:S04]  /*7cb0*/  DEPBAR.LE SB0, 0x1 ;  /* 0x000080400000791a */ /* 0x008fe80000000000 */
.L_x_130:
[----:B------:R-:W-:Y:S05]  /*7cc0*/  BSYNC.RECONVERGENT B0 ;  /* 0x0000000000007941 */ /* 0x000fea0003800200 */
.L_x_129:
[----:B------:R-:W-:Y:S01]  /*7cd0*/  BAR.SYNC.DEFER_BLOCKING 0x1, 0x80 ;  /* 0x0042000000007b1d */ /* 0x000fe20000010000 */
[----:B------:R-:W-:Y:S01]  /*7ce0*/  ISETP.NE.AND P1, PT, R97, RZ, PT ;  /* 0x000000ff6100720c */ /* 0x000fe20003f25270 */
[----:B------:R-:W-:Y:S01]  /*7cf0*/  UISETP.NE.AND UP0, UPT, UR47, URZ, UPT ;  /* 0x000000ff2f00728c */ /* 0x000fe2000bf05270 */
[----:B------:R-:W-:Y:S11]  /*7d00*/  LEA R3, R47, UR43, 0x3 ;  /* 0x0000002b2f037c11 */ /* 0x000ff6000f8e18ff */
[----:B------:R-:W-:Y:S01]  /*7d10*/  @P1 SHF.L.U32 R4, R91, 0x1f, RZ ;  /* 0x0000001f5b041819 */ /* 0x000fe200000006ff */
[----:B------:R-:W-:Y:S06]  /*7d20*/  BRA.U !UP0, `(.L_x_131) ;  /* 0x0000000108247547 */ /* 0x000fec000b800000 */
[----:B------:R-:W3:Y:S01]  /*7d30*/  S2R R0, SR_CgaCtaId ;  /* 0x0000000000007919 */ /* 0x000ee20000008800 */
[----:B------:R-:W-:Y:S01]  /*7d40*/  IMAD.U32 R2, RZ, RZ, UR46 ;  /* 0x0000002eff027e24 */ /* 0x000fe2000f8e00ff */
[----:B------:R-:W-:Y:S04]  /*7d50*/  UIADD3 UR4, UPT, UPT, UR46, 0x1, URZ ;  /* 0x000000012e047890 */ /* 0x000fe8000fffe0ff */
[----:B------:R-:W-:Y:S01]  /*7d60*/  @P1 LEA R2, R2, UR43, 0x3 ;  /* 0x0000002b02021c11 */ /* 0x000fe2000f8e18ff */
[----:B------:R-:W-:Y:S04]  /*7d70*/  UISETP.NE.AND UP0, UPT, UR4, 0x4, UPT ;  /* 0x000000040400788c */ /* 0x000fe8000bf05270 */
[----:B------:R-:W-:Y:S01]  /*7d80*/  @P1 VIADD R5, R2, 0x120 ;  /* 0x0000012002051836 */ /* 0x000fe20000000000 */
[----:B------:R-:W-:Y:S04]  /*7d90*/  USEL UR46, UR4, URZ, UP0 ;  /* 0x000000ff042e7287 */ /* 0x000fe80008000000 */
[----:B---3--:R-:W-:Y:S04]  /*7da0*/  @P1 PRMT R0, R0, 0x654, R5 ;  /* 0x0000065400001816 */ /* 0x008fe80000000005 */
[----:B------:R3:W-:Y:S04]  /*7db0*/  @P1 SYNCS.ARRIVE.TRANS64.RED.A1T0 RZ, [R0+URZ], RZ ;  /* 0x000000ff00ff19a7 */ /* 0x0007e800081004ff */
.L_x_131:
[----:B------:R-:W4:Y:S01]  /*7dc0*/  @P1 SYNCS.PHASECHK.TRANS64.TRYWAIT P0, [R3+URZ+0x100], R4 ;  /* 0x00010004030015a7 */ /* 0x000f2200080011ff */
[----:B------:R-:W-:Y:S01]  /*7dd0*/  BSSY B1, `(.L_x_132) ;  /* 0x0000016000017945 */ /* 0x000fe20003800000 */
[----:B----4-:R-:W-:Y:S03]  /*7de0*/  @P1 SEL R46, RZ, 0x1, !P0 ;  /* 0x00000001ff2e1807 */ /* 0x010fe60004000000 */
[----:B------:R-:W-:Y:S05]  /*7df0*/  @!P1 BRA `(.L_x_133) ;  /* 0x00000000004c9947 */ /* 0x000fea0003800000 */
[----:B------:R-:W-:Y:S01]  /*7e00*/  ISETP.NE.AND P0, PT, R46, RZ, PT ;  /* 0x000000ff2e00720c */ /* 0x000fe20003f05270 */
[----:B------:R-:W-:Y:S01]  /*7e10*/  BSSY B0, `(.L_x_134) ;  /* 0x000000b000007945 */ /* 0x000fe20003800000 */
[----:B------:R-:W-:Y:S11]  /*7e20*/  ISETP.NE.AND P1, PT, R60, RZ, PT ;  /* 0x000000ff3c00720c */ /* 0x000ff60003f25270 */
[----:B------:R-:W-:Y:S02]  /*7e30*/  @!UPT UIADD3 URZ, UPT, UPT, URZ, URZ, URZ ;  /* 0x000000fffffff290 */ /* 0x000fe4000fffe0ff */
[C---:B------:R-:W-:Y:S01]  /*7e40*/  @P1 IMAD R6, R47.reuse, 0x2000, R94 ;  /* 0x000020002f061824 */ /* 0x040fe200078e025e */
[C---:B------:R-:W-:Y:S01]  /*7e50*/  @P1 LEA R4, R47.reuse, R92, 0xd ;  /* 0x0000005c2f041211 */ /* 0x040fe200078e68ff */
[C---:B------:R-:W-:Y:S02]  /*7e60*/  @P1 IMAD R5, R47.reuse, 0x2000, R93 ;  /* 0x000020002f051824 */ /* 0x040fe400078e025d */
[----:B------:R-:W-:Y:S01]  /*7e70*/  @P1 IMAD R2, R47, 0x2000, R88 ;  /* 0x000020002f021824 */ /* 0x000fe200078e0258 */
[----:B------:R-:W-:Y:S06]  /*7e80*/  @P0 BRA `(.L_x_135) ;  /* 0x00000000000c0947 */ /* 0x000fec0003800000 */
[----:B---3--:R-:W-:Y:S04]  /*7e90*/  SHF.L.U32 R0, R91, 0x1f, RZ ;  /* 0x0000001f5b007819 */ /* 0x008fe800000006ff */
[----:B------:R-:W3:Y:S02]  /*7ea0*/  SYNCS.PHASECHK.TRANS64.TRYWAIT P0, [R3+URZ+0x100], R0 ;  /* 0x00010000030075a7 */ /* 0x000ee400080011ff */
[----:B---3--:R-:W-:Y:S05]  /*7eb0*/  @!P0 BRA `(.L_x_136) ;  /* 0x0000003800248947 */ /* 0x008fea0003800000 */
.L_x_135:
[----:B------:R-:W-:Y:S05]  /*7ec0*/  BSYNC B0 ;  /* 0x0000000000007941 */ /* 0x000fea0003800000 */
.L_x_134:
[----:B------:R-:W-:Y:S02]  /*7ed0*/  ISETP.NE.AND P0, PT, R60, RZ, PT ;  /* 0x000000ff3c00720c */ /* 0x000fe40003f05270 */
[----:B------:R-:W-:Y:S11]  /*7ee0*/  IADD3 R47, PT, PT, R47, 0x1, RZ ;  /* 0x000000012f2f7810 */ /* 0x000ff60007ffe0ff */
[----:B------:R4:W1:Y:S04]  /*7ef0*/  @P0 LDS.128 R48, [R6] ;  /* 0x0000000006300984 */ /* 0x0008680000000c00 */
[----:B------:R4:W1:Y:S04]  /*7f00*/  @P0 LDS.128 R56, [R5+0x10] ;  /* 0x0000100005380984 */ /* 0x0008680000000c00 */
[----:B------:R4:W1:Y:S04]  /*7f10*/  @P0 LDS.128 R64, [R4+0x20] ;  /* 0x0000200004400984 */ /* 0x0008680000000c00 */
[----:B------:R4:W1:Y:S02]  /*7f20*/  @P0 LDS.128 R72, [R2+0x30] ;  /* 0x0000300002480984 */ /* 0x0008640000000c00 */
.L_x_133:
[----:B------:R-:W-:Y:S05]  /*7f30*/  BSYNC B1 ;  /* 0x0000000000017941 */ /* 0x000fea0003800000 */
.L_x_132:
[----:B---3--:R-:W-:Y:S05]  /*7f40*/  VIADD R0, R39, 0x20 ;  /* 0x0000002027007836 */ /* 0x008fea0000000000 */
[----:B------:R-:W-:Y:S04]  /*7f50*/  SHF.R.U32.HI R0, RZ, 0x15, R0 ;  /* 0x00000015ff007819 */ /* 0x000fe80000011600 */
[----:B------:R-:W-:Y:S11]  /*7f60*/  LOP3.LUT P0, RZ, R0, 0x3, R81, 0x48, !PT ;  /* 0x0000000300ff7812 */ /* 0x000ff60007804851 */
[----:B------:R-:W-:Y:S02]  /*7f70*/  @!UPT UIADD3 URZ, UPT, UPT, URZ, URZ, URZ ;  /* 0x000000fffffff290 */ /* 0x000fe4000fffe0ff */
[----:B------:R-:W-:Y:S05]  /*7f80*/  @!P0 BRA `(.L_x_137) ;  /* 0x0000000000408947 */ /* 0x000fea0003800000 */
[----:B------:R-:W3:Y:S01]  /*7f90*/  LDCU.64 UR8, c[0x4][0x70] ;  /* 0x01000e00ff0877ac */ /* 0x000ee20008000a00 */
[----:B------:R-:W-:Y:S01]  /*7fa0*/  MOV R3, 0x0 ;  /* 0x0000000000037802 */ /* 0x000fe20000000f00 */
[----:B------:R-:W-:Y:S02]  /*7fb0*/  HFMA2 R12, -RZ, RZ, 0, 5.9604644775390625e-08 ;  /* 0x00000001ff0c7431 */ /* 0x000fe400000001ff */
[----:B------:R-:W-:Y:S02]  /*7fc0*/  IMAD.MOV.U32 R8, RZ, RZ, 0x192 ;  /* 0x00000192ff087424 */ /* 0x000fe400078e00ff */
[----:B------:R-:W-:Y:S01]  /*7fd0*/  IMAD.MOV.U32 R13, RZ, RZ, RZ ;  /* 0x000000ffff0d7224 */ /* 0x000fe200078e00ff */
[----:B------:R-:W5:Y:S01]  /*7fe0*/  LDCU.64 UR6, c[0x4][0x78] ;  /* 0x01000f00ff0677ac */ /* 0x000f620008000a00 */
[----:B----4-:R-:W4:Y:S01]  /*7ff0*/  LDC.64 R2, c[0x4][R3] ;  /* 0x0100000003027b82 */ /* 0x010f220000000a00 */
[----:B------:R-:W2:Y:S01]  /*8000*/  LDCU.64 UR4, c[0x4][0x10] ;  /* 0x01000200ff0477ac */ /* 0x000ea20008000a00 */
[----:B---3--:R-:W-:Y:S01]  /*8010*/  MOV R5, UR9 ;  /* 0x0000000900057c02 */ /* 0x008fe20008000f00 */
[----:B------:R-:W-:Y:S01]  /*8020*/  IMAD.U32 R4, RZ, RZ, UR8 ;  /* 0x00000008ff047e24 */ /* 0x000fe2000f8e00ff */
[----:B-----5:R-:W-:Y:S01]  /*8030*/  MOV R7, UR7 ;  /* 0x0000000700077c02 */ /* 0x020fe20008000f00 */
[----:B------:R-:W-:Y:S01]  /*8040*/  IMAD.U32 R6, RZ, RZ, UR6 ;  /* 0x00000006ff067e24 */ /* 0x000fe2000f8e00ff */
[----:B--2---:R-:W-:Y:S01]  /*8050*/  MOV R11, UR5 ;  /* 0x00000005000b7c02 */ /* 0x004fe20008000f00 */
[----:B------:R-:W-:Y:S02]  /*8060*/  IMAD.U32 R10, RZ, RZ, UR4 ;  /* 0x00000004ff0a7e24 */ /* 0x000fe4000f8e00ff */
[----:B------:R-:W-:Y:S07]  /*8070*/  LEPC R20, `(.L_x_137) ;  /* 0x000000001014794e */ /* 0x000fee0000000000 */
[----:B-1--4-:R-:W-:Y:S05]  /*8080*/  CALL.ABS.NOINC R2 ;  /* 0x0000000002007343 */ /* 0x012fea0003c00000 */
.L_x_137:
[C---:B-1----:R-:W-:Y:S01]  /*8090*/  SHF.L.U32 R40, R48.reuse, 0x10, RZ ;  /* 0x0000001030287819 */ /* 0x042fe200000006ff */
[----:B------:R-:W-:Y:S05]  /*80a0*/  WARPSYNC.ALL ;  /* 0x0000000000007948 */ /* 0x000fea0003800000 */
[----:B------:R-:W-:Y:S01]  /*80b0*/  R2UR UR4, R39 ;  /* 0x00000000270472ca */ /* 0x000fe200000e0000 */
[----:B------:R-:W1:Y:S01]  /*80c0*/  S2R R99, SR_CgaCtaId ;  /* 0x0000000000637919 */ /* 0x000e620000008800 */
[----:B------:R-:W-:Y:S01]  /*80d0*/  LOP3.LUT R43, R48, 0xffff0000, RZ, 0xc0, !PT ;  /* 0xffff0000302b7812 */ /* 0x000fe200078ec0ff */
[----:B------:R-:W-:Y:S01]  /*80e0*/  BSSY.RECONVERGENT B0, `(.L_x_138) ;  /* 0x0000093000007945 */ /* 0x000fe20003800200 */
[----:B------:R-:W-:Y:S02]  /*80f0*/  LOP3.LUT R42, R49, 0xffff0000, RZ, 0xc0, !PT ;  /* 0xffff0000312a7812 */ /* 0x000fe400078ec0ff */
[----:B------:R-:W-:Y:S02]  /*8100*/  LOP3.LUT R44, R50, 0xffff0000, RZ, 0xc0, !PT ;  /* 0xffff0000322c7812 */ /* 0x000fe400078ec0ff */
[----:B------:R-:W-:Y:S02]  /*8110*/  SHF.L.U32 R45, R59, 0x10, RZ ;  /* 0x000000103b2d7819 */ /* 0x000fe400000006ff */
[----:B------:R-:W-:Y:S02]  /*8120*/  ISETP.NE.AND P6, PT, R97, RZ, PT ;  /* 0x000000ff6100720c */ /* 0x000fe40003fc5270 */
[----:B------:R-:W-:Y:S01]  /*8130*/  ISETP.NE.AND P0, PT, R96, RZ, PT ;  /* 0x000000ff6000720c */ /* 0x000fe20003f05270 */
[----:B----4-:R-:W3:Y:S01]  /*8140*/  LDTM.x32 R4, tmem[UR4+0x20] ;  /* 0x00002004000479ee */ /* 0x010ee200082c0000 */
[----:B------:R-:W-:Y:S02]  /*8150*/  MOV R61, UR46 ;  /* 0x0000002e003d7c02 */ /* 0x000fe40008000f00 */
[----:B------:R-:W-:Y:S07]  /*8160*/  LEA R62, R47, UR43, 0x3 ;  /* 0x0000002b2f3e7c11 */ /* 0x000fee000f8e18ff */
[----:B------:R-:W-:Y:S04]  /*8170*/  @P6 LEA R61, R61, UR43, 0x3 ;  /* 0x0000002b3d3d6c11 */ /* 0x000fe8000f8e18ff */
[----:B------:R-:W-:Y:S02]  /*8180*/  @P6 IADD3 R104, PT, PT, R61, 0x120, RZ ;  /* 0x000001203d686810 */ /* 0x000fe40007ffe0ff */
[----:B------:R-:W-:Y:S02]  /*8190*/  @P6 SHF.L.U32 R61, R91, 0x1f, RZ ;  /* 0x0000001f5b3d6819 */ /* 0x000fe400000006ff */
[----:B-1----:R-:W-:Y:S01]  /*81a0*/  @P6 PRMT R104, R99, 0x654, R104 ;  /* 0x0000065463686816 */ /* 0x002fe20000000068 */
[C---:B---3--:R-:W-:Y:S01]  /*81b0*/  FMUL R0, R38.reuse, R4 ;  /* 0x0000000426007220 */ /* 0x048fe20000400000 */
[C---:B------:R-:W-:Y:S01]  /*81c0*/  FMUL R2, R38.reuse, R5 ;  /* 0x0000000526027220 */ /* 0x040fe20000400000 */
[C---:B------:R-:W-:Y:S01]  /*81d0*/  FMUL R3, R38.reuse, R6 ;  /* 0x0000000626037220 */ /* 0x040fe20000400000 */
[C---:B------:R-:W-:Y:S01]  /*81e0*/  FMUL R7, R38.reuse, R7 ;  /* 0x0000000726077220 */ /* 0x040fe20000400000 */
[----:B------:R-:W-:Y:S01]  /*81f0*/  FFMA R0, R41, R40, R0 ;  /* 0x0000002829007223 */ /* 0x000fe20000000000 */
[----:B------:R-:W-:Y:S01]  /*8200*/  SHF.L.U32 R40, R49, 0x10, RZ ;  /* 0x0000001031287819 */ /* 0x000fe200000006ff */
[----:B------:R-:W-:Y:S01]  /*8210*/  FFMA R2, R41, R43, R2 ;  /* 0x0000002b29027223 */ /* 0x000fe20000000002 */
[----:B------:R-:W-:Y:S01]  /*8220*/  SHF.L.U32 R43, R51, 0x10, RZ ;  /* 0x00000010332b7819 */ /* 0x000fe200000006ff */
[C---:B------:R-:W-:Y:S01]  /*8230*/  FMUL R4, R38.reuse, R8 ;  /* 0x0000000826047220 */ /* 0x040fe20000400000 */
[----:B------:R-:W-:Y:S01]  /*8240*/  FMUL R5, R38, R9 ;  /* 0x0000000926057220 */ /* 0x000fe20000400000 */
[C---:B------:R-:W-:Y:S01]  /*8250*/  FFMA R3, R41.reuse, R40, R3 ;  /* 0x0000002829037223 */ /* 0x040fe20000000003 */
[----:B------:R-:W-:Y:S01]  /*8260*/  SHF.L.U32 R40, R50, 0x10, RZ ;  /* 0x0000001032287819 */ /* 0x000fe200000006ff */
[----:B------:R-:W-:Y:S01]  /*8270*/  FFMA R7, R41, R42, R7 ;  /* 0x0000002a29077223 */ /* 0x000fe20000000007 */
[----:B------:R-:W-:Y:S01]  /*8280*/  LOP3.LUT R42, R51, 0xffff0000, RZ, 0xc0, !PT ;  /* 0xffff0000332a7812 */ /* 0x000fe200078ec0ff */
[----:B------:R-:W-:Y:S01]  /*8290*/  FMUL R6, R38, R10 ;  /* 0x0000000a26067220 */ /* 0x000fe20000400000 */
[----:B------:R-:W-:Y:S01]  /*82a0*/  F2FP.BF16.F32.PACK_AB R52, R2, R0 ;  /* 0x000000000234723e */ /* 0x000fe200000010ff */
        /* <DEDUP_REMOVED lines=18> */
[C---:B------:R-:W-:Y:S01]  /*83d0*/  LOP3.LUT R42, R58.reuse, 0xffff0000, RZ, 0xc0, !PT ;  /* 0xffff00003a2a7812 */ /* 0x040fe200078ec0ff */
[----:B------:R-:W-:Y:S01]  /*83e0*/  FFMA R10, R41, R43, R10 ;  /* 0x0000002b290a7223 */ /* 0x000fe2000000000a */
[----:B------:R-:W-:Y:S01]  /*83f0*/  SHF.L.U32 R43, R58, 0x10, RZ ;  /* 0x000000103a2b7819 */ /* 0x000fe200000006ff */
[C---:B------:R-:W-:Y:S01]  /*8400*/  FMUL R15, R38.reuse, R15 ;  /* 0x0000000f260f7220 */ /* 0x040fe20000400000 */
[----:B------:R-:W-:Y:S01]  /*8410*/  F2FP.BF16.F32.PACK_AB R68, R9, R8 ;  /* 0x000000080944723e */ /* 0x000fe200000010ff */
[C---:B------:R-:W-:Y:S01]  /*8420*/  FMUL R12, R38.reuse, R16 ;  /* 0x00000010260c7220 */ /* 0x040fe20000400000 */
[----:B------:R-:W-:Y:S01]  /*8430*/  FMUL R13, R38, R17 ;  /* 0x00000011260d7220 */ /* 0x000fe20000400000 */
[----:B------:R-:W-:Y:S01]  /*8440*/  FFMA R15, R41, R40, R15 ;  /* 0x00000028290f7223 */ /* 0x000fe2000000000f */
[----:B------:R-:W-:Y:S01]  /*8450*/  LOP3.LUT R40, R59, 0xffff0000, RZ, 0xc0, !PT ;  /* 0xffff00003b287812 */ /* 0x000fe200078ec0ff */
[----:B------:R-:W-:Y:S01]  /*8460*/  FFMA R12, R41, R43, R12 ;  /* 0x0000002b290c7223 */ /* 0x000fe2000000000c */
[----:B------:R-:W-:Y:S01]  /*8470*/  SHF.L.U32 R43, R64, 0x10, RZ ;  /* 0x00000010402b7819 */ /* 0x000fe200000006ff */
[----:B------:R-:W-:Y:S01]  /*8480*/  FMUL R14, R38, R18 ;  /* 0x00000012260e7220 */ /* 0x000fe20000400000 */
[----:B------:R-:W-:Y:S01]  /*8490*/  F2FP.BF16.F32.PACK_AB R69, R15, R10 ;  /* 0x0000000a0f45723e */ /* 0x000fe200000010ff */
[----:B------:R1:W-:Y:S01]  /*84a0*/  STS.128 [R94+0x2000], R52 ;  /* 0x002000345e007388 */ /* 0x0003e20000000c00 */
[----:B------:R-:W-:Y:S01]  /*84b0*/  FFMA R13, R41, R42, R13 ;  /* 0x0000002a290d7223 */ /* 0x000fe2000000000d */
[----:B------:R-:W-:Y:S01]  /*84c0*/  LOP3.LUT R42, R64, 0xffff0000, RZ, 0xc0, !PT ;  /* 0xffff0000402a7812 */ /* 0x000fe200078ec0ff */
[C---:B------:R-:W-:Y:S01]  /*84d0*/  FMUL R19, R38.reuse, R19 ;  /* 0x0000001326137220 */ /* 0x040fe20000400000 */
[C---:B------:R-:W-:Y:S01]  /*84e0*/  FMUL R16, R38.reuse, R20 ;  /* 0x0000001426107220 */ /* 0x040fe20000400000 */
[C---:B------:R-:W-:Y:S01]  /*84f0*/  FMUL R17, R38.reuse, R21 ;  /* 0x0000001526117220 */ /* 0x040fe20000400000 */
[----:B------:R-:W-:Y:S01]  /*8500*/  F2FP.BF16.F32.PACK_AB R70, R13, R12 ;  /* 0x0000000c0d46723e */ /* 0x000fe200000010ff */
[----:B------:R-:W-:Y:S01]  /*8510*/  FFMA R14, R41, R45, R14 ;  /* 0x0000002d290e7223 */ /* 0x000fe2000000000e */
[----:B------:R-:W-:Y:S01]  /*8520*/  SHF.L.U32 R45, R65, 0x10, RZ ;  /* 0x00000010412d7819 */ /* 0x000fe200000006ff */
[----:B------:R-:W-:Y:S01]  /*8530*/  FFMA R19, R41, R40, R19 ;  /* 0x0000002829137223 */ /* 0x000fe20000000013 */
[----:B------:R-:W-:Y:S01]  /*8540*/  LOP3.LUT R40, R65, 0xffff0000, RZ, 0xc0, !PT ;  /* 0xffff000041287812 */ /* 0x000fe200078ec0ff */
[----:B------:R-:W-:Y:S01]  /*8550*/  FFMA R16, R41, R43, R16 ;  /* 0x0000002b29107223 */ /* 0x000fe20000000010 */
[----:B------:R-:W-:Y:S01]  /*8560*/  SHF.L.U32 R43, R67, 0x10, RZ ;  /* 0x00000010432b7819 */ /* 0x000fe200000006ff */
[C---:B------:R-:W-:Y:S01]  /*8570*/  FMUL R18, R38.reuse, R22 ;  /* 0x0000001626127220 */ /* 0x040fe20000400000 */
[----:B------:R-:W-:Y:S01]  /*8580*/  F2FP.BF16.F32.PACK_AB R71, R19, R14 ;  /* 0x0000000e1347723e */ /* 0x000fe200000010ff */
[C---:B------:R-:W-:Y:S01]  /*8590*/  FFMA R17, R41.reuse, R42, R17 ;  /* 0x0000002a29117223 */ /* 0x040fe20000000011 */
[----:B------:R-:W-:Y:S01]  /*85a0*/  FMUL R23, R38, R23 ;  /* 0x0000001726177220 */ /* 0x000fe20000400000 */
[----:B------:R-:W-:Y:S01]  /*85b0*/  SHF.L.U32 R42, R66, 0x10, RZ ;  /* 0x00000010422a7819 */ /* 0x000fe200000006ff */
[----:B------:R-:W-:Y:S01]  /*85c0*/  FMUL R20, R38, R24 ;  /* 0x0000001826147220 */ /* 0x000fe20000400000 */
[----:B------:R3:W-:Y:S01]  /*85d0*/  STS.128 [R93+0x2010], R68 ;  /* 0x002010445d007388 */ /* 0x0007e20000000c00 */
[----:B------:R-:W-:Y:S01]  /*85e0*/  FFMA R18, R41, R45, R18 ;  /* 0x0000002d29127223 */ /* 0x000fe20000000012 */
[----:B------:R-:W-:Y:S01]  /*85f0*/  SHF.L.U32 R45, R75, 0x10, RZ ;  /* 0x000000104b2d7819 */ /* 0x000fe200000006ff */
[C---:B------:R-:W-:Y:S01]  /*8600*/  FFMA R23, R41.reuse, R40, R23 ;  /* 0x0000002829177223 */ /* 0x040fe20000000017 */
[----:B------:R-:W-:Y:S01]  /*8610*/  LOP3.LUT R40, R66, 0xffff0000, RZ, 0xc0, !PT ;  /* 0xffff000042287812 */ /* 0x000fe200078ec0ff */
[----:B------:R-:W-:Y:S01]  /*8620*/  FFMA R20, R41, R42, R20 ;  /* 0x0000002a29147223 */ /* 0x000fe20000000014 */
[----:B------:R-:W-:Y:S01]  /*8630*/  LOP3.LUT R42, R67, 0xffff0000, RZ, 0xc0, !PT ;  /* 0xffff0000432a7812 */ /* 0x000fe200078ec0ff */
[C---:B------:R-:W-:Y:S01]  /*8640*/  FMUL R21, R38.reuse, R25 ;  /* 0x0000001926157220 */ /* 0x040fe20000400000 */
[C---:B------:R-:W-:Y:S01]  /*8650*/  FMUL R22, R38.reuse, R26 ;  /* 0x0000001a26167220 */ /* 0x040fe20000400000 */
[C---:B------:R-:W-:Y:S01]  /*8660*/  FMUL R27, R38.reuse, R27 ;  /* 0x0000001b261b7220 */ /* 0x040fe20000400000 */
[----:B------:R-:W-:Y:S01]  /*8670*/  FMUL R24, R38, R28 ;  /* 0x0000001c26187220 */ /* 0x000fe20000400000 */
        /* <DEDUP_REMOVED lines=8> */
[----:B------:R-:W-:Y:S01]  /*8700*/  FFMA R24, R41, R40, R24 ;  /* 0x0000002829187223 */ /* 0x000fe20000000018 */
[----:B------:R-:W-:Y:S01]  /*8710*/  LOP3.LUT R40, R73, 0xffff0000, RZ, 0xc0, !PT ;  /* 0xffff000049287812 */ /* 0x000fe200078ec0ff */
[C---:B------:R-:W-:Y:S01]  /*8720*/  FFMA R25, R41.reuse, R42, R25 ;  /* 0x0000002a29197223 */ /* 0x040fe20000000019 */
[----:B------:R-:W-:Y:S01]  /*8730*/  FMUL R31, R38, R31 ;  /* 0x0000001f261f7220 */ /* 0x000fe20000400000 */
[C---:B------:R-:W-:Y:S01]  /*8740*/  FFMA R26, R41.reuse, R43, R26 ;  /* 0x0000002b291a7223 */ /* 0x040fe2000000001a */
[----:B------:R-:W-:Y:S01]  /*8750*/  SHF.L.U32 R43, R74, 0x10, RZ ;  /* 0x000000104a2b7819 */ /* 0x000fe200000006ff */
[----:B------:R-:W-:Y:S01]  /*8760*/  FMUL R28, R38, R32 ;  /* 0x00000020261c7220 */ /* 0x000fe20000400000 */
[----:B------:R-:W-:Y:S01]  /*8770*/  LOP3.LUT R42, R74, 0xffff0000, RZ, 0xc0, !PT ;  /* 0xffff00004a2a7812 */ /* 0x000fe200078ec0ff */
[C---:B------:R-:W-:Y:S01]  /*8780*/  FMUL R29, R38.reuse, R33 ;  /* 0x00000021261d7220 */ /* 0x040fe20000400000 */
[C---:B------:R-:W-:Y:S01]  /*8790*/  FMUL R30, R38.reuse, R34 ;  /* 0x00000022261e7220 */ /* 0x040fe20000400000 */
[----:B------:R-:W-:Y:S01]  /*87a0*/  FFMA R31, R41, R40, R31 ;  /* 0x00000028291f7223 */ /* 0x000fe2000000001f */
[----:B------:R-:W-:Y:S01]  /*87b0*/  FMUL R35, R38, R35 ;  /* 0x0000002326237220 */ /* 0x000fe20000400000 */
[----:B-1----:R-:W-:Y:S01]  /*87c0*/  F2FP.BF16.F32.PACK_AB R52, R17, R16 ;  /* 0x000000101134723e */ /* 0x002fe200000010ff */
[----:B------:R-:W-:Y:S01]  /*87d0*/  FFMA R28, R41, R43, R28 ;  /* 0x0000002b291c7223 */ /* 0x000fe2000000001c */
[----:B------:R-:W-:Y:S01]  /*87e0*/  F2FP.BF16.F32.PACK_AB R53, R23, R18 ;  /* 0x000000121735723e */ /* 0x000fe200000010ff */
[----:B------:R-:W-:Y:S01]  /*87f0*/  FFMA R29, R41, R42, R29 ;  /* 0x0000002a291d7223 */ /* 0x000fe2000000001d */
[----:B------:R-:W-:Y:S01]  /*8800*/  F2FP.BF16.F32.PACK_AB R54, R21, R20 ;  /* 0x000000141536723e */ /* 0x000fe200000010ff */
[----:B------:R-:W-:Y:S01]  /*8810*/  FFMA R30, R41, R45, R30 ;  /* 0x0000002d291e7223 */ /* 0x000fe2000000001e */
[----:B------:R-:W-:Y:S01]  /*8820*/  F2FP.BF16.F32.PACK_AB R55, R27, R22 ;  /* 0x000000161b37723e */ /* 0x000fe200000010ff */
[----:B------:R-:W-:Y:S01]  /*8830*/  FFMA R35, R41, R44, R35 ;  /* 0x0000002c29237223 */ /* 0x000fe20000000023 */
[----:B------:R-:W-:Y:S02]  /*8840*/  F2FP.BF16.F32.PACK_AB R100, R25, R24 ;  /* 0x000000181964723e */ /* 0x000fe400000010ff */
[----:B------:R-:W-:Y:S01]  /*8850*/  F2FP.BF16.F32.PACK_AB R101, R31, R26 ;  /* 0x0000001a1f65723e */ /* 0x000fe200000010ff */
[----:B------:R3:W-:Y:S01]  /*8860*/  STS.128 [R92+0x2020], R52 ;  /* 0x002020345c007388 */ /* 0x0007e20000000c00 */
        /* <DEDUP_REMOVED lines=8> */
[----:B-1----:R-:W1:Y:S02]  /*88f0*/  FENCE.VIEW.ASYNC.S ;  /* 0x00000000000073c6 */ /* 0x002e640000000000 */
[----:B-1----:R-:W-:Y:S06]  /*8900*/  BAR.SYNC.DEFER_BLOCKING 0x1, 0x80 ;  /* 0x0042000000007b1d */ /* 0x002fec0000010000 */
[----:B------:R-:W-:Y:S05]  /*8910*/  @P0 BRA `(.L_x_139) ;  /* 0x00000000003c0947 */ /* 0x000fea0003800000 */
[----:B------:R-:W1:Y:S01]  /*8920*/  LDCU.64 UR6, c[0x0][0x348] ;  /* 0x00006900ff0677ac */ /* 0x000e620008000a00 */
[----:B------:R-:W-:Y:S02]  /*8930*/  UIADD3 UR13, UPT, UPT, UR49, 0x20, URZ ;  /* 0x00000020310d7890 */ /* 0x000fe4000fffe0ff */
[----:B------:R-:W-:Y:S01]  /*8940*/  UIADD3 UR12, UPT, UPT, UR43, 0x2400, URZ ;  /* 0x000024002b0c7890 */ /* 0x000fe2000fffe0ff */
[----:B------:R-:W-:Y:S01]  /*8950*/  UMOV UR14, UR50 ;  /* 0x00000032000e7c82 */ /* 0x000fe20008000000 */
[----:B------:R-:W-:Y:S01]  /*8960*/  UMOV UR15, UR36 ;  /* 0x00000024000f7c82 */ /* 0x000fe20008000000 */
[----:B------:R-:W-:Y:S02]  /*8970*/  UIADD3 UR9, UPT, UPT, UR49, 0xa0, URZ ;  /* 0x000000a031097890 */ /* 0x000fe4000fffe0ff */
[----:B------:R-:W-:Y:S01]  /*8980*/  UIADD3 UR8, UPT, UPT, UR43, 0x3400, URZ ;  /* 0x000034002b087890 */ /* 0x000fe2000fffe0ff */
[----:B------:R-:W-:Y:S01]  /*8990*/  UMOV UR10, UR50 ;  /* 0x00000032000a7c82 */ /* 0x000fe20008000000 */
[----:B------:R-:W-:Y:S01]  /*89a0*/  UMOV UR11, UR36 ;  /* 0x00000024000b7c82 */ /* 0x000fe20008000000 */
[----:B-1----:R-:W-:Y:S04]  /*89b0*/  UIADD3 UR4, UP0, UPT, UR6, 0x680, URZ ;  /* 0x0000068006047890 */ /* 0x002fe8000ff1e0ff */
[----:B------:R-:W-:Y:S09]  /*89c0*/  UIADD3.X UR5, UPT, UPT, URZ, UR7, URZ, UP0, !UPT ;  /* 0x00000007ff057290 */ /* 0x000ff200087fe4ff */
[----:B------:R1:W-:Y:S01]  /*89d0*/  UTMASTG.3D [UR12], [UR4] ;  /* 0x0000000c040073b5 */ /* 0x0003e20008010000 */
[----:B------:R1:W-:Y:S01]  /*89e0*/  UTMASTG.3D [UR8], [UR4] ;  /* 0x00000008040073b5 */ /* 0x0003e20008010000 */
[----:B------:R0:W-:Y:S01]  /*89f0*/  UTMACMDFLUSH ;  /* 0x00000000000079b7 */ /* 0x0001e20000000000 */
[----:B-1----:R-:W-:Y:S04]  /*8a00*/  DEPBAR.LE SB0, 0x1 ;  /* 0x000080400000791a */ /* 0x002fe80000000000 */
.L_x_139:
[----:B------:R-:W-:Y:S05]  /*8a10*/  BSYNC.RECONVERGENT B0 ;  /* 0x0000000000007941 */ /* 0x000fea0003800200 */
.L_x_138:
[----:B------:R-:W-:Y:S01]  /*8a20*/  BAR.SYNC.DEFER_BLOCKING 0x1, 0x80 ;  /* 0x0042000000007b1d */ /* 0x000fe20000010000 */
[----:B------:R-:W-:Y:S04]  /*8a30*/  UIADD3 UR4, UPT, UPT, UR46, 0x1, URZ ;  /* 0x000000012e047890 */ /* 0x000fe8000fffe0ff */
[----:B------:R-:W-:Y:S04]  /*8a40*/  UISETP.NE.AND UP0, UPT, UR4, 0x4, UPT ;  /* 0x000000040400788c */ /* 0x000fe8000bf05270 */
[----:B------:R-:W-:Y:S01]  /*8a50*/  USEL UR44, UR4, URZ, UP0 ;  /* 0x000000ff042c7287 */ /* 0x000fe20008000000 */
[----:B------:R1:W-:Y:S01]  /*8a60*/  @P6 SYNCS.ARRIVE.TRANS64.RED.A1T0 RZ, [R104+URZ], RZ ;  /* 0x000000ff68ff69a7 */ /* 0x0003e200081004ff */
[----:B------:R-:W-:Y:S01]  /*8a70*/  BSSY B1, `(.L_x_140) ;  /* 0x0000017000017945 */ /* 0x000fe20003800000 */
[----:B------:R-:W4:Y:S02]  /*8a80*/  @P6 SYNCS.PHASECHK.TRANS64.TRYWAIT P0, [R62+URZ+0x100], R61 ;  /* 0x0001003d3e0065a7 */ /* 0x000f2400080011ff */
[----:B----4-:R-:W-:Y:S01]  /*8a90*/  @P6 SEL R46, RZ, 0x1, !P0 ;  /* 0x00000001ff2e6807 */ /* 0x010fe20004000000 */
[----:B-1----:R-:W-:Y:S06]  /*8aa0*/  @!P6 BRA `(.L_x_141) ;  /* 0x00000000004ce947 */ /* 0x002fec0003800000 */
        /* <DEDUP_REMOVED lines=9> */
[----:B------:R-:W-:Y:S04]  /*8b40*/  SHF.L.U32 R5, R91, 0x1f, RZ ;  /* 0x0000001f5b057819 */ /* 0x000fe800000006ff */
[----:B------:R-:W1:Y:S02]  /*8b50*/  SYNCS.PHASECHK.TRANS64.TRYWAIT P0, [R62+URZ+0x100], R5 ;  /* 0x000100053e0075a7 */ /* 0x000e6400080011ff */
[----:B-1----:R-:W-:Y:S05]  /*8b60*/  @!P0 BRA `(.L_x_144) ;  /* 0x0000002c000c8947 */ /* 0x002fea0003800000 */
.L_x_143:
[----:B------:R-:W-:Y:S05]  /*8b70*/  BSYNC B0 ;  /* 0x0000000000007941 */ /* 0x000fea0003800000 */
.L_x_142:
[----:B------:R-:W-:Y:S02]  /*8b80*/  ISETP.NE.AND P0, PT, R60, RZ, PT ;  /* 0x000000ff3c00720c */ /* 0x000fe40003f05270 */
[----:B------:R-:W-:Y:S11]  /*8b90*/  IADD3 R47, PT, PT, R47, 0x1, RZ ;  /* 0x000000012f2f7810 */ /* 0x000ff60007ffe0ff */
[----:B------:R4:W1:Y:S04]  /*8ba0*/  @P0 LDS.128 R48, [R4] ;  /* 0x0000000004300984 */ /* 0x0008680000000c00 */
[----:B------:R4:W1:Y:S04]  /*8bb0*/  @P0 LDS.128 R56, [R3+0x10] ;  /* 0x0000100003380984 */ /* 0x0008680000000c00 */
[----:B------:R4:W1:Y:S04]  /*8bc0*/  @P0 LDS.128 R64, [R2+0x20] ;  /* 0x0000200002400984 */ /* 0x0008680000000c00 */
[----:B------:R4:W1:Y:S02]  /*8bd0*/  @P0 LDS.128 R72, [R0+0x30] ;  /* 0x0000300000480984 */ /* 0x0008640000000c00 */
.L_x_141:
[----:B------:R-:W-:Y:S05]  /*8be0*/  BSYNC B1 ;  /* 0x0000000000017941 */ /* 0x000fea0003800000 */
.L_x_140:
[----:B----4-:R-:W-:Y:S05]  /*8bf0*/  VIADD R0, R39, 0x40 ;  /* 0x0000004027007836 */ /* 0x010fea0000000000 */
[----:B------:R-:W-:Y:S04]  /*8c00*/  SHF.R.U32.HI R0, RZ, 0x15, R0 ;  /* 0x00000015ff007819 */ /* 0x000fe80000011600 */
[----:B------:R-:W-:Y:S11]  /*8c10*/  LOP3.LUT P0, RZ, R0, 0x3, R81, 0x48, !PT ;  /* 0x0000000300ff7812 */ /* 0x000ff60007804851 */
[----:B------:R-:W-:Y:S02]  /*8c20*/  @!UPT UIADD3 URZ, UPT, UPT, URZ, URZ, URZ ;  /* 0x000000fffffff290 */ /* 0x000fe4000fffe0ff */
[----:B------:R-:W-:Y:S05]  /*8c30*/  @!P0 BRA `(.L_x_145) ;  /* 0x0000000000408947 */ /* 0x000fea0003800000 */
[----:B------:R-:W1:Y:S01]  /*8c40*/  LDCU.64 UR8, c[0x4][0x70] ;  /* 0x01000e00ff0877ac */ /* 0x000e620008000a00 */
[----:B------:R-:W-:Y:S01]  /*8c50*/  MOV R3, 0x0 ;  /* 0x0000000000037802 */ /* 0x000fe20000000f00 */
[----:B------:R-:W-:Y:S02]  /*8c60*/  HFMA2 R12, -RZ, RZ, 0, 5.9604644775390625e-08 ;  /* 0x00000001ff0c7431 */ /* 0x000fe400000001ff */
[----:B------:R-:W-:Y:S02]  /*8c70*/  IMAD.MOV.U32 R8, RZ, RZ, 0x192 ;  /* 0x00000192ff087424 */ /* 0x000fe400078e00ff */
[----:B------:R-:W-:Y:S01]  /*8c80*/  IMAD.MOV.U32 R13, RZ, RZ, RZ ;  /* 0x000000ffff0d7224 */ /* 0x000fe200078e00ff */
[----:B------:R-:W4:Y:S01]  /*8c90*/  LDCU.64 UR6, c[0x4][0x78] ;  /* 0x01000f00ff0677ac */ /* 0x000f220008000a00 */
[----:B------:R-:W2:Y:S01]  /*8ca0*/  LDC.64 R2, c[0x4][R3] ;  /* 0x0100000003027b82 */ /* 0x000ea20000000a00 */
[----:B------:R-:W5:Y:S01]  /*8cb0*/  LDCU.64 UR4, c[0x4][0x10] ;  /* 0x01000200ff0477ac */ /* 0x000f620008000a00 */
[----:B-1----:R-:W-:Y:S01]  /*8cc0*/  MOV R5, UR9 ;  /* 0x0000000900057c02 */ /* 0x002fe20008000f00 */
[----:B------:R-:W-:Y:S01]  /*8cd0*/  IMAD.U32 R4, RZ, RZ, UR8 ;  /* 0x00000008ff047e24 */ /* 0x000fe2000f8e00ff */
[----:B----4-:R-:W-:Y:S01]  /*8ce0*/  MOV R7, UR7 ;  /* 0x0000000700077c02 */ /* 0x010fe20008000f00 */
[----:B------:R-:W-:Y:S01]  /*8cf0*/  IMAD.U32 R6, RZ, RZ, UR6 ;  /* 0x00000006ff067e24 */ /* 0x000fe2000f8e00ff */
[----:B-----5:R-:W-:Y:S01]  /*8d00*/  MOV R11, UR5 ;  /* 0x00000005000b7c02 */ /* 0x020fe20008000f00 */
[----:B------:R-:W-:Y:S02]  /*8d10*/  IMAD.U32 R10, RZ, RZ, UR4 ;  /* 0x00000004ff0a7e24 */ /* 0x000fe4000f8e00ff */
[----:B------:R-:W-:Y:S07]  /*8d20*/  LEPC R20, `(.L_x_145) ;  /* 0x000000001014794e */ /* 0x000fee0000000000 */
[----:B--23--:R-:W-:Y:S05]  /*8d30*/  CALL.ABS.NOINC R2 ;  /* 0x0000000002007343 */ /* 0x00cfea0003c00000 */
.L_x_145:
[C---:B-1----:R-:W-:Y:S01]  /*8d40*/  SHF.L.U32 R40, R48.reuse, 0x10, RZ ;  /* 0x0000001030287819 */ /* 0x042fe200000006ff */
[----:B------:R-:W-:Y:S05]  /*8d50*/  WARPSYNC.ALL ;  /* 0x0000000000007948 */ /* 0x000fea0003800000 */
[----:B------:R-:W-:Y:S01]  /*8d60*/  R2UR UR4, R39 ;  /* 0x00000000270472ca */ /* 0x000fe200000e0000 */
[----:B------:R-:W-:Y:S01]  /*8d70*/  BSSY.RECONVERGENT B0, `(.L_x_146) ;  /* 0x0000094000007945 */ /* 0x000fe20003800200 */
[----:B------:R-:W-:Y:S02]  /*8d80*/  LOP3.LUT R43, R48, 0xffff0000, RZ, 0xc0, !PT ;  /* 0xffff0000302b7812 */ /* 0x000fe400078ec0ff */
[----:B------:R-:W-:Y:S02]  /*8d90*/  SHF.L.U32 R42, R49, 0x10, RZ ;  /* 0x00000010312a7819 */ /* 0x000fe400000006ff */
[C---:B------:R-:W-:Y:S02]  /*8da0*/  SHF.L.U32 R45, R51.reuse, 0x10, RZ ;  /* 0x00000010332d7819 */ /* 0x040fe400000006ff */
[----:B------:R-:W-:Y:S02]  /*8db0*/  LOP3.LUT R44, R51, 0xffff0000, RZ, 0xc0, !PT ;  /* 0xffff0000332c7812 */ /* 0x000fe400078ec0ff */
[----:B------:R-:W-:Y:S02]  /*8dc0*/  ISETP.NE.AND P6, PT, R97, RZ, PT ;  /* 0x000000ff6100720c */ /* 0x000fe40003fc5270 */
[----:B------:R-:W-:Y:S01]  /*8dd0*/  ISETP.NE.AND P0, PT, R96, RZ, PT ;  /* 0x000000ff6000720c */ /* 0x000fe20003f05270 */
[----:B------:R-:W1:Y:S01]  /*8de0*/  LDTM.x32 R4, tmem[UR4+0x40] ;  /* 0x00004004000479ee */ /* 0x000e6200082c0000 */
[----:B------:R-:W-:Y:S09]  /*8df0*/  MOV R61, UR44 ;  /* 0x0000002c003d7c02 */ /* 0x000ff20008000f00 */
[----:B------:R-:W-:Y:S02]  /*8e00*/  @P6 LEA R61, R61, UR43, 0x3 ;  /* 0x0000002b3d3d6c11 */ /* 0x000fe4000f8e18ff */
[----:B------:R-:W-:Y:S02]  /*8e10*/  @P6 SHF.L.U32 R104, R91, 0x1f, RZ ;  /* 0x0000001f5b686819 */ /* 0x000fe400000006ff */
[----:B------:R-:W-:Y:S02]  /*8e20*/  @P6 IADD3 R62, PT, PT, R61, 0x120, RZ ;  /* 0x000001203d3e6810 */ /* 0x000fe40007ffe0ff */
[----:B------:R-:W-:Y:S02]  /*8e30*/  LEA R61, R47, UR43, 0x3 ;  /* 0x0000002b2f3d7c11 */ /* 0x000fe4000f8e18ff */
[----:B------:R-:W-:Y:S01]  /*8e40*/  @P6 PRMT R62, R99, 0x654, R62 ;  /* 0x00000654633e6816 */ /* 0x000fe2000000003e */
[C---:B-1----:R-:W-:Y:S01]  /*8e50*/  FMUL R0, R38.reuse, R4 ;  /* 0x0000000426007220 */ /* 0x042fe20000400000 */
[C---:B------:R-:W-:Y:S01]  /*8e60*/  FMUL R2, R38.reuse, R5 ;  /* 0x0000000526027220 */ /* 0x040fe20000400000 */
[C---:B------:R-:W-:Y:S01]  /*8e70*/  FMUL R3, R38.reuse, R6 ;  /* 0x0000000626037220 */ /* 0x040fe20000400000 */
        /* <DEDUP_REMOVED lines=8> */
[----:B---3--:R-:W-:Y:S01]  /*8f00*/  F2FP.BF16.F32.PACK_AB R68, R2, R0 ;  /* 0x000000000244723e */ /* 0x008fe200000010ff */
[----:B------:R-:W-:Y:S01]  /*8f10*/  FMUL R5, R38, R9 ;  /* 0x0000000926057220 */ /* 0x000fe20000400000 */
[C---:B------:R-:W-:Y:S01]  /*8f20*/  FFMA R7, R41.reuse, R40, R7 ;  /* 0x0000002829077223 */ /* 0x040fe20000000007 */
[----:B------:R-:W-:Y:S01]  /*8f30*/  SHF.L.U32 R40, R56, 0x10, RZ ;  /* 0x0000001038287819 */ /* 0x000fe200000006ff */
[C---:B------:R-:W-:Y:S01]  /*8f40*/  FMUL R6, R38.reuse, R10 ;  /* 0x0000000a26067220 */ /* 0x040fe20000400000 */
[C---:B------:R-:W-:Y:S01]  /*8f50*/  FMUL R11, R38.reuse, R11 ;  /* 0x0000000b260b7220 */ /* 0x040fe20000400000 */
[----:B------:R-:W-:Y:S01]  /*8f60*/  FFMA R4, R41, R43, R4 ;  /* 0x0000002b29047223 */ /* 0x000fe20000000004 */
[----:B------:R-:W-:Y:S01]  /*8f70*/  SHF.L.U32 R43, R57, 0x10, RZ ;  /* 0x00000010392b7819 */ /* 0x000fe200000006ff */
[----:B------:R-:W-:Y:S01]  /*8f80*/  FMUL R8, R38, R12 ;  /* 0x0000000c26087220 */ /* 0x000fe20000400000 */
[----:B------:R-:W-:Y:S01]  /*8f90*/  F2FP.BF16.F32.PACK_AB R69, R7, R3 ;  /* 0x000000030745723e */ /* 0x000fe200000010ff */
[C---:B------:R-:W-:Y:S01]  /*8fa0*/  FFMA R5, R41.reuse, R42, R5 ;  /* 0x0000002a29057223 */ /* 0x040fe20000000005 */
[----:B------:R-:W-:Y:S01]  /*8fb0*/  LOP3.LUT R42, R56, 0xffff0000, RZ, 0xc0, !PT ;  /* 0xffff0000382a7812 */ /* 0x000fe200078ec0ff */
[----:B------:R-:W-:Y:S01]  /*8fc0*/  FFMA R6, R41, R45, R6 ;  /* 0x0000002d29067223 */ /* 0x000fe20000000006 */
[----:B------:R-:W-:Y:S01]  /*8fd0*/  SHF.L.U32 R45, R65, 0x10, RZ ;  /* 0x00000010412d7819 */ /* 0x000fe200000006ff */
[----:B------:R-:W-:Y:S01]  /*8fe0*/  FFMA R11, R41, R44, R11 ;  /* 0x0000002c290b7223 */ /* 0x000fe2000000000b */
[----:B------:R-:W-:Y:S01]  /*8ff0*/  F2FP.BF16.F32.PACK_AB R70, R5, R4 ;  /* 0x000000040546723e */ /* 0x000fe200000010ff */
[----:B------:R-:W-:Y:S01]  /*9000*/  FFMA R8, R41, R40, R8 ;  /* 0x0000002829087223 */ /* 0x000fe20000000008 */
[----:B------:R-:W-:Y:S01]  /*9010*/  LOP3.LUT R40, R57, 0xffff0000, RZ, 0xc0, !PT ;  /* 0xffff000039287812 */ /* 0x000fe200078ec0ff */
[C---:B------:R-:W-:Y:S01]  /*9020*/  FMUL R9, R38.reuse, R13 ;  /* 0x0000000d26097220 */ /* 0x040fe20000400000 */
[----:B------:R-:W-:Y:S01]  /*9030*/  F2FP.BF16.F32.PACK_AB R71, R11, R6 ;  /* 0x000000060b47723e */ /* 0x000fe200000010ff */
[C---:B------:R-:W-:Y:S01]  /*9040*/  FMUL R10, R38.reuse, R14 ;  /* 0x0000000e260a7220 */ /* 0x040fe20000400000 */
[----:B------:R-:W-:Y:S01]  /*9050*/  LOP3.LUT R44, R75, 0xffff0000, RZ, 0xc0, !PT ;  /* 0xffff00004b2c7812 */ /* 0x000fe200078ec0ff */
[----:B------:R-:W-:Y:S01]  /*9060*/  FMUL R15, R38, R15 ;  /* 0x0000000f260f7220 */ /* 0x000fe20000400000 */
        /* <DEDUP_REMOVED lines=8> */
[----:B------:R-:W-:Y:S01]  /*90f0*/  FMUL R13, R38, R17 ;  /* 0x00000011260d7220 */ /* 0x000fe20000400000 */
[----:B------:R-:W-:Y:S01]  /*9100*/  F2FP.BF16.F32.PACK_AB R53, R15, R10 ;  /* 0x0000000a0f35723e */ /* 0x000fe200000010ff */
[C---:B------:R-:W-:Y:S01]  /*9110*/  FFMA R12, R41.reuse, R42, R12 ;  /* 0x0000002a290c7223 */ /* 0x040fe2000000000c */
[----:B------:R-:W-:Y:S01]  /*9120*/  LOP3.LUT R42, R64, 0xffff0000, RZ, 0xc0, !PT ;  /* 0xffff0000402a7812 */ /* 0x000fe200078ec0ff */
[C---:B------:R-:W-:Y:S01]  /*9130*/  FMUL R14, R38.reuse, R18 ;  /* 0x00000012260e7220 */ /* 0x040fe20000400000 */
[----:B------:R-:W-:Y:S01]  /*9140*/  FFMA R13, R41, R40, R13 ;  /* 0x00000028290d7223 */ /* 0x000fe2000000000d */
[----:B------:R-:W-:Y:S01]  /*9150*/  LOP3.LUT R40, R59, 0xffff0000, RZ, 0xc0, !PT ;  /* 0xffff00003b287812 */ /* 0x000fe200078ec0ff */
[----:B------:R1:W-:Y:S01]  /*9160*/  STS.128 [R94+0x4000], R68 ;  /* 0x004000445e007388 */ /* 0x0003e20000000c00 */
[----:B------:R-:W-:Y:S01]  /*9170*/  FMUL R19, R38, R19 ;  /* 0x0000001326137220 */ /* 0x000fe20000400000 */
[----:B------:R-:W-:Y:S01]  /*9180*/  FFMA R14, R41, R43, R14 ;  /* 0x0000002b290e7223 */ /* 0x000fe2000000000e */
[----:B------:R-:W-:Y:S01]  /*9190*/  SHF.L.U32 R43, R64, 0x10, RZ ;  /* 0x00000010402b7819 */ /* 0x000fe200000006ff */
[C---:B------:R-:W-:Y:S01]  /*91a0*/  FMUL R16, R38.reuse, R20 ;  /* 0x0000001426107220 */ /* 0x040fe20000400000 */
        /* <DEDUP_REMOVED lines=18> */
[C---:B------:R-:W-:Y:S01]  /*92d0*/  FMUL R22, R38.reuse, R26 ;  /* 0x0000001a26167220 */ /* 0x040fe20000400000 */
[----:B------:R-:W-:Y:S01]  /*92e0*/  FMUL R27, R38, R27 ;  /* 0x0000001b261b7220 */ /* 0x000fe20000400000 */
[----:B------:R-:W-:Y:S01]  /*92f0*/  FFMA R20, R41, R43, R20 ;  /* 0x0000002b29147223 */ /* 0x000fe20000000014 */
[----:B------:R-:W-:Y:S01]  /*9300*/  SHF.L.U32 R43, R73, 0x10, RZ ;  /* 0x00000010492b7819 */ /* 0x000fe200000006ff */
[C---:B------:R-:W-:Y:S01]  /*9310*/  FFMA R21, R41.reuse, R40, R21 ;  /* 0x0000002829157223 */ /* 0x040fe20000000015 */
[C---:B------:R-:W-:Y:S01]  /*9320*/  FFMA R22, R41.reuse, R45, R22 ;  /* 0x0000002d29167223 */ /* 0x040fe20000000016 */
[C---:B------:R-:W-:Y:S01]  /*9330*/  FFMA R27, R41.reuse, R42, R27 ;  /* 0x0000002a291b7223 */ /* 0x040fe2000000001b */
[----:B------:R-:W-:Y:S01]  /*9340*/  SHF.L.U32 R40, R72, 0x10, RZ ;  /* 0x0000001048287819 */ /* 0x000fe200000006ff */
[----:B------:R-:W-:Y:S01]  /*9350*/  FMUL R24, R38, R28 ;  /* 0x0000001c26187220 */ /* 0x000fe20000400000 */
[----:B------:R-:W-:Y:S01]  /*9360*/  LOP3.LUT R42, R72, 0xffff0000, RZ, 0xc0, !PT ;  /* 0xffff0000482a7812 */ /* 0x000fe200078ec0ff */
[C---:B------:R-:W-:Y:S01]  /*9370*/  FMUL R25, R38.reuse, R29 ;  /* 0x0000001d26197220 */ /* 0x040fe20000400000 */
[C---:B------:R-:W-:Y:S01]  /*9380*/  FMUL R26, R38.reuse, R30 ;  /* 0x0000001e261a7220 */ /* 0x040fe20000400000 */
[----:B------:R-:W-:Y:S01]  /*9390*/  FFMA R24, R41, R40, R24 ;  /* 0x0000002829187223 */ /* 0x000fe20000000018 */
[----:B------:R-:W-:Y:S01]  /*93a0*/  LOP3.LUT R40, R73, 0xffff0000, RZ, 0xc0, !PT ;  /* 0xffff000049287812 */ /* 0x000fe200078ec0ff */
[C---:B------:R-:W-:Y:S01]  /*93b0*/  FFMA R25, R41.reuse, R42, R25 ;  /* 0x0000002a29197223 */ /* 0x040fe20000000019 */
        /* <DEDUP_REMOVED lines=47> */
.L_x_147:
[----:B------:R-:W-:Y:S05]  /*96b0*/  BSYNC.RECONVERGENT B0 ;  /* 0x0000000000007941 */ /* 0x000fea0003800200 */
.L_x_146:
        /* <DEDUP_REMOVED lines=21> */
.L_x_151:
[----:B------:R-:W-:Y:S05]  /*9810*/  BSYNC B0 ;  /* 0x0000000000007941 */ /* 0x000fea0003800000 */
.L_x_150:
[----:B------:R-:W-:Y:S11]  /*9820*/  ISETP.NE.AND P0, PT, R60, RZ, PT ;  /* 0x000000ff3c00720c */ /* 0x000ff60003f05270 */
[----:B------:R-:W-:Y:S02]  /*9830*/  @!UPT UIADD3 URZ, UPT, UPT, URZ, URZ, URZ ;  /* 0x000000fffffff290 */ /* 0x000fe4000fffe0ff */
[----:B------:R4:W1:Y:S04]  /*9840*/  @P0 LDS.128 R48, [R3] ;  /* 0x0000000003300984 */ /* 0x0008680000000c00 */
[----:B------:R4:W1:Y:S04]  /*9850*/  @P0 LDS.128 R56, [R2+0x10] ;  /* 0x0000100002380984 */ /* 0x0008680000000c00 */
[----:B------:R4:W1:Y:S04]  /*9860*/  @P0 LDS.128 R64, [R0+0x20] ;  /* 0x0000200000400984 */ /* 0x0008680000000c00 */
[----:B------:R4:W1:Y:S02]  /*9870*/  @P0 LDS.128 R72, [R47+0x30] ;  /* 0x000030002f480984 */ /* 0x0008640000000c00 */
.L_x_149:
[----:B------:R-:W-:Y:S05]  /*9880*/  BSYNC B1 ;  /* 0x0000000000017941 */ /* 0x000fea0003800000 */
.L_x_148:
[----:B----4-:R-:W-:Y:S05]  /*9890*/  VIADD R0, R39, 0x60 ;  /* 0x0000006027007836 */ /* 0x010fea0000000000 */
[----:B------:R-:W-:Y:S04]  /*98a0*/  SHF.R.U32.HI R0, RZ, 0x15, R0 ;  /* 0x00000015ff007819 */ /* 0x000fe80000011600 */
[----:B------:R-:W-:Y:S11]  /*98b0*/  LOP3.LUT P0, RZ, R0, 0x3, R81, 0x48, !PT ;  /* 0x0000000300ff7812 */ /* 0x000ff60007804851 */
[----:B------:R-:W-:Y:S02]  /*98c0*/  @!UPT UIADD3 URZ, UPT, UPT, URZ, URZ, URZ ;  /* 0x000000fffffff290 */ /* 0x000fe4000fffe0ff */
[----:B------:R-:W-:Y:S05]  /*98d0*/  @!P0 BRA `(.L_x_153) ;  /* 0x0000000000408947 */ /* 0x000fea0003800000 */
[----:B------:R-:W4:Y:S01]  /*98e0*/  LDCU.64 UR8, c[0x4][0x70] ;  /* 0x01000e00ff0877ac */ /* 0x000f220008000a00 */
[----:B------:R-:W-:Y:S01]  /*98f0*/  MOV R3, 0x0 ;  /* 0x0000000000037802 */ /* 0x000fe20000000f00 */
[----:B------:R-:W-:Y:S02]  /*9900*/  HFMA2 R12, -RZ, RZ, 0, 5.9604644775390625e-08 ;  /* 0x00000001ff0c7431 */ /* 0x000fe400000001ff */
[----:B------:R-:W-:Y:S02]  /*9910*/  IMAD.MOV.U32 R8, RZ, RZ, 0x192 ;  /* 0x00000192ff087424 */ /* 0x000fe400078e00ff */
[----:B------:R-:W-:Y:S01]  /*9920*/  IMAD.MOV.U32 R13, RZ, RZ, RZ ;  /* 0x000000ffff0d7224 */ /* 0x000fe200078e00ff */
[----:B------:R-:W5:Y:S01]  /*9930*/  LDCU.64 UR6, c[0x4][0x78] ;  /* 0x01000f00ff0677ac */ /* 0x000f620008000a00 */
[----:B------:R-:W2:Y:S01]  /*9940*/  LDC.64 R2, c[0x4][R3] ;  /* 0x0100000003027b82 */ /* 0x000ea20000000a00 */
[----:B------:R-:W3:Y:S01]  /*9950*/  LDCU.64 UR4, c[0x4][0x10] ;  /* 0x01000200ff0477ac */ /* 0x000ee20008000a00 */
[----:B----4-:R-:W-:Y:S01]  /*9960*/  MOV R5, UR9 ;  /* 0x0000000900057c02 */ /* 0x010fe20008000f00 */
[----:B-1----:R-:W-:Y:S01]  /*9970*/  IMAD.U32 R4, RZ, RZ, UR8 ;  /* 0x00000008ff047e24 */ /* 0x002fe2000f8e00ff */
[----:B-----5:R-:W-:Y:S01]  /*9980*/  MOV R7, UR7 ;  /* 0x0000000700077c02 */ /* 0x020fe20008000f00 */
[----:B------:R-:W-:Y:S01]  /*9990*/  IMAD.U32 R6, RZ, RZ, UR6 ;  /* 0x00000006ff067e24 */ /* 0x000fe2000f8e00ff */
[----:B---3--:R-:W-:Y:S01]  /*99a0*/  MOV R11, UR5 ;  /* 0x00000005000b7c02 */ /* 0x008fe20008000f00 */
[----:B------:R-:W-:Y:S02]  /*99b0*/  IMAD.U32 R10, RZ, RZ, UR4 ;  /* 0x00000004ff0a7e24 */ /* 0x000fe4000f8e00ff */
[----:B------:R-:W-:Y:S07]  /*99c0*/  LEPC R20, `(.L_x_153) ;  /* 0x000000001014794e */ /* 0x000fee0000000000 */
[----:B--2---:R-:W-:Y:S05]  /*99d0*/  CALL.ABS.NOINC R2 ;  /* 0x0000000002007343 */ /* 0x004fea0003c00000 */
.L_x_153:
[----:B------:R-:W-:Y:S01]  /*99e0*/  ISETP.NE.AND P0, PT, R96, RZ, PT ;  /* 0x000000ff6000720c */ /* 0x000fe20003f05270 */
[----:B------:R-:W-:Y:S05]  /*99f0*/  WARPSYNC.ALL ;  /* 0x0000000000007948 */ /* 0x000fea0003800000 */
[----:B------:R-:W-:Y:S01]  /*9a00*/  R2UR UR4, R39 ;  /* 0x00000000270472ca */ /* 0x000fe200000e0000 */
[----:B------:R-:W-:Y:S01]  /*9a10*/  BSSY.RECONVERGENT B0, `(.L_x_154) ;  /* 0x0000091000007945 */ /* 0x000fe20003800200 */
[C---:B-1----:R-:W-:Y:S02]  /*9a20*/  SHF.L.U32 R40, R48.reuse, 0x10, RZ ;  /* 0x0000001030287819 */ /* 0x042fe400000006ff */
[----:B------:R-:W-:Y:S02]  /*9a30*/  LOP3.LUT R42, R48, 0xffff0000, RZ, 0xc0, !PT ;  /* 0xffff0000302a7812 */ /* 0x000fe400078ec0ff */
[C---:B------:R-:W-:Y:S02]  /*9a40*/  SHF.L.U32 R43, R49.reuse, 0x10, RZ ;  /* 0x00000010312b7819 */ /* 0x040fe400000006ff */
[----:B------:R-:W-:Y:S02]  /*9a50*/  LOP3.LUT R44, R49, 0xffff0000, RZ, 0xc0, !PT ;  /* 0xffff0000312c7812 */ /* 0x000fe400078ec0ff */
[C---:B------:R-:W-:Y:S02]  /*9a60*/  SHF.L.U32 R45, R50.reuse, 0x10, RZ ;  /* 0x00000010322d7819 */ /* 0x040fe400000006ff */
[----:B------:R-:W-:Y:S01]  /*9a70*/  LOP3.LUT R46, R50, 0xffff0000, RZ, 0xc0, !PT ;  /* 0xffff0000322e7812 */ /* 0x000fe200078ec0ff */
[----:B------:R-:W1:Y:S01]  /*9a80*/  LDTM.x32 R4, tmem[UR4+0x60] ;  /* 0x00006004000479ee */ /* 0x000e6200082c0000 */
[C---:B------:R-:W-:Y:S01]  /*9a90*/  SHF.L.U32 R47, R51.reuse, 0x10, RZ ;  /* 0x00000010332f7819 */ /* 0x040fe200000006ff */
[----:B------:R-:W-:Y:S01]  /*9aa0*/  NOP ;  /* 0x0000000000007918 */ /* 0x000fe20000000000 */
[----:B------:R-:W-:Y:S02]  /*9ab0*/  LOP3.LUT R48, R51, 0xffff0000, RZ, 0xc0, !PT ;  /* 0xffff000033307812 */ /* 0x000fe400078ec0ff */
[C---:B------:R-:W-:Y:S02]  /*9ac0*/  SHF.L.U32 R49, R56.reuse, 0x10, RZ ;  /* 0x0000001038317819 */ /* 0x040fe400000006ff */
[----:B------:R-:W-:Y:S02]  /*9ad0*/  LOP3.LUT R51, R56, 0xffff0000, RZ, 0xc0, !PT ;  /* 0xffff000038337812 */ /* 0x000fe400078ec0ff */
[C---:B------:R-:W-:Y:S02]  /*9ae0*/  SHF.L.U32 R50, R57.reuse, 0x10, RZ ;  /* 0x0000001039327819 */ /* 0x040fe400000006ff */
[----:B---3--:R-:W-:Y:S02]  /*9af0*/  LOP3.LUT R52, R57, 0xffff0000, RZ, 0xc0, !PT ;  /* 0xffff000039347812 */ /* 0x008fe400078ec0ff */
[C---:B------:R-:W-:Y:S02]  /*9b00*/  SHF.L.U32 R53, R58.reuse, 0x10, RZ ;  /* 0x000000103a357819 */ /* 0x040fe400000006ff */
[----:B------:R-:W-:Y:S02]  /*9b10*/  LOP3.LUT R54, R58, 0xffff0000, RZ, 0xc0, !PT ;  /* 0xffff00003a367812 */ /* 0x000fe400078ec0ff */
[C---:B------:R-:W-:Y:S02]  /*9b20*/  SHF.L.U32 R55, R59.reuse, 0x10, RZ ;  /* 0x000000103b377819 */ /* 0x040fe400000006ff */
[----:B------:R-:W-:Y:S02]  /*9b30*/  IADD3 R98, PT, PT, R98, 0x190, RZ ;  /* 0x0000019062627810 */ /* 0x000fe40007ffe0ff */
[----:B------:R-:W-:Y:S02]  /*9b40*/  LOP3.LUT R56, R59, 0xffff0000, RZ, 0xc0, !PT ;  /* 0xffff00003b387812 */ /* 0x000fe400078ec0ff */
[----:B------:R-:W-:Y:S01]  /*9b50*/  SHF.L.U32 R57, R64, 0x10, RZ ;  /* 0x0000001040397819 */ /* 0x000fe200000006ff */
[----:B-1----:R-:W-:Y:S01]  /*9b60*/  FMUL R4, R38, R4 ;  /* 0x0000000426047220 */ /* 0x002fe20000400000 */
[----:B------:R-:W-:Y:S01]  /*9b70*/  LOP3.LUT R58, R64, 0xffff0000, RZ, 0xc0, !PT ;  /* 0xffff0000403a7812 */ /* 0x000fe200078ec0ff */
[----:B------:R-:W-:Y:S01]  /*9b80*/  FMUL R5, R38, R5 ;  /* 0x0000000526057220 */ /* 0x000fe20000400000 */
[----:B------:R-:W-:Y:S01]  /*9b90*/  LOP3.LUT R98, R98, 0xfefffff8, RZ, 0xc0, !PT ;  /* 0xfefffff862627812 */ /* 0x000fe200078ec0ff */
[C---:B------:R-:W-:Y:S01]  /*9ba0*/  FFMA R4, R41.reuse, R40, R4 ;  /* 0x0000002829047223 */ /* 0x040fe20000000004 */
[C---:B------:R-:W-:Y:S01]  /*9bb0*/  FMUL R6, R38.reuse, R6 ;  /* 0x0000000626067220 */ /* 0x040fe20000400000 */
[----:B------:R-:W-:Y:S01]  /*9bc0*/  FFMA R5, R41, R42, R5 ;  /* 0x0000002a29057223 */ /* 0x000fe20000000005 */
[----:B------:R-:W-:Y:S01]  /*9bd0*/  SHF.L.U32 R59, R65, 0x10, RZ ;  /* 0x00000010413b7819 */ /* 0x000fe200000006ff */
[----:B------:R1:W-:Y:S01]  /*9be0*/  SYNCS.ARRIVE.TRANS64.RED.A1T0 RZ, [R98+URZ], RZ ;  /* 0x000000ff62ff79a7 */ /* 0x0003e200081004ff */
[----:B------:R-:W-:Y:S01]  /*9bf0*/  FFMA R6, R41, R43, R6 ;  /* 0x0000002b29067223 */ /* 0x000fe20000000006 */
[C---:B------:R-:W-:Y:S01]  /*9c00*/  FMUL R7, R38.reuse, R7 ;  /* 0x0000000726077220 */ /* 0x040fe20000400000 */
[----:B------:R-:W-:Y:S01]  /*9c10*/  F2FP.BF16.F32.PACK_AB R100, R5, R4 ;  /* 0x000000040564723e */ /* 0x000fe200000010ff */
[C---:B------:R-:W-:Y:S01]  /*9c20*/  FMUL R8, R38.reuse, R8 ;  /* 0x0000000826087220 */ /* 0x040fe20000400000 */
[----:B------:R-:W-:Y:S01]  /*9c30*/  FMUL R9, R38, R9 ;  /* 0x0000000926097220 */ /* 0x000fe20000400000 */
[----:B------:R-:W-:Y:S01]  /*9c40*/  LOP3.LUT R60, R65, 0xffff0000, RZ, 0xc0, !PT ;  /* 0xffff0000413c7812 */ /* 0x000fe200078ec0ff */
[C---:B------:R-:W-:Y:S01]  /*9c50*/  FFMA R7, R41.reuse, R44, R7 ;  /* 0x0000002c29077223 */ /* 0x040fe20000000007 */
[C---:B------:R-:W-:Y:S01]  /*9c60*/  FFMA R8, R41.reuse, R45, R8 ;  /* 0x0000002d29087223 */ /* 0x040fe20000000008 */
[----:B------:R-:W-:Y:S01]  /*9c70*/  SHF.L.U32 R61, R66, 0x10, RZ ;  /* 0x00000010423d7819 */ /* 0x000fe200000006ff */
[----:B------:R-:W-:Y:S01]  /*9c80*/  FFMA R9, R41, R46, R9 ;  /* 0x0000002e29097223 */ /* 0x000fe20000000009 */
[C---:B------:R-:W-:Y:S01]  /*9c90*/  FMUL R10, R38.reuse, R10 ;  /* 0x0000000a260a7220 */ /* 0x040fe20000400000 */
[----:B------:R-:W-:Y:S01]  /*9ca0*/  F2FP.BF16.F32.PACK_AB R101, R7, R6 ;  /* 0x000000060765723e */ /* 0x000fe200000010ff */
[C---:B------:R-:W-:Y:S01]  /*9cb0*/  FMUL R11, R38.reuse, R11 ;  /* 0x0000000b260b7220 */ /* 0x040fe20000400000 */
[----:B------:R-:W-:Y:S01]  /*9cc0*/  FMUL R0, R38, R12 ;  /* 0x0000000c26007220 */ /* 0x000fe20000400000 */
[----:B------:R-:W-:Y:S01]  /*9cd0*/  F2FP.BF16.F32.PACK_AB R102, R9, R8 ;  /* 0x000000080966723e */ /* 0x000fe200000010ff */
[C---:B------:R-:W-:Y:S01]  /*9ce0*/  FFMA R10, R41.reuse, R47, R10 ;  /* 0x0000002f290a7223 */ /* 0x040fe2000000000a */
[C---:B------:R-:W-:Y:S01]  /*9cf0*/  FFMA R11, R41.reuse, R48, R11 ;  /* 0x00000030290b7223 */ /* 0x040fe2000000000b */
[----:B------:R-:W-:Y:S01]  /*9d00*/  LOP3.LUT R62, R66, 0xffff0000, RZ, 0xc0, !PT ;  /* 0xffff0000423e7812 */ /* 0x000fe200078ec0ff */
[----:B------:R-:W-:Y:S01]  /*9d10*/  FFMA R0, R41, R49, R0 ;  /* 0x0000003129007223 */ /* 0x000fe20000000000 */
[C---:B------:R-:W-:Y:S01]  /*9d20*/  FMUL R2, R38.reuse, R13 ;  /* 0x0000000d26027220 */ /* 0x040fe20000400000 */
[----:B------:R-:W-:Y:S01]  /*9d30*/  SHF.L.U32 R63, R67, 0x10, RZ ;  /* 0x00000010433f7819 */ /* 0x000fe200000006ff */
[C---:B------:R-:W-:Y:S01]  /*9d40*/  FMUL R3, R38.reuse, R14 ;  /* 0x0000000e26037220 */ /* 0x040fe20000400000 */
[----:B------:R-:W-:Y:S01]  /*9d50*/  F2FP.BF16.F32.PACK_AB R103, R11, R10 ;  /* 0x0000000a0b67723e */ /* 0x000fe200000010ff */
[----:B------:R-:W-:Y:S01]  /*9d60*/  FFMA R2, R41, R51, R2 ;  /* 0x0000003329027223 */ /* 0x000fe20000000002 */
[C---:B------:R-:W-:Y:S01]  /*9d70*/  FMUL R15, R38.reuse, R15 ;  /* 0x0000000f260f7220 */ /* 0x040fe20000400000 */
[C---:B------:R-:W-:Y:S01]  /*9d80*/  FMUL R12, R38.reuse, R16 ;  /* 0x00000010260c7220 */ /* 0x040fe20000400000 */
[----:B------:R-:W-:Y:S01]  /*9d90*/  FMUL R13, R38, R17 ;  /* 0x00000011260d7220 */ /* 0x000fe20000400000 */
[----:B------:R1:W-:Y:S01]  /*9da0*/  STS.128 [R94+0x6000], R100 ;  /* 0x006000645e007388 */ /* 0x0003e20000000c00 */
[----:B------:R-:W-:Y:S01]  /*9db0*/  LOP3.LUT R64, R67, 0xffff0000, RZ, 0xc0, !PT ;  /* 0xffff000043407812 */ /* 0x000fe200078ec0ff */
[C---:B------:R-:W-:Y:S01]  /*9dc0*/  FFMA R3, R41.reuse, R50, R3 ;  /* 0x0000003229037223 */ /* 0x040fe20000000003 */
[----:B------:R-:W-:Y:S01]  /*9dd0*/  SHF.L.U32 R65, R72, 0x10, RZ ;  /* 0x0000001048417819 */ /* 0x000fe200000006ff */
[C---:B------:R-:W-:Y:S01]  /*9de0*/  FFMA R15, R41.reuse, R52, R15 ;  /* 0x00000034290f7223 */ /* 0x040fe2000000000f */
[----:B------:R-:W-:Y:S01]  /*9df0*/  F2FP.BF16.F32.PACK_AB R104, R2, R0 ;  /* 0x000000000268723e */ /* 0x000fe200000010ff */
[C---:B------:R-:W-:Y:S01]  /*9e00*/  FFMA R12, R41.reuse, R53, R12 ;  /* 0x00000035290c7223 */ /* 0x040fe2000000000c */
[C---:B------:R-:W-:Y:S01]  /*9e10*/  FFMA R13, R41.reuse, R54, R13 ;  /* 0x00000036290d7223 */ /* 0x040fe2000000000d */
[C---:B------:R-:W-:Y:S01]  /*9e20*/  FMUL R14, R38.reuse, R18 ;  /* 0x00000012260e7220 */ /* 0x040fe20000400000 */
[C---:B------:R-:W-:Y:S01]  /*9e30*/  FMUL R19, R38.reuse, R19 ;  /* 0x0000001326137220 */ /* 0x040fe20000400000 */
[C---:B------:R-:W-:Y:S01]  /*9e40*/  FMUL R16, R38.reuse, R20 ;  /* 0x0000001426107220 */ /* 0x040fe20000400000 */
[C---:B------:R-:W-:Y:S01]  /*9e50*/  FMUL R17, R38.reuse, R21 ;  /* 0x0000001526117220 */ /* 0x040fe20000400000 */
[C---:B------:R-:W-:Y:S01]  /*9e60*/  FFMA R14, R41.reuse, R55, R14 ;  /* 0x00000037290e7223 */ /* 0x040fe2000000000e */
        /* <DEDUP_REMOVED lines=9> */
[----:B------:R-:W-:Y:S01]  /*9f00*/  FFMA R23, R41, R60, R23 ;  /* 0x0000003c29177223 */ /* 0x000fe20000000017 */
[C---:B------:R-:W-:Y:S01]  /*9f10*/  FMUL R27, R38.reuse, R27 ;  /* 0x0000001b261b7220 */ /* 0x040fe20000400000 */
[----:B------:R-:W-:Y:S01]  /*9f20*/  F2FP.BF16.F32.PACK_AB R105, R15, R3 ;  /* 0x000000030f69723e */ /* 0x000fe200000010ff */
[----:B------:R-:W-:Y:S01]  /*9f30*/  FFMA R20, R41, R61, R20 ;  /* 0x0000003d29147223 */ /* 0x000fe20000000014 */
[----:B------:R-:W-:Y:S01]  /*9f40*/  F2FP.BF16.F32.PACK_AB R106, R13, R12 ;  /* 0x0000000c0d6a723e */ /* 0x000fe200000010ff */
[----:B------:R-:W-:Y:S01]  /*9f50*/  FMUL R24, R38, R28 ;  /* 0x0000001c26187220 */ /* 0x000fe20000400000 */
[----:B------:R-:W-:Y:S01]  /*9f60*/  F2FP.BF16.F32.PACK_AB R107, R19, R14 ;  /* 0x0000000e136b723e */ /* 0x000fe200000010ff */
[----:B------:R-:W-:Y:S01]  /*9f70*/  FFMA R21, R41, R62, R21 ;  /* 0x0000003e29157223 */ /* 0x000fe20000000015 */
[----:B------:R-:W-:Y:S01]  /*9f80*/  LOP3.LUT R66, R72, 0xffff0000, RZ, 0xc0, !PT ;  /* 0xffff000048427812 */ /* 0x000fe200078ec0ff */
[C---:B------:R-:W-:Y:S01]  /*9f90*/  FMUL R25, R38.reuse, R29 ;  /* 0x0000001d26197220 */ /* 0x040fe20000400000 */
[----:B------:R-:W-:Y:S01]  /*9fa0*/  SHF.L.U32 R67, R73, 0x10, RZ ;  /* 0x0000001049437819 */ /* 0x000fe200000006ff */
[----:B------:R1:W-:Y:S01]  /*9fb0*/  STS.128 [R93+0x6010], R104 ;  /* 0x006010685d007388 */ /* 0x0003e20000000c00 */
[----:B------:R-:W-:Y:S01]  /*9fc0*/  FFMA R22, R41, R63, R22 ;  /* 0x0000003f29167223 */ /* 0x000fe20000000016 */
[----:B------:R-:W-:Y:S01]  /*9fd0*/  LOP3.LUT R68, R73, 0xffff0000, RZ, 0xc0, !PT ;  /* 0xffff000049447812 */ /* 0x000fe200078ec0ff */
[----:B------:R-:W-:Y:S01]  /*9fe0*/  FMUL R26, R38, R30 ;  /* 0x0000001e261a7220 */ /* 0x000fe20000400000 */
[C---:B------:R-:W-:Y:S01]  /*9ff0*/  FFMA R27, R41.reuse, R64, R27 ;  /* 0x00000040291b7223 */ /* 0x040fe2000000001b */
[----:B------:R-:W-:Y:S01]  /*a000*/  SHF.L.U32 R69, R74, 0x10, RZ ;  /* 0x000000104a457819 */ /* 0x000fe200000006ff */
[----:B------:R-:W-:Y:S01]  /*a010*/  FMUL R31, R38, R31 ;  /* 0x0000001f261f7220 */ /* 0x000fe20000400000 */
[C---:B------:R-:W-:Y:S01]  /*a020*/  FFMA R24, R41.reuse, R65, R24 ;  /* 0x0000004129187223 */ /* 0x040fe20000000018 */
[----:B------:R-:W-:Y:S01]  /*a030*/  LOP3.LUT R70, R74, 0xffff0000, RZ, 0xc0, !PT ;  /* 0xffff00004a467812 */ /* 0x000fe200078ec0ff */
[C---:B------:R-:W-:Y:S01]  /*a040*/  FMUL R28, R38.reuse, R32 ;  /* 0x00000020261c7220 */ /* 0x040fe20000400000 */
[----:B------:R-:W-:Y:S01]  /*a050*/  FFMA R25, R41, R66, R25 ;  /* 0x0000004229197223 */ /* 0x000fe20000000019 */
[----:B------:R-:W-:Y:S01]  /*a060*/  SHF.L.U32 R71, R75, 0x10, RZ ;  /* 0x000000104b477819 */ /* 0x000fe200000006ff */
[C---:B------:R-:W-:Y:S01]  /*a070*/  FMUL R29, R38.reuse, R33 ;  /* 0x00000021261d7220 */ /* 0x040fe20000400000 */
[----:B------:R-:W-:Y:S01]  /*a080*/  FFMA R26, R41, R67, R26 ;  /* 0x00000043291a7223 */ /* 0x000fe2000000001a */
[----:B------:R-:W-:Y:S01]  /*a090*/  LOP3.LUT R72, R75, 0xffff0000, RZ, 0xc0, !PT ;  /* 0xffff00004b487812 */ /* 0x000fe200078ec0ff */
        /* <DEDUP_REMOVED lines=34> */
[----:B---3--:R-:W-:Y:S04]  /*a2c0*/  UIADD3 UR4, UP0, UPT, UR6, 0x680, URZ ;  /* 0x0000068006047890 */ /* 0x008fe8000ff1e0ff */
[----:B------:R-:W-:Y:S09]  /*a2d0*/  UIADD3.X UR5, UPT, UPT, URZ, UR7, URZ, UP0, !UPT ;  /* 0x00000007ff057290 */ /* 0x000ff200087fe4ff */
[----:B------:R3:W-:Y:S01]  /*a2e0*/  UTMASTG.3D [UR12], [UR4] ;  /* 0x0000000c040073b5 */ /* 0x0007e20008010000 */
[----:B------:R3:W-:Y:S01]  /*a2f0*/  UTMASTG.3D [UR8], [UR4] ;  /* 0x00000008040073b5 */ /* 0x0007e20008010000 */
[----:B------:R0:W-:Y:S01]  /*a300*/  UTMACMDFLUSH ;  /* 0x00000000000079b7 */ /* 0x0001e20000000000 */
[----:B---3--:R-:W-:Y:S04]  /*a310*/  DEPBAR.LE SB0, 0x1 ;  /* 0x000080400000791a */ /* 0x008fe80000000000 */
.L_x_155:
[----:B------:R-:W-:Y:S05]  /*a320*/  BSYNC.RECONVERGENT B0 ;  /* 0x0000000000007941 */ /* 0x000fea0003800200 */
.L_x_154:
[----:B------:R-:W-:Y:S01]  /*a330*/  BAR.SYNC.DEFER_BLOCKING 0x1, 0x80 ;  /* 0x0042000000007b1d */ /* 0x000fe20000010000 */
[----:B------:R-:W-:Y:S01]  /*a340*/  UISETP.NE.AND UP0, UPT, UR47, -0x4, UPT ;  /* 0xfffffffc2f00788c */ /* 0x000fe2000bf05270 */
[----:B------:R-:W-:Y:S08]  /*a350*/  IADD3 R0, PT, PT, R36, 0x1, RZ ;  /* 0x0000000124007810 */ /* 0x000ff00007ffe0ff */
[----:B------:R-:W-:Y:S05]  /*a360*/  BRA.U !UP0, `(.L_x_156) ;  /* 0x0000000108247547 */ /* 0x000fea000b800000 */
[----:B------:R-:W-:Y:S01]  /*a370*/  ISETP.NE.AND P0, PT, R97, RZ, PT ;  /* 0x000000ff6100720c */ /* 0x000fe20003f05270 */
[----:B------:R-:W-:Y:S01]  /*a380*/  IMAD.U32 R2, RZ, RZ, UR46 ;  /* 0x0000002eff027e24 */ /* 0x000fe2000f8e00ff */
[----:B------:R-:W-:Y:S04]  /*a390*/  UIADD3 UR4, UPT, UPT, UR46, 0x1, URZ ;  /* 0x000000012e047890 */ /* 0x000fe8000fffe0ff */
[----:B------:R-:W-:Y:S04]  /*a3a0*/  UISETP.NE.AND UP0, UPT, UR4, 0x4, UPT ;  /* 0x000000040400788c */ /* 0x000fe8000bf05270 */
[----:B------:R-:W-:Y:S03]  /*a3b0*/  USEL UR46, UR4, URZ, UP0 ;  /* 0x000000ff042e7287 */ /* 0x000fe60008000000 */
[----:B------:R-:W-:Y:S05]  /*a3c0*/  @P0 LEA R2, R2, UR43, 0x3 ;  /* 0x0000002b02020c11 */ /* 0x000fea000f8e18ff */
[----:B------:R-:W-:Y:S05]  /*a3d0*/  @P0 VIADD R2, R2, 0x120 ;  /* 0x0000012002020836 */ /* 0x000fea0000000000 */
[----:B------:R-:W-:Y:S04]  /*a3e0*/  @P0 PRMT R2, R99, 0x654, R2 ;  /* 0x0000065463020816 */ /* 0x000fe80000000002 */
[----:B------:R3:W-:Y:S03]  /*a3f0*/  @P0 SYNCS.ARRIVE.TRANS64.RED.A1T0 RZ, [R2+URZ], RZ ;  /* 0x000000ff02ff09a7 */ /* 0x0007e600081004ff */
.L_x_156:
[----:B------:R-:W-:Y:S01]  /*a400*/  R2UR UR5, R82 ;  /* 0x00000000520572ca */ /* 0x000fe200000e0000 */
[----:B------:R-:W-:Y:S01]  /*a410*/  UISETP.NE.AND UP0, UPT, UR61, URZ, UPT ;  /* 0x000000ff3d00728c */ /* 0x000fe2000bf05270 */
[----:B------:R-:W-:Y:S01]  /*a420*/  R2UR UR4, R83 ;  /* 0x00000000530472ca */ /* 0x000fe200000e0000 */
[----:B------:R-:W-:Y:S01]  /*a430*/  UIADD3 UR47, UPT, UPT, UR47, 0x4, URZ ;  /* 0x000000042f2f7890 */ /* 0x000fe2000fffe0ff */
[----:B------:R-:W-:Y:S01]  /*a440*/  ISETP.NE.AND P0, PT, R87, 0x2, PT ;  /* 0x000000025700780c */ /* 0x000fe20003f05270 */
[----:B------:R-:W-:Y:S01]  /*a450*/  UMOV UR36, UR60 ;  /* 0x0000003c00247c82 */ /* 0x000fe20008000000 */
[----:B------:R-:W-:Y:S02]  /*a460*/  ISETP.NE.AND P1, PT, R0, 0x4, PT ;  /* 0x000000040000780c */ /* 0x000fe40003f25270 */
[----:B---3--:R-:W-:Y:S02]  /*a470*/  SEL R2, RZ, 0x1, P0 ;  /* 0x00000001ff027807 */ /* 0x008fe40000000000 */
[----:B------:R-:W-:Y:S02]  /*a480*/  SEL R3, RZ, 0x1, P1 ;  /* 0x00000001ff037807 */ /* 0x000fe40000800000 */
[----:B------:R-:W-:Y:S01]  /*a490*/  LOP3.LUT R89, R89, R2, RZ, 0x3c, !PT ;  /* 0x0000000259597212 */ /* 0x000fe200078e3cff */
[----:B------:R-:W-:Y:S01]  /*a4a0*/  UIADD3 UR30, UPT, UPT, UR37, UR5, URZ ;  /* 0x00000005251e7290 */ /* 0x000fe2000fffe0ff */
[----:B------:R-:W-:Y:S01]  /*a4b0*/  LOP3.LUT R90, R90, R3, RZ, 0x3c, !PT ;  /* 0x000000035a5a7212 */ /* 0x000fe200078e3cff */
[----:B------:R-:W-:Y:S01]  /*a4c0*/  UIADD3 UR26, UPT, UPT, UR38, UR4, URZ ;  /* 0x00000004261a7290 */ /* 0x000fe2000fffe0ff */
[----:B------:R-:W-:Y:S02]  /*a4d0*/  SEL R87, R87, RZ, P0 ;  /* 0x000000ff57577207 */ /* 0x000fe40000000000 */
[----:B------:R-:W-:Y:S01]  /*a4e0*/  SEL R36, R0, RZ, P1 ;  /* 0x000000ff00247207 */ /* 0x000fe20000800000 */
[----:B------:R-:W-:Y:S08]  /*a4f0*/  BRA.U UP0, `(.L_x_157) ;  /* 0xffffffbd00a07547 */ /* 0x000ff0000b83ffff */
[----:B------:R-:W-:-:S13]  /*a500*/  R2UR UR4, R84 ;  /* 0x00000000540472ca */ /* 0x000fda00000e0000 */
[----:B------:R-:W-:-:S09]  /*a510*/  UISETP.NE.AND UP0, UPT, UR4, URZ, UPT ;  /* 0x000000ff0400728c */ /* 0x000fd2000bf05270 */
[----:B------:R-:W-:Y:S05]  /*a520*/  BRA.U !UP0, `(.L_x_158) ;  /* 0x0000000108487547 */ /* 0x000fea000b800000 */
[----:B------:R-:W3:Y:S02]  /*a530*/  LDCU.64 UR4, c[0x0][0x890] ;  /* 0x00011200ff0477ac */ /* 0x000ee40008000a00 */
[----:B---3--:R-:W-:-:S04]  /*a540*/  UISETP.NE.U32.AND UP0, UPT, UR4, URZ, UPT ;  /* 0x000000ff0400728c */ /* 0x008fc8000bf05070 */
[----:B------:R-:W-:-:S09]  /*a550*/  UISETP.NE.AND.EX UP0, UPT, UR5, URZ, UPT, UP0 ;  /* 0x000000ff0500728c */ /* 0x000fd2000bf05300 */
[----:B------:R-:W-:Y:S05]  /*a560*/  BRA.U UP0, `(.L_x_159) ;  /* 0x00000001000c7547 */ /* 0x000fea000b800000 */
[----:B------:R-:W-:-:S13]  /*a570*/  FSETP.NEU.AND P0, PT, R41, RZ, PT ;  /* 0x000000ff2900720b */ /* 0x000fda0003f0d000 */
[----:B------:R-:W-:Y:S05]  /*a580*/  @!P0 EXIT ;  /* 0x000000000000894d */ /* 0x000fea0003800000 */
[----:B------:R-:W-:Y:S05]  /*a590*/  BRA `(.L_x_158) ;  /* 0x00000000002c7947 */ /* 0x000fea0003800000 */
.L_x_159:
[----:B------:R-:W-:Y:S01]  /*a5a0*/  ISETP.NE.AND P0, PT, R86, RZ, PT ;  /* 0x000000ff5600720c */ /* 0x000fe20003f05270 */
[----:B------:R-:W-:-:S12]  /*a5b0*/  BSSY.RECONVERGENT B0, `(.L_x_158) ;  /* 0x0000009000007945 */ /* 0x000fd80003800200 */
[----:B------:R-:W-:Y:S05]  /*a5c0*/  @P0 BRA `(.L_x_160) ;  /* 0x0000000000140947 */ /* 0x000fea0003800000 */
[----:B------:R-:W3:Y:S02]  /*a5d0*/  LDCU.64 UR4, c[0x0][0x888] ;  /* 0x00011100ff0477ac */ /* 0x000ee40008000a00 */
[----:B---3--:R-:W-:-:S04]  /*a5e0*/  ISETP.NE.U32.AND P0, PT, RZ, UR4, PT ;  /* 0x00000004ff007c0c */ /* 0x008fc8000bf05070 */
[----:B------:R-:W-:-:S13]  /*a5f0*/  ISETP.NE.AND.EX P0, PT, RZ, UR5, PT, P0 ;  /* 0x00000005ff007c0c */ /* 0x000fda000bf05300 */
[----:B------:R-:W-:Y:S05]  /*a600*/  @!P0 EXIT ;  /* 0x000000000000894d */ /* 0x000fea0003800000 */
[----:B------:R-:W-:Y:S05]  /*a610*/  BRA `(.L_x_161) ;  /* 0x0000000000087947 */ /* 0x000fea0003800000 */
.L_x_160:
[----:B------:R-:W-:-:S13]  /*a620*/  FSETP.NEU.AND P0, PT, R41, RZ, PT ;  /* 0x000000ff2900720b */ /* 0x000fda0003f0d000 */
[----:B------:R-:W-:Y:S05]  /*a630*/  @!P0 EXIT ;  /* 0x000000000000894d */ /* 0x000fea0003800000 */
.L_x_161:
[----:B------:R-:W-:Y:S05]  /*a640*/  BSYNC.RECONVERGENT B0 ;  /* 0x0000000000007941 */ /* 0x000fea0003800200 */
.L_x_158:
[----:B------:R-:W3:Y:S01]  /*a650*/  S2UR UR5, SR_CgaCtaId ;  /* 0x00000000000579c3 */ /* 0x000ee20000008800 */
[----:B------:R-:W-:Y:S01]  /*a660*/  ULEA UR4, UR46, UR43, 0x3 ;  /* 0x0000002b2e047291 */ /* 0x000fe2000f8e18ff */
[----:B------:R-:W-:-:S04]  /*a670*/  DEPBAR.LE SB0, 0x0 ;  /* 0x000080000000791a */ /* 0x000fc80000000000 */
[----:B------:R-:W-:-:S04]  /*a680*/  UIADD3 UR4, UPT, UPT, UR4, 0x120, URZ ;  /* 0x0000012004047890 */ /* 0x000fc8000fffe0ff */
[----:B---3--:R-:W-:-:S09]  /*a690*/  UPRMT UR4, UR5, 0x654, UR4 ;  /* 0x0000065405047896 */ /* 0x008fd20008000004 */
[----:B------:R-:W-:Y:S01]  /*a6a0*/  SYNCS.ARRIVE.TRANS64.RED.A1T0 RZ, [UR4], RZ ;  /* 0x000000ffffff79a7 */ /* 0x000fe20008100404 */
[----:B------:R-:W-:Y:S05]  /*a6b0*/  EXIT ;  /* 0x000000000000794d */ /* 0x000fea0003800000 */
.L_x_25:
[----:B-1----:R1:W3:Y:S02]  /*a6c0*/  SYNCS.PHASECHK.TRANS64.TRYWAIT P0, [R0+URZ+0x1c0], R3 ;  /* 0x0001c003000075a7 */ /* 0x0022e400080011ff */
[----:B---3--:R-:W-:Y:S05]  /*a6d0*/  @!P0 NANOSLEEP.SYNCS 0x989680 ;  /* 0x009896800000895d */ /* 0x008fea0003900000 */
[----:B------:R-:W3:Y:S02]  /*a6e0*/  @!P0 SYNCS.PHASECHK.TRANS64 P0, [R0+URZ+0x1c0], R3 ;  /* 0x0001c003000085a7 */ /* 0x000ee400080010ff */
[----:B---3--:R-:W-:Y:S05]  /*a6f0*/  @!P0 BRA `(.L_x_25) ;  /* 0xfffffffc00f08947 */ /* 0x008fea000383ffff */
[----:B------:R-:W-:Y:S05]  /*a700*/  BRA `(.L_x_162) ;  /* 0xffffff7400847947 */ /* 0x000fea000383ffff */
.L_x_28:
[----:B-1----:R-:W-:-:S07]  /*a710*/  MOV R0, UR33 ;  /* 0x0000002100007c02 */ /* 0x002fce0008000f00 */
.L_x_163:
[----:B-1----:R1:W3:Y:S02]  /*a720*/  SYNCS.PHASECHK.TRANS64.TRYWAIT P0, [R0+URZ+0x80], R3 ;  /* 0x00008003000075a7 */ /* 0x0022e400080011ff */
[----:B---3--:R-:W-:Y:S05]  /*a730*/  @!P0 NANOSLEEP.SYNCS 0x989680 ;  /* 0x009896800000895d */ /* 0x008fea0003900000 */
[----:B------:R-:W3:Y:S02]  /*a740*/  @!P0 SYNCS.PHASECHK.TRANS64 P0, [R0+URZ+0x80], R3 ;  /* 0x00008003000085a7 */ /* 0x000ee400080010ff */
[----:B---3--:R-:W-:Y:S05]  /*a750*/  @!P0 BRA `(.L_x_163) ;  /* 0xfffffffc00f08947 */ /* 0x008fea000383ffff */
[----:B------:R-:W-:Y:S05]  /*a760*/  BRA `(.L_x_27) ;  /* 0xffffff7400d47947 */ /* 0x000fea000383ffff */
.L_x_35:
[----:B-1----:R-:W-:-:S07]  /*a770*/  MOV R0, UR9 ;  /* 0x0000000900007c02 */ /* 0x002fce0008000f00 */
.L_x_164:
[----:B-1----:R1:W3:Y:S02]  /*a780*/  SYNCS.PHASECHK.TRANS64.TRYWAIT P0, [R0+URZ+0x80], R3 ;  /* 0x00008003000075a7 */ /* 0x0022e400080011ff */
[----:B---3--:R-:W-:Y:S05]  /*a790*/  @!P0 NANOSLEEP.SYNCS 0x989680 ;  /* 0x009896800000895d */ /* 0x008fea0003900000 */
[----:B------:R-:W3:Y:S02]  /*a7a0*/  @!P0 SYNCS.PHASECHK.TRANS64 P0, [R0+URZ+0x80], R3 ;  /* 0x00008003000085a7 */ /* 0x000ee400080010ff */
[----:B---3--:R-:W-:Y:S05]  /*a7b0*/  @!P0 BRA `(.L_x_164) ;  /* 0xfffffffc00f08947 */ /* 0x008fea000383ffff */
[----:B------:R-:W-:Y:S05]  /*a7c0*/  BRA `(.L_x_34) ;  /* 0xffffff7800907947 */ /* 0x000fea000383ffff */
.L_x_40:
[----:B-1----:R1:W3:Y:S02]  /*a7d0*/  SYNCS.PHASECHK.TRANS64.TRYWAIT P0, [R3+URZ+0x150], R0 ;  /* 0x00015000030075a7 */ /* 0x0022e400080011ff */
[----:B---3--:R-:W-:Y:S05]  /*a7e0*/  @!P0 NANOSLEEP.SYNCS 0x989680 ;  /* 0x009896800000895d */ /* 0x008fea0003900000 */
[----:B------:R-:W3:Y:S02]  /*a7f0*/  @!P0 SYNCS.PHASECHK.TRANS64 P0, [R3+URZ+0x150], R0 ;  /* 0x00015000030085a7 */ /* 0x000ee400080010ff */
[----:B---3--:R-:W-:Y:S05]  /*a800*/  @!P0 BRA `(.L_x_40) ;  /* 0xfffffffc00f08947 */ /* 0x008fea000383ffff */
[----:B------:R-:W-:Y:S05]  /*a810*/  BRA `(.L_x_165) ;  /* 0xffffff7c00347947 */ /* 0x000fea000383ffff */
.L_x_44:
[----:B-1----:R-:W-:-:S07]  /*a820*/  MOV R0, UR4 ;  /* 0x0000000400007c02 */ /* 0x002fce0008000f00 */
.L_x_166:
[----:B-1----:R1:W3:Y:S02]  /*a830*/  SYNCS.PHASECHK.TRANS64.TRYWAIT P0, [R0+URZ], R3 ;  /* 0x00000003000075a7 */ /* 0x0022e400080011ff */
[----:B---3--:R-:W-:Y:S05]  /*a840*/  @!P0 NANOSLEEP.SYNCS 0x989680 ;  /* 0x009896800000895d */ /* 0x008fea0003900000 */
[----:B------:R-:W3:Y:S02]  /*a850*/  @!P0 SYNCS.PHASECHK.TRANS64 P0, [R0+URZ], R3 ;  /* 0x00000003000085a7 */ /* 0x000ee400080010ff */
[----:B---3--:R-:W-:Y:S05]  /*a860*/  @!P0 BRA `(.L_x_166) ;  /* 0xfffffffc00f08947 */ /* 0x008fea000383ffff */
[----:B------:R-:W-:Y:S05]  /*a870*/  BRA `(.L_x_167) ;  /* 0xffffff8000e07947 */ /* 0x000fea000383ffff */
.L_x_45:
[----:B------:R-:W-:-:S07]  /*a880*/  MOV R0, UR5 ;  /* 0x0000000500007c02 */ /* 0x000fce0008000f00 */
.L_x_168:
[----:B-1----:R1:W3:Y:S02]  /*a890*/  SYNCS.PHASECHK.TRANS64.TRYWAIT P0, [R0+URZ], R3 ;  /* 0x00000003000075a7 */ /* 0x0022e400080011ff */
[----:B---3--:R-:W-:Y:S05]  /*a8a0*/  @!P0 NANOSLEEP.SYNCS 0x989680 ;  /* 0x009896800000895d */ /* 0x008fea0003900000 */
[----:B------:R-:W3:Y:S02]  /*a8b0*/  @!P0 SYNCS.PHASECHK.TRANS64 P0, [R0+URZ], R3 ;  /* 0x00000003000085a7 */ /* 0x000ee400080010ff */
[----:B---3--:R-:W-:Y:S05]  /*a8c0*/  @!P0 BRA `(.L_x_168) ;  /* 0xfffffffc00f08947 */ /* 0x008fea000383ffff */
[----:B------:R-:W-:Y:S05]  /*a8d0*/  BRA `(.L_x_169) ;  /* 0xffffff8000ec7947 */ /* 0x000fea000383ffff */
.L_x_46:
[----:B------:R-:W-:-:S07]  /*a8e0*/  MOV R0, UR5 ;  /* 0x0000000500007c02 */ /* 0x000fce0008000f00 */
.L_x_170:
[----:B-1----:R1:W3:Y:S02]  /*a8f0*/  SYNCS.PHASECHK.TRANS64.TRYWAIT P0, [R0+URZ], R3 ;  /* 0x00000003000075a7 */ /* 0x0022e400080011ff */
[----:B---3--:R-:W-:Y:S05]  /*a900*/  @!P0 NANOSLEEP.SYNCS 0x989680 ;  /* 0x009896800000895d */ /* 0x008fea0003900000 */
[----:B------:R-:W3:Y:S02]  /*a910*/  @!P0 SYNCS.PHASECHK.TRANS64 P0, [R0+URZ], R3 ;  /* 0x00000003000085a7 */ /* 0x000ee400080010ff */
[----:B---3--:R-:W-:Y:S05]  /*a920*/  @!P0 BRA `(.L_x_170) ;  /* 0xfffffffc00f08947 */ /* 0x008fea000383ffff */
[----:B------:R-:W-:Y:S05]  /*a930*/  BRA `(.L_x_171) ;  /* 0xffffff8000f87947 */ /* 0x000fea000383ffff */
.L_x_47:
[----:B------:R-:W-:-:S07]  /*a940*/  MOV R0, UR5 ;  /* 0x0000000500007c02 */ /* 0x000fce0008000f00 */
.L_x_172:
[----:B-1----:R1:W3:Y:S02]  /*a950*/  SYNCS.PHASECHK.TRANS64.TRYWAIT P0, [R0+URZ], R3 ;  /* 0x00000003000075a7 */ /* 0x0022e400080011ff */
[----:B---3--:R-:W-:Y:S05]  /*a960*/  @!P0 NANOSLEEP.SYNCS 0x989680 ;  /* 0x009896800000895d */ /* 0x008fea0003900000 */
[----:B------:R-:W3:Y:S02]  /*a970*/  @!P0 SYNCS.PHASECHK.TRANS64 P0, [R0+URZ], R3 ;  /* 0x00000003000085a7 */ /* 0x000ee400080010ff */
[----:B---3--:R-:W-:Y:S05]  /*a980*/  @!P0 BRA `(.L_x_172) ;  /* 0xfffffffc00f08947 */ /* 0x008fea000383ffff */
[----:B------:R-:W-:Y:S05]  /*a990*/  BRA `(.L_x_173) ;  /* 0xffffff8400047947 */ /* 0x000fea000383ffff */
.L_x_48:
[----:B------:R-:W-:-:S07]  /*a9a0*/  MOV R0, UR5 ;  /* 0x0000000500007c02 */ /* 0x000fce0008000f00 */
.L_x_174:
[----:B-1----:R1:W3:Y:S02]  /*a9b0*/  SYNCS.PHASECHK.TRANS64.TRYWAIT P0, [R0+URZ], R3 ;  /* 0x00000003000075a7 */ /* 0x0022e400080011ff */
[----:B---3--:R-:W-:Y:S05]  /*a9c0*/  @!P0 NANOSLEEP.SYNCS 0x989680 ;  /* 0x009896800000895d */ /* 0x008fea0003900000 */
[----:B------:R-:W3:Y:S02]  /*a9d0*/  @!P0 SYNCS.PHASECHK.TRANS64 P0, [R0+URZ], R3 ;  /* 0x00000003000085a7 */ /* 0x000ee400080010ff */
[----:B---3--:R-:W-:Y:S05]  /*a9e0*/  @!P0 BRA `(.L_x_174) ;  /* 0xfffffffc00f08947 */ /* 0x008fea000383ffff */
[----:B------:R-:W-:Y:S05]  /*a9f0*/  BRA `(.L_x_175) ;  /* 0xffffff8400107947 */ /* 0x000fea000383ffff */
.L_x_49:
[----:B------:R-:W-:-:S07]  /*aa00*/  MOV R0, UR5 ;  /* 0x0000000500007c02 */ /* 0x000fce0008000f00 */
.L_x_176:
[----:B-1----:R1:W3:Y:S02]  /*aa10*/  SYNCS.PHASECHK.TRANS64.TRYWAIT P0, [R0+URZ], R3 ;  /* 0x00000003000075a7 */ /* 0x0022e400080011ff */
[----:B---3--:R-:W-:Y:S05]  /*aa20*/  @!P0 NANOSLEEP.SYNCS 0x989680 ;  /* 0x009896800000895d */ /* 0x008fea0003900000 */
[----:B------:R-:W3:Y:S02]  /*aa30*/  @!P0 SYNCS.PHASECHK.TRANS64 P0, [R0+URZ], R3 ;  /* 0x00000003000085a7 */ /* 0x000ee400080010ff */
[----:B---3--:R-:W-:Y:S05]  /*aa40*/  @!P0 BRA `(.L_x_176) ;  /* 0xfffffffc00f08947 */ /* 0x008fea000383ffff */
[----:B------:R-:W-:Y:S05]  /*aa50*/  BRA `(.L_x_177) ;  /* 0xffffff84001c7947 */ /* 0x000fea000383ffff */
.L_x_50:
[----:B------:R-:W-:-:S07]  /*aa60*/  MOV R0, UR5 ;  /* 0x0000000500007c02 */ /* 0x000fce0008000f00 */
.L_x_178:
[----:B-1----:R1:W3:Y:S02]  /*aa70*/  SYNCS.PHASECHK.TRANS64.TRYWAIT P0, [R0+URZ], R3 ;  /* 0x00000003000075a7 */ /* 0x0022e400080011ff */
[----:B---3--:R-:W-:Y:S05]  /*aa80*/  @!P0 NANOSLEEP.SYNCS 0x989680 ;  /* 0x009896800000895d */ /* 0x008fea0003900000 */
[----:B------:R-:W3:Y:S02]  /*aa90*/  @!P0 SYNCS.PHASECHK.TRANS64 P0, [R0+URZ], R3 ;  /* 0x00000003000085a7 */ /* 0x000ee400080010ff */
[----:B---3--:R-:W-:Y:S05]  /*aaa0*/  @!P0 BRA `(.L_x_178) ;  /* 0xfffffffc00f08947 */ /* 0x008fea000383ffff */
[----:B------:R-:W-:Y:S05]  /*aab0*/  BRA `(.L_x_179) ;  /* 0xffffff8400287947 */ /* 0x000fea000383ffff */
.L_x_51:
[----:B------:R-:W-:-:S07]  /*aac0*/  MOV R0, UR5 ;  /* 0x0000000500007c02 */ /* 0x000fce0008000f00 */
.L_x_180:
[----:B-1----:R1:W3:Y:S02]  /*aad0*/  SYNCS.PHASECHK.TRANS64.TRYWAIT P0, [R0+URZ], R3 ;  /* 0x00000003000075a7 */ /* 0x0022e400080011ff */
[----:B---3--:R-:W-:Y:S05]  /*aae0*/  @!P0 NANOSLEEP.SYNCS 0x989680 ;  /* 0x009896800000895d */ /* 0x008fea0003900000 */
[----:B------:R-:W3:Y:S02]  /*aaf0*/  @!P0 SYNCS.PHASECHK.TRANS64 P0, [R0+URZ], R3 ;  /* 0x00000003000085a7 */ /* 0x000ee400080010ff */
[----:B---3--:R-:W-:Y:S05]  /*ab00*/  @!P0 BRA `(.L_x_180) ;  /* 0xfffffffc00f08947 */ /* 0x008fea000383ffff */
[----:B------:R-:W-:Y:S05]  /*ab10*/  BRA `(.L_x_181) ;  /* 0xffffff8400347947 */ /* 0x000fea000383ffff */
.L_x_52:
[----:B------:R-:W-:-:S07]  /*ab20*/  MOV R0, UR5 ;  /* 0x0000000500007c02 */ /* 0x000fce0008000f00 */
.L_x_182:
[----:B-1----:R1:W3:Y:S02]  /*ab30*/  SYNCS.PHASECHK.TRANS64.TRYWAIT P0, [R0+URZ], R3 ;  /* 0x00000003000075a7 */ /* 0x0022e400080011ff */
[----:B---3--:R-:W-:Y:S05]  /*ab40*/  @!P0 NANOSLEEP.SYNCS 0x989680 ;  /* 0x009896800000895d */ /* 0x008fea0003900000 */
[----:B------:R-:W3:Y:S02]  /*ab50*/  @!P0 SYNCS.PHASECHK.TRANS64 P0, [R0+URZ], R3 ;  /* 0x00000003000085a7 */ /* 0x000ee400080010ff */
[----:B---3--:R-:W-:Y:S05]  /*ab60*/  @!P0 BRA `(.L_x_182) ;  /* 0xfffffffc00f08947 */ /* 0x008fea000383ffff */
[----:B------:R-:W-:Y:S05]  /*ab70*/  BRA `(.L_x_183) ;  /* 0xffffff8400407947 */ /* 0x000fea000383ffff */
.L_x_53:
[----:B------:R-:W-:-:S07]  /*ab80*/  MOV R0, UR5 ;  /* 0x0000000500007c02 */ /* 0x000fce0008000f00 */
.L_x_184:
[----:B-1----:R1:W3:Y:S02]  /*ab90*/  SYNCS.PHASECHK.TRANS64.TRYWAIT P0, [R0+URZ], R3 ;  /* 0x00000003000075a7 */ /* 0x0022e400080011ff */
[----:B---3--:R-:W-:Y:S05]  /*aba0*/  @!P0 NANOSLEEP.SYNCS 0x989680 ;  /* 0x009896800000895d */ /* 0x008fea0003900000 */
[----:B------:R-:W3:Y:S02]  /*abb0*/  @!P0 SYNCS.PHASECHK.TRANS64 P0, [R0+URZ], R3 ;  /* 0x00000003000085a7 */ /* 0x000ee400080010ff */
[----:B---3--:R-:W-:Y:S05]  /*abc0*/  @!P0 BRA `(.L_x_184) ;  /* 0xfffffffc00f08947 */ /* 0x008fea000383ffff */
[----:B------:R-:W-:Y:S05]  /*abd0*/  BRA `(.L_x_185) ;  /* 0xffffff84004c7947 */ /* 0x000fea000383ffff */
.L_x_54:
[----:B------:R-:W-:-:S07]  /*abe0*/  MOV R0, UR5 ;  /* 0x0000000500007c02 */ /* 0x000fce0008000f00 */
.L_x_186:
[----:B-1----:R1:W3:Y:S02]  /*abf0*/  SYNCS.PHASECHK.TRANS64.TRYWAIT P0, [R0+URZ], R3 ;  /* 0x00000003000075a7 */ /* 0x0022e400080011ff */
[----:B---3--:R-:W-:Y:S05]  /*ac00*/  @!P0 NANOSLEEP.SYNCS 0x989680 ;  /* 0x009896800000895d */ /* 0x008fea0003900000 */
[----:B------:R-:W3:Y:S02]  /*ac10*/  @!P0 SYNCS.PHASECHK.TRANS64 P0, [R0+URZ], R3 ;  /* 0x00000003000085a7 */ /* 0x000ee400080010ff */
[----:B---3--:R-:W-:Y:S05]  /*ac20*/  @!P0 BRA `(.L_x_186) ;  /* 0xfffffffc00f08947 */ /* 0x008fea000383ffff */
[----:B------:R-:W-:Y:S05]  /*ac30*/  BRA `(.L_x_187) ;  /* 0xffffff8400587947 */ /* 0x000fea000383ffff */
.L_x_55:
[----:B------:R-:W-:-:S07]  /*ac40*/  MOV R0, UR5 ;  /* 0x0000000500007c02 */ /* 0x000fce0008000f00 */
.L_x_188:
[----:B-1----:R1:W3:Y:S02]  /*ac50*/  SYNCS.PHASECHK.TRANS64.TRYWAIT P0, [R0+URZ], R3 ;  /* 0x00000003000075a7 */ /* 0x0022e400080011ff */
[----:B---3--:R-:W-:Y:S05]  /*ac60*/  @!P0 NANOSLEEP.SYNCS 0x989680 ;  /* 0x009896800000895d */ /* 0x008fea0003900000 */
[----:B------:R-:W3:Y:S02]  /*ac70*/  @!P0 SYNCS.PHASECHK.TRANS64 P0, [R0+URZ], R3 ;  /* 0x00000003000085a7 */ /* 0x000ee400080010ff */
[----:B---3--:R-:W-:Y:S05]  /*ac80*/  @!P0 BRA `(.L_x_188) ;  /* 0xfffffffc00f08947 */ /* 0x008fea000383ffff */
[----:B------:R-:W-:Y:S05]  /*ac90*/  BRA `(.L_x_189) ;  /* 0xffffff8400647947 */ /* 0x000fea000383ffff */
.L_x_56:
[----:B------:R-:W-:-:S07]  /*aca0*/  MOV R0, UR5 ;  /* 0x0000000500007c02 */ /* 0x000fce0008000f00 */
.L_x_190:
[----:B-1----:R1:W3:Y:S02]  /*acb0*/  SYNCS.PHASECHK.TRANS64.TRYWAIT P0, [R0+URZ], R3 ;  /* 0x00000003000075a7 */ /* 0x0022e400080011ff */
[----:B---3--:R-:W-:Y:S05]  /*acc0*/  @!P0 NANOSLEEP.SYNCS 0x989680 ;  /* 0x009896800000895d */ /* 0x008fea0003900000 */
[----:B------:R-:W3:Y:S02]  /*acd0*/  @!P0 SYNCS.PHASECHK.TRANS64 P0, [R0+URZ], R3 ;  /* 0x00000003000085a7 */ /* 0x000ee400080010ff */
[----:B---3--:R-:W-:Y:S05]  /*ace0*/  @!P0 BRA `(.L_x_190) ;  /* 0xfffffffc00f08947 */ /* 0x008fea000383ffff */
[----:B------:R-:W-:Y:S05]  /*acf0*/  BRA `(.L_x_191) ;  /* 0xffffff8400707947 */ /* 0x000fea000383ffff */
.L_x_57:
[----:B------:R-:W-:-:S07]  /*ad00*/  MOV R0, UR5 ;  /* 0x0000000500007c02 */ /* 0x000fce0008000f00 */
.L_x_192:
[----:B-1----:R1:W3:Y:S02]  /*ad10*/  SYNCS.PHASECHK.TRANS64.TRYWAIT P0, [R0+URZ], R3 ;  /* 0x00000003000075a7 */ /* 0x0022e400080011ff */
[----:B---3--:R-:W-:Y:S05]  /*ad20*/  @!P0 NANOSLEEP.SYNCS 0x989680 ;  /* 0x009896800000895d */ /* 0x008fea0003900000 */
[----:B------:R-:W3:Y:S02]  /*ad30*/  @!P0 SYNCS.PHASECHK.TRANS64 P0, [R0+URZ], R3 ;  /* 0x00000003000085a7 */ /* 0x000ee400080010ff */
[----:B---3--:R-:W-:Y:S05]  /*ad40*/  @!P0 BRA `(.L_x_192) ;  /* 0xfffffffc00f08947 */ /* 0x008fea000383ffff */
[----:B------:R-:W-:Y:S05]  /*ad50*/  BRA `(.L_x_193) ;  /* 0xffffff84007c7947 */ /* 0x000fea000383ffff */
.L_x_58:
[----:B------:R-:W-:-:S07]  /*ad60*/  MOV R0, UR5 ;  /* 0x0000000500007c02 */ /* 0x000fce0008000f00 */
.L_x_194:
[----:B-1----:R1:W3:Y:S02]  /*ad70*/  SYNCS.PHASECHK.TRANS64.TRYWAIT P0, [R0+URZ], R3 ;  /* 0x00000003000075a7 */ /* 0x0022e400080011ff */
[----:B---3--:R-:W-:Y:S05]  /*ad80*/  @!P0 NANOSLEEP.SYNCS 0x989680 ;  /* 0x009896800000895d */ /* 0x008fea0003900000 */
[----:B------:R-:W3:Y:S02]  /*ad90*/  @!P0 SYNCS.PHASECHK.TRANS64 P0, [R0+URZ], R3 ;  /* 0x00000003000085a7 */ /* 0x000ee400080010ff */
[----:B---3--:R-:W-:Y:S05]  /*ada0*/  @!P0 BRA `(.L_x_194) ;  /* 0xfffffffc00f08947 */ /* 0x008fea000383ffff */
[----:B------:R-:W-:Y:S05]  /*adb0*/  BRA `(.L_x_195) ;  /* 0xffffff8400887947 */ /* 0x000fea000383ffff */
.L_x_61:
[----:B--2---:R2:W3:Y:S02]  /*adc0*/  SYNCS.PHASECHK.TRANS64.TRYWAIT P0, [R0+URZ+0x1b0], R5 ;  /* 0x0001b005000075a7 */ /* 0x0044e400080011ff */
[----:B---3--:R-:W-:Y:S05]  /*add0*/  @!P0 NANOSLEEP.SYNCS 0x989680 ;  /* 0x009896800000895d */ /* 0x008fea0003900000 */
[----:B------:R-:W3:Y:S02]  /*ade0*/  @!P0 SYNCS.PHASECHK.TRANS64 P0, [R0+URZ+0x1b0], R5 ;  /* 0x0001b005000085a7 */ /* 0x000ee400080010ff */
[----:B---3--:R-:W-:Y:S05]  /*adf0*/  @!P0 BRA `(.L_x_61) ;  /* 0xfffffffc00f08947 */ /* 0x008fea000383ffff */
[----:B------:R-:W-:Y:S05]  /*ae00*/  BRA `(.L_x_196) ;  /* 0xffffff8400ec7947 */ /* 0x000fea000383ffff */
.L_x_62:
[----:B------:R-:W-:-:S07]  /*ae10*/  MOV R0, UR4 ;  /* 0x0000000400007c02 */ /* 0x000fce0008000f00 */
.L_x_197:
[----:B--2---:R2:W3:Y:S02]  /*ae20*/  SYNCS.PHASECHK.TRANS64.TRYWAIT P0, [R0+URZ+0x160], R7 ;  /* 0x00016007000075a7 */ /* 0x0044e400080011ff */
[----:B---3--:R-:W-:Y:S05]  /*ae30*/  @!P0 NANOSLEEP.SYNCS 0x989680 ;  /* 0x009896800000895d */ /* 0x008fea0003900000 */
[----:B------:R-:W3:Y:S02]  /*ae40*/  @!P0 SYNCS.PHASECHK.TRANS64 P0, [R0+URZ+0x160], R7 ;  /* 0x00016007000085a7 */ /* 0x000ee400080010ff */
[----:B---3--:R-:W-:Y:S05]  /*ae50*/  @!P0 BRA `(.L_x_197) ;  /* 0xfffffffc00f08947 */ /* 0x008fea000383ffff */
[----:B------:R-:W-:Y:S05]  /*ae60*/  BRA `(.L_x_198) ;  /* 0xffffff8400fc7947 */ /* 0x000fea000383ffff */
.L_x_63:
[----:B--2---:R2:W3:Y:S02]  /*ae70*/  SYNCS.PHASECHK.TRANS64.TRYWAIT P1, [R0+URZ+0x150], R5 ;  /* 0x00015005000075a7 */ /* 0x0044e400080211ff */
[----:B---3--:R-:W-:Y:S05]  /*ae80*/  @!P1 NANOSLEEP.SYNCS 0x989680 ;  /* 0x009896800000995d */ /* 0x008fea0003900000 */
[----:B------:R-:W3:Y:S02]  /*ae90*/  @!P1 SYNCS.PHASECHK.TRANS64 P1, [R0+URZ+0x150], R5 ;  /* 0x00015005000095a7 */ /* 0x000ee400080210ff */
[----:B---3--:R-:W-:Y:S05]  /*aea0*/  @!P1 BRA `(.L_x_63) ;  /* 0xfffffffc00f09947 */ /* 0x008fea000383ffff */
[----:B------:R-:W-:Y:S05]  /*aeb0*/  BRA `(.L_x_199) ;  /* 0xffffff88002c7947 */ /* 0x000fea000383ffff */
.L_x_66:
[----:B------:R-:W-:-:S07]  /*aec0*/  MOV R0, UR4 ;  /* 0x0000000400007c02 */ /* 0x000fce0008000f00 */
.L_x_200:
[----:B--2---:R2:W3:Y:S02]  /*aed0*/  SYNCS.PHASECHK.TRANS64.TRYWAIT P0, [R0+URZ+0x160], R3 ;  /* 0x00016003000075a7 */ /* 0x0044e400080011ff */
[----:B---3--:R-:W-:Y:S05]  /*aee0*/  @!P0 NANOSLEEP.SYNCS 0x989680 ;  /* 0x009896800000895d */ /* 0x008fea0003900000 */
[----:B------:R-:W3:Y:S02]  /*aef0*/  @!P0 SYNCS.PHASECHK.TRANS64 P0, [R0+URZ+0x160], R3 ;  /* 0x00016003000085a7 */ /* 0x000ee400080010ff */
[----:B---3--:R-:W-:Y:S05]  /*af00*/  @!P0 BRA `(.L_x_200) ;  /* 0xfffffffc00f08947 */ /* 0x008fea000383ffff */
[----:B------:R-:W-:Y:S05]  /*af10*/  BRA `(.L_x_65) ;  /* 0xffffff8800807947 */ /* 0x000fea000383ffff */
.L_x_75:
[----:B--2---:R-:W-:-:S04]  /*af20*/  MOV R5, UR5 ;  /* 0x0000000500057c02 */ /* 0x004fc80008000f00 */
[----:B------:R2:W3:Y:S03]  /*af30*/  SYNCS.PHASECHK.TRANS64.TRYWAIT P0, [R5+URZ+0x8], R6 ;  /* 0x00000806050075a7 */ /* 0x0004e600080011ff */
[----:B---3--:R-:W-:Y:S05]  /*af40*/  @!P0 NANOSLEEP.SYNCS 0x989680 ;  /* 0x009896800000895d */ /* 0x008fea0003900000 */
[----:B------:R-:W3:Y:S02]  /*af50*/  @!P0 SYNCS.PHASECHK.TRANS64 P0, [R5+URZ+0x8], R6 ;  /* 0x00000806050085a7 */ /* 0x000ee400080010ff */
[----:B---3--:R-:W-:Y:S05]  /*af60*/  @!P0 BRA `(.L_x_75) ;  /* 0xfffffffc00ec8947 */ /* 0x008fea000383ffff */
[----:B------:R-:W-:Y:S05]  /*af70*/  BRA `(.L_x_74) ;  /* 0xffffff8c00387947 */ /* 0x000fea000383ffff */
.L_x_77:
[----:B------:R-:W-:Y:S01]  /*af80*/  BSSY B0, `(.L_x_201) ;  /* 0x0000006000007945 */ /* 0x000fe20003800000 */
[----:B------:R-:W-:-:S07]  /*af90*/  MOV R15, 0xffffffff ;  /* 0xffffffff000f7802 */ /* 0x000fce0000000f00 */
[----:B-12--5:R-:W-:Y:S05]  /*afa0*/  WARPSYNC.COLLECTIVE R15, `(.L_x_202) ;  /* 0x000000000f0c7348 */ /* 0x026fea0003c00000 */
[----:B------:R-:W-:Y:S02]  /*afb0*/  ELECT P6, UR79, PT ;  /* 0x00000000004f782f */ /* 0x000fe400038c0000 */
[----:B------:R-:W-:Y:S01]  /*afc0*/  MOV R14, UR79 ;  /* 0x0000004f000e7c02 */ /* 0x000fe20008000f00 */
[----:B-12--5:R-:W-:Y:S10]  /*afd0*/  ENDCOLLECTIVE ;  /* 0x000000000000791b */ /* 0x026ff40003800000 */
.L_x_202:
[----:B------:R-:W-:Y:S05]  /*afe0*/  BSYNC B0 ;  /* 0x0000000000007941 */ /* 0x000fea0003800000 */
.L_x_201:
[----:B------:R-:W-:Y:S01]  /*aff0*/  PLOP3.LUT P0, PT, P6, PT, PT, 0x80, 0x8 ;  /* 0x000000000008781c */ /* 0x000fe2000370f070 */
[----:B------:R-:W-:-:S12]  /*b000*/  BRA `(.L_x_203) ;  /* 0xffffff8c00647947 */ /* 0x000fd8000383ffff */
.L_x_79:
[----:B--2---:R-:W-:-:S04]  /*b010*/  MOV R3, UR5 ;  /* 0x0000000500037c02 */ /* 0x004fc80008000f00 */
[----:B------:R2:W3:Y:S03]  /*b020*/  SYNCS.PHASECHK.TRANS64.TRYWAIT P0, [R3+URZ+0x8], R4 ;  /* 0x00000804030075a7 */ /* 0x0004e600080011ff */
[----:B---3--:R-:W-:Y:S05]  /*b030*/  @!P0 NANOSLEEP.SYNCS 0x989680 ;  /* 0x009896800000895d */ /* 0x008fea0003900000 */
[----:B------:R-:W3:Y:S02]  /*b040*/  @!P0 SYNCS.PHASECHK.TRANS64 P0, [R3+URZ+0x8], R4 ;  /* 0x00000804030085a7 */ /* 0x000ee400080010ff */
[----:B---3--:R-:W-:Y:S05]  /*b050*/  @!P0 BRA `(.L_x_79) ;  /* 0xfffffffc00ec8947 */ /* 0x008fea000383ffff */
[----:B------:R-:W-:Y:S05]  /*b060*/  BRA `(.L_x_78) ;  /* 0xffffff8c00687947 */ /* 0x000fea000383ffff */
.L_x_80:
[----:B-1----:R1:W2:Y:S02]  /*b070*/  SYNCS.PHASECHK.TRANS64.TRYWAIT P0, [R0+URZ+0x150], R5 ;  /* 0x00015005000075a7 */ /* 0x0022a400080011ff */
[----:B--2---:R-:W-:Y:S05]  /*b080*/  @!P0 NANOSLEEP.SYNCS 0x989680 ;  /* 0x009896800000895d */ /* 0x004fea0003900000 */
[----:B------:R-:W2:Y:S02]  /*b090*/  @!P0 SYNCS.PHASECHK.TRANS64 P0, [R0+URZ+0x150], R5 ;  /* 0x00015005000085a7 */ /* 0x000ea400080010ff */
[----:B--2---:R-:W-:Y:S05]  /*b0a0*/  @!P0 BRA `(.L_x_80) ;  /* 0xfffffffc00f08947 */ /* 0x004fea000383ffff */
[----:B------:R-:W-:Y:S05]  /*b0b0*/  BRA `(.L_x_204) ;  /* 0xffffff9000447947 */ /* 0x000fea000383ffff */
.L_x_82:
[----:B------:R-:W-:-:S07]  /*b0c0*/  MOV R0, UR23 ;  /* 0x0000001700007c02 */ /* 0x000fce0008000f00 */
.L_x_205:
[----:B-1----:R1:W2:Y:S02]  /*b0d0*/  SYNCS.PHASECHK.TRANS64.TRYWAIT P0, [R0+URZ+0x190], R5 ;  /* 0x00019005000075a7 */ /* 0x0022a400080011ff */
[----:B--2---:R-:W-:Y:S05]  /*b0e0*/  @!P0 NANOSLEEP.SYNCS 0x989680 ;  /* 0x009896800000895d */ /* 0x004fea0003900000 */
[----:B------:R-:W2:Y:S02]  /*b0f0*/  @!P0 SYNCS.PHASECHK.TRANS64 P0, [R0+URZ+0x190], R5 ;  /* 0x00019005000085a7 */ /* 0x000ea400080010ff */
[----:B--2---:R-:W-:Y:S05]  /*b100*/  @!P0 BRA `(.L_x_205) ;  /* 0xfffffffc00f08947 */ /* 0x004fea000383ffff */
[----:B------:R-:W-:Y:S05]  /*b110*/  BRA `(.L_x_206) ;  /* 0xffffff9000907947 */ /* 0x000fea000383ffff */
.L_x_85:
[----:B------:R-:W-:Y:S07]  /*b120*/  MOV R0, UR5 ;  /* 0x0000000500007c02 */ /* 0x000fee0008000f00 */
.L_x_207:
[----:B-1----:R1:W2:Y:S02]  /*b130*/  SYNCS.PHASECHK.TRANS64.TRYWAIT P0, [R0+URZ], R5 ;  /* 0x00000005000075a7 */ /* 0x0022a400080011ff */
[----:B--2---:R-:W-:Y:S05]  /*b140*/  @!P0 NANOSLEEP.SYNCS 0x989680 ;  /* 0x009896800000895d */ /* 0x004fea0003900000 */
[----:B------:R-:W2:Y:S02]  /*b150*/  @!P0 SYNCS.PHASECHK.TRANS64 P0, [R0+URZ], R5 ;  /* 0x00000005000085a7 */ /* 0x000ea400080010ff */
[----:B--2---:R-:W-:Y:S05]  /*b160*/  @!P0 BRA `(.L_x_207) ;  /* 0xfffffffc00f08947 */ /* 0x004fea000383ffff */
[----:B------:R-:W-:Y:S05]  /*b170*/  BRA `(.L_x_84) ;  /* 0xffffff9000a47947 */ /* 0x000fea000383ffff */
.L_x_89:
[----:B-1----:R-:W-:-:S07]  /*b180*/  MOV R0, UR4 ;  /* 0x0000000400007c02 */ /* 0x002fce0008000f00 */
.L_x_208:
[----:B-1----:R1:W2:Y:S02]  /*b190*/  SYNCS.PHASECHK.TRANS64.TRYWAIT P0, [R0+URZ], R3 ;  /* 0x00000003000075a7 */ /* 0x0022a400080011ff */
[----:B--2---:R-:W-:Y:S05]  /*b1a0*/  @!P0 NANOSLEEP.SYNCS 0x989680 ;  /* 0x009896800000895d */ /* 0x004fea0003900000 */
[----:B------:R-:W2:Y:S02]  /*b1b0*/  @!P0 SYNCS.PHASECHK.TRANS64 P0, [R0+URZ], R3 ;  /* 0x00000003000085a7 */ /* 0x000ea400080010ff */
[----:B--2---:R-:W-:Y:S05]  /*b1c0*/  @!P0 BRA `(.L_x_208) ;  /* 0xfffffffc00f08947 */ /* 0x004fea000383ffff */
[----:B------:R-:W-:Y:S05]  /*b1d0*/  BRA `(.L_x_209) ;  /* 0xffffff9400707947 */ /* 0x000fea000383ffff */
.L_x_90:
[----:B------:R-:W-:-:S07]  /*b1e0*/  MOV R0, UR5 ;  /* 0x0000000500007c02 */ /* 0x000fce0008000f00 */
.L_x_210:
[----:B-1----:R1:W2:Y:S02]  /*b1f0*/  SYNCS.PHASECHK.TRANS64.TRYWAIT P0, [R0+URZ], R3 ;  /* 0x00000003000075a7 */ /* 0x0022a400080011ff */
[----:B--2---:R-:W-:Y:S05]  /*b200*/  @!P0 NANOSLEEP.SYNCS 0x989680 ;  /* 0x009896800000895d */ /* 0x004fea0003900000 */
[----:B------:R-:W2:Y:S02]  /*b210*/  @!P0 SYNCS.PHASECHK.TRANS64 P0, [R0+URZ], R3 ;  /* 0x00000003000085a7 */ /* 0x000ea400080010ff */
[----:B--2---:R-:W-:Y:S05]  /*b220*/  @!P0 BRA `(.L_x_210) ;  /* 0xfffffffc00f08947 */ /* 0x004fea000383ffff */
[----:B------:R-:W-:Y:S05]  /*b230*/  BRA `(.L_x_211) ;  /* 0xffffff94007c7947 */ /* 0x000fea000383ffff */
.L_x_91:
[----:B------:R-:W-:-:S07]  /*b240*/  MOV R0, UR5 ;  /* 0x0000000500007c02 */ /* 0x000fce0008000f00 */
.L_x_212:
[----:B-1----:R1:W2:Y:S02]  /*b250*/  SYNCS.PHASECHK.TRANS64.TRYWAIT P0, [R0+URZ], R3 ;  /* 0x00000003000075a7 */ /* 0x0022a400080011ff */
[----:B--2---:R-:W-:Y:S05]  /*b260*/  @!P0 NANOSLEEP.SYNCS 0x989680 ;  /* 0x009896800000895d */ /* 0x004fea0003900000 */
[----:B------:R-:W2:Y:S02]  /*b270*/  @!P0 SYNCS.PHASECHK.TRANS64 P0, [R0+URZ], R3 ;  /* 0x00000003000085a7 */ /* 0x000ea400080010ff */
[----:B--2---:R-:W-:Y:S05]  /*b280*/  @!P0 BRA `(.L_x_212) ;  /* 0xfffffffc00f08947 */ /* 0x004fea000383ffff */
[----:B------:R-:W-:Y:S05]  /*b290*/  BRA `(.L_x_213) ;  /* 0xffffff9400887947 */ /* 0x000fea000383ffff */
.L_x_94:
[----:B------:R-:W-:-:S07]  /*b2a0*/  MOV R0, UR17 ;  /* 0x0000001100007c02 */ /* 0x000fce0008000f00 */
.L_x_214:
[----:B-1----:R1:W2:Y:S02]  /*b2b0*/  SYNCS.PHASECHK.TRANS64.TRYWAIT P1, [R0+URZ+0x1d0], R3 ;  /* 0x0001d003000075a7 */ /* 0x0022a400080211ff */
[----:B--2---:R-:W-:Y:S05]  /*b2c0*/  @!P1 NANOSLEEP.SYNCS 0x989680 ;  /* 0x009896800000995d */ /* 0x004fea0003900000 */
[----:B------:R-:W2:Y:S02]  /*b2d0*/  @!P1 SYNCS.PHASECHK.TRANS64 P1, [R0+URZ+0x1d0], R3 ;  /* 0x0001d003000095a7 */ /* 0x000ea400080210ff */
[----:B--2---:R-:W-:Y:S05]  /*b2e0*/  @!P1 BRA `(.L_x_214) ;  /* 0xfffffffc00f09947 */ /* 0x004fea000383ffff */
[----:B------:R-:W-:Y:S05]  /*b2f0*/  BRA `(.L_x_215) ;  /* 0xffffff9400d47947 */ /* 0x000fea000383ffff */
.L_x_99:
[----:B-1----:R1:W2:Y:S02]  /*b300*/  SYNCS.PHASECHK.TRANS64.TRYWAIT P0, [R8+URZ+0x150], R5 ;  /* 0x00015005080075a7 */ /* 0x0022a400080011ff */
[----:B--2---:R-:W-:Y:S05]  /*b310*/  @!P0 NANOSLEEP.SYNCS 0x989680 ;  /* 0x009896800000895d */ /* 0x004fea0003900000 */
[----:B------:R-:W2:Y:S02]  /*b320*/  @!P0 SYNCS.PHASECHK.TRANS64 P0, [R8+URZ+0x150], R5 ;  /* 0x00015005080085a7 */ /* 0x000ea400080010ff */
[----:B--2---:R-:W-:Y:S05]  /*b330*/  @!P0 BRA `(.L_x_99) ;  /* 0xfffffffc00f08947 */ /* 0x004fea000383ffff */
[----:B------:R-:W-:Y:S05]  /*b340*/  BRA `(.L_x_216) ;  /* 0xffffff9c001c7947 */ /* 0x000fea000383ffff */
.L_x_102:
[----:B------:R-:W-:Y:S07]  /*b350*/  MOV R0, UR21 ;  /* 0x0000001500007c02 */ /* 0x000fee0008000f00 */
.L_x_217:
[----:B-1----:R1:W2:Y:S02]  /*b360*/  SYNCS.PHASECHK.TRANS64.TRYWAIT P1, [R0+URZ+0x148], R5 ;  /* 0x00014805000075a7 */ /* 0x0022a400080211ff */
[----:B--2---:R-:W-:Y:S05]  /*b370*/  @!P1 NANOSLEEP.SYNCS 0x989680 ;  /* 0x009896800000995d */ /* 0x004fea0003900000 */
[----:B------:R-:W2:Y:S02]  /*b380*/  @!P1 SYNCS.PHASECHK.TRANS64 P1, [R0+URZ+0x148], R5 ;  /* 0x00014805000095a7 */ /* 0x000ea400080210ff */
[----:B--2---:R-:W-:Y:S05]  /*b390*/  @!P1 BRA `(.L_x_217) ;  /* 0xfffffffc00f09947 */ /* 0x004fea000383ffff */
[----:B------:R-:W-:Y:S05]  /*b3a0*/  BRA `(.L_x_101) ;  /* 0xffffffa000987947 */ /* 0x000fea000383ffff */
.L_x_105:
[----:B-1----:R-:W-:Y:S07]  /*b3b0*/  MOV R5, UR21 ;  /* 0x0000001500057c02 */ /* 0x002fee0008000f00 */
.L_x_218:
[----:B-1----:R1:W2:Y:S02]  /*b3c0*/  SYNCS.PHASECHK.TRANS64.TRYWAIT P0, [R5+URZ+0x120], R4 ;  /* 0x00012004050075a7 */ /* 0x0022a400080011ff */
[----:B--2---:R-:W-:Y:S05]  /*b3d0*/  @!P0 NANOSLEEP.SYNCS 0x989680 ;  /* 0x009896800000895d */ /* 0x004fea0003900000 */
[----:B------:R-:W2:Y:S02]  /*b3e0*/  @!P0 SYNCS.PHASECHK.TRANS64 P0, [R5+URZ+0x120], R4 ;  /* 0x00012004050085a7 */ /* 0x000ea400080010ff */
[----:B--2---:R-:W-:Y:S05]  /*b3f0*/  @!P0 BRA `(.L_x_218) ;  /* 0xfffffffc00f08947 */ /* 0x004fea000383ffff */
[----:B------:R-:W-:Y:S05]  /*b400*/  BRA `(.L_x_219) ;  /* 0xffffffa000f07947 */ /* 0x000fea000383ffff */
.L_x_106:
[----:B------:R-:W-:Y:S07]  /*b410*/  MOV R5, UR21 ;  /* 0x0000001500057c02 */ /* 0x000fee0008000f00 */
.L_x_220:
[----:B-1----:R1:W2:Y:S02]  /*b420*/  SYNCS.PHASECHK.TRANS64.TRYWAIT P0, [R5+URZ+0x128], R4 ;  /* 0x00012804050075a7 */ /* 0x0022a400080011ff */
[----:B--2---:R-:W-:Y:S05]  /*b430*/  @!P0 NANOSLEEP.SYNCS 0x989680 ;  /* 0x009896800000895d */ /* 0x004fea0003900000 */
[----:B------:R-:W2:Y:S02]  /*b440*/  @!P0 SYNCS.PHASECHK.TRANS64 P0, [R5+URZ+0x128], R4 ;  /* 0x00012804050085a7 */ /* 0x000ea400080010ff */
[----:B--2---:R-:W-:Y:S05]  /*b450*/  @!P0 BRA `(.L_x_220) ;  /* 0xfffffffc00f08947 */ /* 0x004fea000383ffff */
[----:B------:R-:W-:Y:S05]  /*b460*/  BRA `(.L_x_221) ;  /* 0xffffffa400487947 */ /* 0x000fea000383ffff */
.L_x_107:
[----:B-1----:R-:W-:Y:S07]  /*b470*/  MOV R5, UR21 ;  /* 0x0000001500057c02 */ /* 0x002fee0008000f00 */
.L_x_222:
[----:B-1----:R1:W2:Y:S02]  /*b480*/  SYNCS.PHASECHK.TRANS64.TRYWAIT P0, [R5+URZ+0x130], R4 ;  /* 0x00013004050075a7 */ /* 0x0022a400080011ff */
[----:B--2---:R-:W-:Y:S05]  /*b490*/  @!P0 NANOSLEEP.SYNCS 0x989680 ;  /* 0x009896800000895d */ /* 0x004fea0003900000 */
[----:B------:R-:W2:Y:S02]  /*b4a0*/  @!P0 SYNCS.PHASECHK.TRANS64 P0, [R5+URZ+0x130], R4 ;  /* 0x00013004050085a7 */ /* 0x000ea400080010ff */
[----:B--2---:R-:W-:Y:S05]  /*b4b0*/  @!P0 BRA `(.L_x_222) ;  /* 0xfffffffc00f08947 */ /* 0x004fea000383ffff */
[----:B------:R-:W-:Y:S05]  /*b4c0*/  BRA `(.L_x_223) ;  /* 0xffffffa400a47947 */ /* 0x000fea000383ffff */
.L_x_108:
[----:B-1----:R-:W-:Y:S07]  /*b4d0*/  MOV R5, UR21 ;  /* 0x0000001500057c02 */ /* 0x002fee0008000f00 */
.L_x_224:
[----:B-1----:R1:W2:Y:S02]  /*b4e0*/  SYNCS.PHASECHK.TRANS64.TRYWAIT P0, [R5+URZ+0x138], R4 ;  /* 0x00013804050075a7 */ /* 0x0022a400080011ff */
[----:B--2---:R-:W-:Y:S05]  /*b4f0*/  @!P0 NANOSLEEP.SYNCS 0x989680 ;  /* 0x009896800000895d */ /* 0x004fea0003900000 */
[----:B------:R-:W2:Y:S02]  /*b500*/  @!P0 SYNCS.PHASECHK.TRANS64 P0, [R5+URZ+0x138], R4 ;  /* 0x00013804050085a7 */ /* 0x000ea400080010ff */
[----:B--2---:R-:W-:Y:S05]  /*b510*/  @!P0 BRA `(.L_x_224) ;  /* 0xfffffffc00f08947 */ /* 0x004fea000383ffff */
[----:B------:R-:W-:Y:S05]  /*b520*/  BRA `(.L_x_225) ;  /* 0xffffffa800087947 */ /* 0x000fea000383ffff */
.L_x_110:
[----:B------:R-:W-:-:S07]  /*b530*/  MOV R0, UR21 ;  /* 0x0000001500007c02 */ /* 0x000fce0008000f00 */
.L_x_226:
[----:B-1----:R1:W2:Y:S02]  /*b540*/  SYNCS.PHASECHK.TRANS64.TRYWAIT P0, [R0+URZ+0x120], R3 ;  /* 0x00012003000075a7 */ /* 0x0022a400080011ff */
[----:B--2---:R-:W-:Y:S05]  /*b550*/  @!P0 NANOSLEEP.SYNCS 0x989680 ;  /* 0x009896800000895d */ /* 0x004fea0003900000 */
[----:B------:R-:W2:Y:S02]  /*b560*/  @!P0 SYNCS.PHASECHK.TRANS64 P0, [R0+URZ+0x120], R3 ;  /* 0x00012003000085a7 */ /* 0x000ea400080010ff */
[----:B--2---:R-:W-:Y:S05]  /*b570*/  @!P0 BRA `(.L_x_226) ;  /* 0xfffffffc00f08947 */ /* 0x004fea000383ffff */
[----:B------:R-:W-:Y:S05]  /*b580*/  BRA `(.L_x_227) ;  /* 0xffffffa800987947 */ /* 0x000fea000383ffff */
.L_x_111:
[----:B-1----:R-:W-:-:S07]  /*b590*/  MOV R0, UR21 ;  /* 0x0000001500007c02 */ /* 0x002fce0008000f00 */
.L_x_228:
[----:B-1----:R1:W2:Y:S02]  /*b5a0*/  SYNCS.PHASECHK.TRANS64.TRYWAIT P0, [R0+URZ+0x128], R3 ;  /* 0x00012803000075a7 */ /* 0x0022a400080011ff */
[----:B--2---:R-:W-:Y:S05]  /*b5b0*/  @!P0 NANOSLEEP.SYNCS 0x989680 ;  /* 0x009896800000895d */ /* 0x004fea0003900000 */
[----:B------:R-:W2:Y:S02]  /*b5c0*/  @!P0 SYNCS.PHASECHK.TRANS64 P0, [R0+URZ+0x128], R3 ;  /* 0x00012803000085a7 */ /* 0x000ea400080010ff */
[----:B--2---:R-:W-:Y:S05]  /*b5d0*/  @!P0 BRA `(.L_x_228) ;  /* 0xfffffffc00f08947 */ /* 0x004fea000383ffff */
[----:B------:R-:W-:Y:S05]  /*b5e0*/  BRA `(.L_x_229) ;  /* 0xffffffa800887947 */ /* 0x000fea000383ffff */
.L_x_112:
[----:B-1----:R-:W-:-:S07]  /*b5f0*/  MOV R0, UR21 ;  /* 0x0000001500007c02 */ /* 0x002fce0008000f00 */
.L_x_230:
[----:B-1----:R1:W2:Y:S02]  /*b600*/  SYNCS.PHASECHK.TRANS64.TRYWAIT P0, [R0+URZ+0x130], R3 ;  /* 0x00013003000075a7 */ /* 0x0022a400080011ff */
[----:B--2---:R-:W-:Y:S05]  /*b610*/  @!P0 NANOSLEEP.SYNCS 0x989680 ;  /* 0x009896800000895d */ /* 0x004fea0003900000 */
[----:B------:R-:W2:Y:S02]  /*b620*/  @!P0 SYNCS.PHASECHK.TRANS64 P0, [R0+URZ+0x130], R3 ;  /* 0x00013003000085a7 */ /* 0x000ea400080010ff */
[----:B--2---:R-:W-:Y:S05]  /*b630*/  @!P0 BRA `(.L_x_230) ;  /* 0xfffffffc00f08947 */ /* 0x004fea000383ffff */
[----:B------:R-:W-:Y:S05]  /*b640*/  BRA `(.L_x_231) ;  /* 0xffffffa800787947 */ /* 0x000fea000383ffff */
.L_x_114:
[----:B-1----:R1:W2:Y:S02]  /*b650*/  SYNCS.PHASECHK.TRANS64.TRYWAIT P0, [R3+URZ+0x150], R0 ;  /* 0x00015000030075a7 */ /* 0x0022a400080011ff */
[----:B--2---:R-:W-:Y:S05]  /*b660*/  @!P0 NANOSLEEP.SYNCS 0x989680 ;  /* 0x009896800000895d */ /* 0x004fea0003900000 */
[----:B------:R-:W2:Y:S02]  /*b670*/  @!P0 SYNCS.PHASECHK.TRANS64 P0, [R3+URZ+0x150], R0 ;  /* 0x00015000030085a7 */ /* 0x000ea400080010ff */
[----:B--2---:R-:W-:Y:S05]  /*b680*/  @!P0 BRA `(.L_x_114) ;  /* 0xfffffffc00f08947 */ /* 0x004fea000383ffff */
[----:B------:R-:W-:Y:S05]  /*b690*/  BRA `(.L_x_232) ;  /* 0xffffffac004c7947 */ /* 0x000fea000383ffff */
.L_x_125:
[----:B-1----:R-:W-:Y:S04]  /*b6a0*/  MOV R0, UR43 ;  /* 0x0000002b00007c02 */ /* 0x002fe80008000f00 */
[----:B------:R1:W2:Y:S03]  /*b6b0*/  SYNCS.PHASECHK.TRANS64.TRYWAIT P1, [R0+URZ+0x100], R5 ;  /* 0x00010005000075a7 */ /* 0x0002a600080211ff */
[----:B--2---:R-:W-:Y:S05]  /*b6c0*/  @!P1 NANOSLEEP.SYNCS 0x989680 ;  /* 0x009896800000995d */ /* 0x004fea0003900000 */
[----:B------:R-:W2:Y:S02]  /*b6d0*/  @!P1 SYNCS.PHASECHK.TRANS64 P1, [R0+URZ+0x100], R5 ;  /* 0x00010005000095a7 */ /* 0x000ea400080210ff */
[----:B--2---:R-:W-:Y:S05]  /*b6e0*/  @!P1 BRA `(.L_x_125) ;  /* 0xfffffffc00ec9947 */ /* 0x004fea000383ffff */
[----:B------:R-:W-:Y:S05]  /*b6f0*/  BRA `(.L_x_124) ;  /* 0xffffffb800b07947 */ /* 0x000fea000383ffff */
.L_x_127:
[----:B-1----:R1:W4:Y:S02]  /*b700*/  SYNCS.PHASECHK.TRANS64.TRYWAIT P0, [R98+URZ+0x170], R3 ;  /* 0x00017003620075a7 */ /* 0x00232400080011ff */
[----:B----4-:R-:W-:Y:S05]  /*b710*/  @!P0 NANOSLEEP.SYNCS 0x989680 ;  /* 0x009896800000895d */ /* 0x010fea0003900000 */
[----:B------:R-:W4:Y:S02]  /*b720*/  @!P0 SYNCS.PHASECHK.TRANS64 P0, [R98+URZ+0x170], R3 ;  /* 0x00017003620085a7 */ /* 0x000f2400080010ff */
[----:B----4-:R-:W-:Y:S05]  /*b730*/  @!P0 BRA `(.L_x_127) ;  /* 0xfffffffc00f08947 */ /* 0x010fea000383ffff */
[----:B------:R-:W-:Y:S05]  /*b740*/  BRA `(.L_x_126) ;  /* 0xffffffb800d87947 */ /* 0x000fea000383ffff */
.L_x_136:
[----:B---3--:R3:W4:Y:S02]  /*b750*/  SYNCS.PHASECHK.TRANS64.TRYWAIT P0, [R3+URZ+0x100], R0 ;  /* 0x00010000030075a7 */ /* 0x00872400080011ff */
[----:B----4-:R-:W-:Y:S05]  /*b760*/  @!P0 NANOSLEEP.SYNCS 0x989680 ;  /* 0x009896800000895d */ /* 0x010fea0003900000 */
[----:B------:R-:W4:Y:S02]  /*b770*/  @!P0 SYNCS.PHASECHK.TRANS64 P0, [R3+URZ+0x100], R0 ;  /* 0x00010000030085a7 */ /* 0x000f2400080010ff */
[----:B----4-:R-:W-:Y:S05]  /*b780*/  @!P0 BRA `(.L_x_136) ;  /* 0xfffffffc00f08947 */ /* 0x010fea000383ffff */
[----:B------:R-:W-:Y:S05]  /*b790*/  BRA `(.L_x_135) ;  /* 0xffffffc400c87947 */ /* 0x000fea000383ffff */
.L_x_144:
[----:B-1----:R1:W4:Y:S02]  /*b7a0*/  SYNCS.PHASECHK.TRANS64.TRYWAIT P0, [R62+URZ+0x100], R5 ;  /* 0x000100053e0075a7 */ /* 0x00232400080011ff */
[----:B----4-:R-:W-:Y:S05]  /*b7b0*/  @!P0 NANOSLEEP.SYNCS 0x989680 ;  /* 0x009896800000895d */ /* 0x010fea0003900000 */
[----:B------:R-:W4:Y:S02]  /*b7c0*/  @!P0 SYNCS.PHASECHK.TRANS64 P0, [R62+URZ+0x100], R5 ;  /* 0x000100053e0085a7 */ /* 0x000f2400080010ff */
[----:B----4-:R-:W-:Y:S05]  /*b7d0*/  @!P0 BRA `(.L_x_144) ;  /* 0xfffffffc00f08947 */ /* 0x010fea000383ffff */
[----:B------:R-:W-:Y:S05]  /*b7e0*/  BRA `(.L_x_143) ;  /* 0xffffffd000e07947 */ /* 0x000fea000383ffff */
.L_x_152:
[----:B-1----:R1:W4:Y:S02]  /*b7f0*/  SYNCS.PHASECHK.TRANS64.TRYWAIT P0, [R61+URZ+0x100], R4 ;  /* 0x000100043d0075a7 */ /* 0x00232400080011ff */
[----:B----4-:R-:W-:Y:S05]  /*b800*/  @!P0 NANOSLEEP.SYNCS 0x989680 ;  /* 0x009896800000895d */ /* 0x010fea0003900000 */
[----:B------:R-:W4:Y:S02]  /*b810*/  @!P0 SYNCS.PHASECHK.TRANS64 P0, [R61+URZ+0x100], R4 ;  /* 0x000100043d0085a7 */ /* 0x000f2400080010ff */
[----:B----4-:R-:W-:Y:S05]  /*b820*/  @!P0 BRA `(.L_x_152) ;  /* 0xfffffffc00f08947 */ /* 0x010fea000383ffff */
[----:B------:R-:W-:Y:S05]  /*b830*/  BRA `(.L_x_151) ;  /* 0xffffffdc00f47947 */ /* 0x000fea000383ffff */
        .weak           $__internal_0_$__cuda_sm10x_tcgen05_guardrail_trap_col_being_dealloced_not_returned_by_alloc
        .type           $__internal_0_$__cuda_sm10x_tcgen05_guardrail_trap_col_being_dealloced_not_returned_by_alloc,@function
        .size           $__internal_0_$__cuda_sm10x_tcgen05_guardrail_trap_col_being_dealloced_not_returned_by_alloc,($__internal_1_$__cuda_sm10x_tcgen05_guardrail_trap_phase_invalid_during_alloc - $__internal_0_$__cuda_sm10x_tcgen05_guardrail_trap_col_being_dealloced_not_returned_by_alloc)
$__internal_0_$__cuda_sm10x_tcgen05_guardrail_trap_col_being_dealloced_not_returned_by_alloc:
[----:B------:R-:W-:Y:S05]  /*b840*/  BPT.TRAP 0x1 ;  /* 0x000000040000795c */ /* 0x000fea0000300000 */
[----:B------:R-:W-:-:S04]  /*b850*/  HFMA2 R3, -RZ, RZ, 0, 0 ;  /* 0x00000000ff037431 */ /* 0x000fc800000001ff */
[----:B------:R-:W-:Y:S05]  /*b860*/  RET.REL.NODEC R2 `(_ZN7cutlass13device_kernelINS_4gemm6kernel13GemmUniversalIN4cute5tupleIJiiiiEEENS1_10collective13CollectiveMmaINS1_35MainloopSm100TmaUmmaWarpSpecializedILi16ELi2ELi4ENS5_IJNS4_1CILi8EEENSA_ILi1EEESC_EEEEENS5_IJNSA_ILi128EEENSA_ILi256EEENSA_ILi32EEEEEENS_10bfloat16_tENS5_IJlSC_lEEESJ_SK_NS4_8TiledMMAINS4_8MMA_AtomIJNS4_26SM100_MMA_F16BF16_2x1SM_SSISJ_SJ_fLi128ELi256ELNS4_4UMMA5MajorE0ELSP_0ELNSO_7ScaleInE0ELSQ_0EEEEEENS4_6LayoutINS5_IJSC_SC_SC_EEENS5_IJNSA_ILi0EEESV_SV_EEEEENS5_IJNS4_10UnderscoreESY_SY_EEEEENS4_18SM100_TMA_2SM_LOADENS4_14ComposedLayoutINS4_7SwizzleILi2ELi4ELi3EEENS4_18smem_ptr_flag_bitsILi16EEENST_INS5_IJSB_SH_EEENS5_IJSH_SC_EEEEEEEvNS4_8identityENS4_28SM100_TMA_2SM_LOAD_MULTICASTES1A_vS1B_EENS_8epilogue10collective18CollectiveEpilogueINS1E_23Sm100TmaWarpSpecializedILi4ELi2ELi32ELb1ELb0EEEJNS5_IJNSA_ILi64EEESG_SH_EEENS5_IJNST_IS1J_SC_EENST_INS5_IJSH_NSA_ILi2EEEEEENS5_IJSC_SF_EEEEEEEESJ_SK_SJ_SK_NS1E_6fusion15FusionCallbacksIS1I_NS1R_17LinearCombinationISJ_fSJ_fLNS_15FloatRoundStyleE2EEES1K_S1Q_JEEENS4_5SM1004TMEM4LOAD26SM100_TMEM_LOAD_32dp32b32xENS4_13SM90_TMA_LOADES1A_NS4_39AutoVectorizingCopyWithAssumedAlignmentILi128EEENS4_14SM90_TMA_STOREES1A_S23_S23_EEEvvEEEEvNT_6ParamsE) ;  /* 0xffffff4402e47950 */ /* 0x000fea0003c3ffff */
        .weak           $__internal_1_$__cuda_sm10x_tcgen05_guardrail_trap_phase_invalid_during_alloc
        .type           $__internal_1_$__cuda_sm10x_tcgen05_guardrail_trap_phase_invalid_during_alloc,@function
        .size           $__internal_1_$__cuda_sm10x_tcgen05_guardrail_trap_phase_invalid_during_alloc,($__internal_2_$__cuda_sm10x_tcgen05_guardrail_trap_unallocated_columns_being_dealloced - $__internal_1_$__cuda_sm10x_tcgen05_guardrail_trap_phase_invalid_during_alloc)
$__internal_1_$__cuda_sm10x_tcgen05_guardrail_trap_phase_invalid_during_alloc:
[----:B------:R-:W-:Y:S05]  /*b870*/  BPT.TRAP 0x1 ;  /* 0x000000040000795c */ /* 0x000fea0000300000 */
[----:B------:R-:W-:-:S04]  /*b880*/  MOV R5, 0x0 ;  /* 0x0000000000057802 */ /* 0x000fc80000000f00 */
[----:B------:R-:W-:Y:S05]  /*b890*/  RET.REL.NODEC R4 `(_ZN7cutlass13device_kernelINS_4gemm6kernel13GemmUniversalIN4cute5tupleIJiiiiEEENS1_10collective13CollectiveMmaINS1_35MainloopSm100TmaUmmaWarpSpecializedILi16ELi2ELi4ENS5_IJNS4_1CILi8EEENSA_ILi1EEESC_EEEEENS5_IJNSA_ILi128EEENSA_ILi256EEENSA_ILi32EEEEEENS_10bfloat16_tENS5_IJlSC_lEEESJ_SK_NS4_8TiledMMAINS4_8MMA_AtomIJNS4_26SM100_MMA_F16BF16_2x1SM_SSISJ_SJ_fLi128ELi256ELNS4_4UMMA5MajorE0ELSP_0ELNSO_7ScaleInE0ELSQ_0EEEEEENS4_6LayoutINS5_IJSC_SC_SC_EEENS5_IJNSA_ILi0EEESV_SV_EEEEENS5_IJNS4_10UnderscoreESY_SY_EEEEENS4_18SM100_TMA_2SM_LOADENS4_14ComposedLayoutINS4_7SwizzleILi2ELi4ELi3EEENS4_18smem_ptr_flag_bitsILi16EEENST_INS5_IJSB_SH_EEENS5_IJSH_SC_EEEEEEEvNS4_8identityENS4_28SM100_TMA_2SM_LOAD_MULTICASTES1A_vS1B_EENS_8epilogue10collective18CollectiveEpilogueINS1E_23Sm100TmaWarpSpecializedILi4ELi2ELi32ELb1ELb0EEEJNS5_IJNSA_ILi64EEESG_SH_EEENS5_IJNST_IS1J_SC_EENST_INS5_IJSH_NSA_ILi2EEEEEENS5_IJSC_SF_EEEEEEEESJ_SK_SJ_SK_NS1E_6fusion15FusionCallbacksIS1I_NS1R_17LinearCombinationISJ_fSJ_fLNS_15FloatRoundStyleE2EEES1K_S1Q_JEEENS4_5SM1004TMEM4LOAD26SM100_TMEM_LOAD_32dp32b32xENS4_13SM90_TMA_LOADES1A_NS4_39AutoVectorizingCopyWithAssumedAlignmentILi128EEENS4_14SM90_TMA_STOREES1A_S23_S23_EEEvvEEEEvNT_6ParamsE) ;  /* 0xffffff4404d87950 */ /* 0x000fea0003c3ffff */
        .weak           $__internal_2_$__cuda_sm10x_tcgen05_guardrail_trap_unallocated_columns_being_dealloced
        .type           $__internal_2_$__cuda_sm10x_tcgen05_guardrail_trap_unallocated_columns_being_dealloced,@function
        .size           $__internal_2_$__cuda_sm10x_tcgen05_guardrail_trap_unallocated_columns_being_dealloced,(.L_x_234 - $__internal_2_$__cuda_sm10x_tcgen05_guardrail_trap_unallocated_columns_being_dealloced)
$__internal_2_$__cuda_sm10x_tcgen05_guardrail_trap_unallocated_columns_being_dealloced:
[----:B------:R-:W-:Y:S05]  /*b8a0*/  BPT.TRAP 0x1 ;  /* 0x000000040000795c */ /* 0x000fea0000300000 */
[----:B------:R-:W-:-:S04]  /*b8b0*/  HFMA2 R3, -RZ, RZ, 0, 0 ;  /* 0x00000000ff037431 */ /* 0x000fc800000001ff */
[----:B------:R-:W-:Y:S05]  /*b8c0*/  RET.REL.NODEC R2 `(_ZN7cutlass13device_kernelINS_4gemm6kernel13GemmUniversalIN4cute5tupleIJiiiiEEENS1_10collective13CollectiveMmaINS1_35MainloopSm100TmaUmmaWarpSpecializedILi16ELi2ELi4ENS5_IJNS4_1CILi8EEENSA_ILi1EEESC_EEEEENS5_IJNSA_ILi128EEENSA_ILi256EEENSA_ILi32EEEEEENS_10bfloat16_tENS5_IJlSC_lEEESJ_SK_NS4_8TiledMMAINS4_8MMA_AtomIJNS4_26SM100_MMA_F16BF16_2x1SM_SSISJ_SJ_fLi128ELi256ELNS4_4UMMA5MajorE0ELSP_0ELNSO_7ScaleInE0ELSQ_0EEEEEENS4_6LayoutINS5_IJSC_SC_SC_EEENS5_IJNSA_ILi0EEESV_SV_EEEEENS5_IJNS4_10UnderscoreESY_SY_EEEEENS4_18SM100_TMA_2SM_LOADENS4_14ComposedLayoutINS4_7SwizzleILi2ELi4ELi3EEENS4_18smem_ptr_flag_bitsILi16EEENST_INS5_IJSB_SH_EEENS5_IJSH_SC_EEEEEEEvNS4_8identityENS4_28SM100_TMA_2SM_LOAD_MULTICASTES1A_vS1B_EENS_8epilogue10collective18CollectiveEpilogueINS1E_23Sm100TmaWarpSpecializedILi4ELi2ELi32ELb1ELb0EEEJNS5_IJNSA_ILi64EEESG_SH_EEENS5_IJNST_IS1J_SC_EENST_INS5_IJSH_NSA_ILi2EEEEEENS5_IJSC_SF_EEEEEEEESJ_SK_SJ_SK_NS1E_6fusion15FusionCallbacksIS1I_NS1R_17LinearCombinationISJ_fSJ_fLNS_15FloatRoundStyleE2EEES1K_S1Q_JEEENS4_5SM1004TMEM4LOAD26SM100_TMEM_LOAD_32dp32b32xENS4_13SM90_TMA_LOADES1A_NS4_39AutoVectorizingCopyWithAssumedAlignmentILi128EEENS4_14SM90_TMA_STOREES1A_S23_S23_EEEvvEEEEvNT_6ParamsE) ;  /* 0xffffff4402cc7950 */ /* 0x000fea0003c3ffff */
.L_x_233:
[----:B------:R-:W-:-:S00]  /*b8d0*/  BRA `(.L_x_233) ;  /* 0xfffffffc00fc7947 */ /* 0x000fc0000383ffff */
[----:B------:R-:W-:-:S00]  /*b8e0*/  NOP ;  /* 0x0000000000007918 */ /* 0x000fc00000000000 */
        /* <DEDUP_REMOVED lines=9> */
.L_x_234:


//--------------------- .nv.global.init           --------------------------
	.section	.nv.global.init,"aw",@progbits
.nv.global.init:
	.type		$str$27,@object
	.size		$str$27,($str$28 - $str$27)
$str$27:
        /*0000*/ 	.byte	0x28, 0x61, 0x64, 0x64, 0x72, 0x65, 0x73, 0x73, 0x20, 0x26, 0x20, 0x6d, 0x61, 0x73, 0x6b, 0x29
        /*0010*/ 	.byte	0x20, 0x3d, 0x3d, 0x20, 0x30, 0x00
	.type		$str$28,@object
	.size		$str$28,($str$26 - $str$28)
$str$28:
        /*0016*/ 	.byte	0x2f, 0x74, 0x6d, 0x70, 0x2f, 0x63, 0x75, 0x74, 0x6c, 0x61, 0x73, 0x73, 0x5f, 0x73, 0x77, 0x65
        /*0026*/ 	.byte	0x65, 0x70, 0x5f, 0x73, 0x72, 0x63, 0x2f, 0x69, 0x6e, 0x63, 0x6c, 0x75, 0x64, 0x65, 0x2f, 0x63
        /*0036*/ 	.byte	0x75, 0x74, 0x65, 0x2f, 0x70, 0x6f, 0x69, 0x6e, 0x74, 0x65, 0x72, 0x5f, 0x66, 0x6c, 0x61, 0x67
        /*0046*/ 	.byte	0x67, 0x65, 0x64, 0x2e, 0x68, 0x70, 0x70, 0x00
	.type		$str$26,@object
	.size		$str$26,($str$25 - $str$26)
$str$26:
        /*004e*/ 	.byte	0x2f, 0x74, 0x6d, 0x70, 0x2f, 0x63, 0x75, 0x74, 0x6c, 0x61, 0x73, 0x73, 0x5f, 0x73, 0x77, 0x65
        /*005e*/ 	.byte	0x65, 0x70, 0x5f, 0x73, 0x72, 0x63, 0x2f, 0x69, 0x6e, 0x63, 0x6c, 0x75, 0x64, 0x65, 0x2f, 0x63
        /*006e*/ 	.byte	0x75, 0x74, 0x65, 0x2f, 0x61, 0x74, 0x6f, 0x6d, 0x2f, 0x63, 0x6f, 0x70, 0x79, 0x5f, 0x74, 0x72
        /*007e*/ 	.byte	0x61, 0x69, 0x74, 0x73, 0x5f, 0x73, 0x6d, 0x31, 0x30, 0x30, 0x2e, 0x68, 0x70, 0x70, 0x00
	.type		$str$25,@object
	.size		$str$25,(__unnamed_1 - $str$25)
$str$25:
        /*008d*/ 	.byte	0x28, 0x28, 0x75, 0x69, 0x6e, 0x74, 0x33, 0x32, 0x5f, 0x74, 0x28, 0x74, 0x68, 0x72, 0x65, 0x61
        /*009d*/ 	.byte	0x64, 0x49, 0x64, 0x78, 0x2e, 0x78, 0x29, 0x20, 0x2f, 0x20, 0x33, 0x32, 0x29, 0x20, 0x25, 0x20
        /*00ad*/ 	.byte	0x34, 0x29, 0x20, 0x3d, 0x3d, 0x20, 0x28, 0x28, 0x28, 0x74, 0x6d, 0x65, 0x6d, 0x5f, 0x61, 0x64
        /*00bd*/ 	.byte	0x64, 0x72, 0x20, 0x3e, 0x3e, 0x20, 0x31, 0x36, 0x29, 0x20, 0x2f, 0x20, 0x33, 0x32, 0x29, 0x20
        /*00cd*/ 	.byte	0x25, 0x20, 0x34, 0x29, 0x00
	.type		__unnamed_1,@object
	.size		__unnamed_1,(__unnamed_2 - __unnamed_1)
__unnamed_1:
        /*00d2*/ 	.byte	0x61, 0x75, 0x74, 0x6f, 0x20, 0x63, 0x75, 0x74, 0x65, 0x3a, 0x3a, 0x61, 0x73, 0x5f, 0x70, 0x6f
        /* <DEDUP_REMOVED lines=24> */
        /*0262*/ 	.byte	0x43, 0x3c, 0x34, 0x30, 0x39, 0x36, 0x3e, 0x3e, 0x3e, 0x3e, 0x5d, 0x00
	.type		__unnamed_2,@object
	.size		__unnamed_2,(.L_2 - __unnamed_2)
__unnamed_2:
        /* <DEDUP_REMOVED lines=42> */
        /*050e*/ 	.byte	0x3e, 0x3e, 0x5d, 0x00
.L_2:


//--------------------- .nv.shared._ZN7cutlass13device_kernelINS_4gemm6kernel13GemmUniversalIN4cute5tupleIJiiiiEEENS1_10collective13CollectiveMmaINS1_35MainloopSm100TmaUmmaWarpSpecializedILi16ELi2ELi4ENS5_IJNS4_1CILi8EEENSA_ILi1EEESC_EEEEENS5_IJNSA_ILi128EEENSA_ILi256EEENSA_ILi32EEEEEENS_10bfloat16_tENS5_IJlSC_lEEESJ_SK_NS4_8TiledMMAINS4_8MMA_AtomIJNS4_26SM100_MMA_F16BF16_2x1SM_SSISJ_SJ_fLi128ELi256ELNS4_4UMMA5MajorE0ELSP_0ELNSO_7ScaleInE0ELSQ_0EEEEEENS4_6LayoutINS5_IJSC_SC_SC_EEENS5_IJNSA_ILi0EEESV_SV_EEEEENS5_IJNS4_10UnderscoreESY_SY_EEEEENS4_18SM100_TMA_2SM_LOADENS4_14ComposedLayoutINS4_7SwizzleILi2ELi4ELi3EEENS4_18smem_ptr_flag_bitsILi16EEENST_INS5_IJSB_SH_EEENS5_IJSH_SC_EEEEEEEvNS4_8identityENS4_28SM100_TMA_2SM_LOAD_MULTICASTES1A_vS1B_EENS_8epilogue10collective18CollectiveEpilogueINS1E_23Sm100TmaWarpSpecializedILi4ELi2ELi32ELb1ELb0EEEJNS5_IJNSA_ILi64EEESG_SH_EEENS5_IJNST_IS1J_SC_EENST_INS5_IJSH_NSA_ILi2EEEEEENS5_IJSC_SF_EEEEEEEESJ_SK_SJ_SK_NS1E_6fusion15FusionCallbacksIS1I_NS1R_17LinearCombinationISJ_fSJ_fLNS_15FloatRoundStyleE2EEES1K_S1Q_JEEENS4_5SM1004TMEM4LOAD26SM100_TMEM_LOAD_32dp32b32xENS4_13SM90_TMA_LOADES1A_NS4_39AutoVectorizingCopyWithAssumedAlignmentILi128EEENS4_14SM90_TMA_STOREES1A_S23_S23_EEEvvEEEEvNT_6ParamsE --------------------------
	.section	.nv.shared._ZN7cutlass13device_kernelINS_4gemm6kernel13GemmUniversalIN4cute5tupleIJiiiiEEENS1_10collective13CollectiveMmaINS1_35MainloopSm100TmaUmmaWarpSpecializedILi16ELi2ELi4ENS5_IJNS4_1CILi8EEENSA_ILi1EEESC_EEEEENS5_IJNSA_ILi128EEENSA_ILi256EEENSA_ILi32EEEEEENS_10bfloat16_tENS5_IJlSC_lEEESJ_SK_NS4_8TiledMMAINS4_8MMA_AtomIJNS4_26SM100_MMA_F16BF16_2x1SM_SSISJ_SJ_fLi128ELi256ELNS4_4UMMA5MajorE0ELSP_0ELNSO_7ScaleInE0ELSQ_0EEEEEENS4_6LayoutINS5_IJSC_SC_SC_EEENS5_IJNSA_ILi0EEESV_SV_EEEEENS5_IJNS4_10UnderscoreESY_SY_EEEEENS4_18SM100_TMA_2SM_LOADENS4_14ComposedLayoutINS4_7SwizzleILi2ELi4ELi3EEENS4_18smem_ptr_flag_bitsILi16EEENST_INS5_IJSB_SH_EEENS5_IJSH_SC_EEEEEEEvNS4_8identityENS4_28SM100_TMA_2SM_LOAD_MULTICASTES1A_vS1B_EENS_8epilogue10collective18CollectiveEpilogueINS1E_23Sm100TmaWarpSpecializedILi4ELi2ELi32ELb1ELb0EEEJNS5_IJNSA_ILi64EEESG_SH_EEENS5_IJNST_IS1J_SC_EENST_INS5_IJSH_NSA_ILi2EEEEEENS5_IJSC_SF_EEEEEEEESJ_SK_SJ_SK_NS1E_6fusion15FusionCallbacksIS1I_NS1R_17LinearCombinationISJ_fSJ_fLNS_15FloatRoundStyleE2EEES1K_S1Q_JEEENS4_5SM1004TMEM4LOAD26SM100_TMEM_LOAD_32dp32b32xENS4_13SM90_TMA_LOADES1A_NS4_39AutoVectorizingCopyWithAssumedAlignmentILi128EEENS4_14SM90_TMA_STOREES1A_S23_S23_EEEvvEEEEvNT_6ParamsE,"aw",@nobits
	.sectionflags	@""
	.align	16
	.zero		1024


//--------------------- .nv.shared.reserved.0     --------------------------
	.section	.nv.shared.reserved.0,"aw",@nobits
	.weak		__nv_reservedSMEM_offset_0_alias
	.size		__nv_reservedSMEM_offset_0_alias, 0, 64
	.other		__nv_reservedSMEM_offset_0_alias,@"STO_CUDA_RESERVED_SHARED STV_DEFAULT"
__nv_reservedSMEM_offset_0_alias:
	.zero		0
.nv.shared.reserved.0:
	.zero		64
	.weak		__nv_reservedSMEM_tcgen05_partition
	.type		__nv_reservedSMEM_tcgen05_partition,@object
	.size		__nv_reservedSMEM_tcgen05_partition,(.L_0 - __nv_reservedSMEM_tcgen05_partition)
__nv_reservedSMEM_tcgen05_partition:
	.zero		32
.L_0:


//--------------------- .nv.global                --------------------------
	.section	.nv.global,"aw",@nobits
.nv.global:
	.type		_ZN40_INTERNAL_6b22c51f_4_k_cu_4a08d4df_236584cute1_E,@object
	.size		_ZN40_INTERNAL_6b22c51f_4_k_cu_4a08d4df_236584cute1_E,(_ZN40_INTERNAL_6b22c51f_4_k_cu_4a08d4df_236584cuda3std3__45__cpo6cbeginE - _ZN40_INTERNAL_6b22c51f_4_k_cu_4a08d4df_236584cute1_E)
_ZN40_INTERNAL_6b22c51f_4_k_cu_4a08d4df_236584cute1_E:
	.zero		1
	.type		_ZN40_INTERNAL_6b22c51f_4_k_cu_4a08d4df_236584cuda3std3__45__cpo6cbeginE,@object
	.size		_ZN40_INTERNAL_6b22c51f_4_k_cu_4a08d4df_236584cuda3std3__45__cpo6cbeginE,(_ZN40_INTERNAL_6b22c51f_4_k_cu_4a08d4df_236584cuda3std3__48in_placeE - _ZN40_INTERNAL_6b22c51f_4_k_cu_4a08d4df_236584cuda3std3__45__cpo6cbeginE)
_ZN40_INTERNAL_6b22c51f_4_k_cu_4a08d4df_236584cuda3std3__45__cpo6cbeginE:
	.zero		1
	.type		_ZN40_INTERNAL_6b22c51f_4_k_cu_4a08d4df_236584cuda3std3__48in_placeE,@object
	.size		_ZN40_INTERNAL_6b22c51f_4_k_cu_4a08d4df_236584cuda3std3__48in_placeE,(_ZN40_INTERNAL_6b22c51f_4_k_cu_4a08d4df_236584cuda3std6ranges3__45__cpo9iter_moveE - _ZN40_INTERNAL_6b22c51f_4_k_cu_4a08d4df_236584cuda3std3__48in_placeE)
_ZN40_INTERNAL_6b22c51f_4_k_cu_4a08d4df_236584cuda3std3__48in_placeE:
	.zero		1
	.type		_ZN40_INTERNAL_6b22c51f_4_k_cu_4a08d4df_236584cuda3std6ranges3__45__cpo9iter_moveE,@object
	.size		_ZN40_INTERNAL_6b22c51f_4_k_cu_4a08d4df_236584cuda3std6ranges3__45__cpo9iter_moveE,(_ZN40_INTERNAL_6b22c51f_4_k_cu_4a08d4df_236584cuda3std3__45__cpo5beginE - _ZN40_INTERNAL_6b22c51f_4_k_cu_4a08d4df_236584cuda3std6ranges3__45__cpo9iter_moveE)
_ZN40_INTERNAL_6b22c51f_4_k_cu_4a08d4df_236584cuda3std6ranges3__45__cpo9iter_moveE:
	.zero		1
	.type		_ZN40_INTERNAL_6b22c51f_4_k_cu_4a08d4df_236584cuda3std3__45__cpo5beginE,@object
	.size		_ZN40_INTERNAL_6b22c51f_4_k_cu_4a08d4df_236584cuda3std3__45__cpo5beginE,(_ZN40_INTERNAL_6b22c51f_4_k_cu_4a08d4df_236584cuda3std3__442_GLOBAL__N__6b22c51f_4_k_cu_4a08d4df_236586ignoreE - _ZN40_INTERNAL_6b22c51f_4_k_cu_4a08d4df_236584cuda3std3__45__cpo5beginE)
_ZN40_INTERNAL_6b22c51f_4_k_cu_4a08d4df_236584cuda3std3__45__cpo5beginE:
	.zero		1
	.type		_ZN40_INTERNAL_6b22c51f_4_k_cu_4a08d4df_236584cuda3std3__442_GLOBAL__N__6b22c51f_4_k_cu_4a08d4df_236586ignoreE,@object
	.size		_ZN40_INTERNAL_6b22c51f_4_k_cu_4a08d4df_236584cuda3std3__442_GLOBAL__N__6b22c51f_4_k_cu_4a08d4df_236586ignoreE,(_ZN40_INTERNAL_6b22c51f_4_k_cu_4a08d4df_236584cute7productE - _ZN40_INTERNAL_6b22c51f_4_k_cu_4a08d4df_236584cuda3std3__442_GLOBAL__N__6b22c51f_4_k_cu_4a08d4df_236586ignoreE)
_ZN40_INTERNAL_6b22c51f_4_k_cu_4a08d4df_236584cuda3std3__442_GLOBAL__N__6b22c51f_4_k_cu_4a08d4df_236586ignoreE:
	.zero		1
	.type		_ZN40_INTERNAL_6b22c51f_4_k_cu_4a08d4df_236584cute7productE,@object
	.size		_ZN40_INTERNAL_6b22c51f_4_k_cu_4a08d4df_236584cute7productE,(_ZN40_INTERNAL_6b22c51f_4_k_cu_4a08d4df_236584cuda3std3__45__cpo3endE - _ZN40_INTERNAL_6b22c51f_4_k_cu_4a08d4df_236584cute7productE)
_ZN40_INTERNAL_6b22c51f_4_k_cu_4a08d4df_236584cute7productE:
	.zero		1
	.type		_ZN40_INTERNAL_6b22c51f_4_k_cu_4a08d4df_236584cuda3std3__45__cpo3endE,@object
	.size		_ZN40_INTERNAL_6b22c51f_4_k_cu_4a08d4df_236584cuda3std3__45__cpo3endE,(_ZN40_INTERNAL_6b22c51f_4_k_cu_4a08d4df_236584cuda3std3__419piecewise_constructE - _ZN40_INTERNAL_6b22c51f_4_k_cu_4a08d4df_236584cuda3std3__45__cpo3endE)
_ZN40_INTERNAL_6b22c51f_4_k_cu_4a08d4df_236584cuda3std3__45__cpo3endE:
	.zero		1
	.type		_ZN40_INTERNAL_6b22c51f_4_k_cu_4a08d4df_236584cuda3std3__419piecewise_constructE,@object
	.size		_ZN40_INTERNAL_6b22c51f_4_k_cu_4a08d4df_236584cuda3std3__419piecewise_constructE,(_ZN40_INTERNAL_6b22c51f_4_k_cu_4a08d4df_236584cuda3std3__45__cpo4cendE - _ZN40_INTERNAL_6b22c51f_4_k_cu_4a08d4df_236584cuda3std3__419piecewise_constructE)
_ZN40_INTERNAL_6b22c51f_4_k_cu_4a08d4df_236584cuda3std3__419piecewise_constructE:
	.zero		1
	.type		_ZN40_INTERNAL_6b22c51f_4_k_cu_4a08d4df_236584cuda3std3__45__cpo4cendE,@object
	.size		_ZN40_INTERNAL_6b22c51f_4_k_cu_4a08d4df_236584cuda3std3__45__cpo4cendE,(_ZN40_INTERNAL_6b22c51f_4_k_cu_4a08d4df_236584cuda3std6ranges3__45__cpo4swapE - _ZN40_INTERNAL_6b22c51f_4_k_cu_4a08d4df_236584cuda3std3__45__cpo4cendE)
_ZN40_INTERNAL_6b22c51f_4_k_cu_4a08d4df_236584cuda3std3__45__cpo4cendE:
	.zero		1
	.type		_ZN40_INTERNAL_6b22c51f_4_k_cu_4a08d4df_236584cuda3std6ranges3__45__cpo4swapE,@object
	.size		_ZN40_INTERNAL_6b22c51f_4_k_cu_4a08d4df_236584cuda3std6ranges3__45__cpo4swapE,(.L_10 - _ZN40_INTERNAL_6b22c51f_4_k_cu_4a08d4df_236584cuda3std6ranges3__45__cpo4swapE)
_ZN40_INTERNAL_6b22c51f_4_k_cu_4a08d4df_236584cuda3std6ranges3__45__cpo4swapE:
	.zero		1
.L_10:


//--------------------- .nv.constant0._ZN7cutlass13device_kernelINS_4gemm6kernel13GemmUniversalIN4cute5tupleIJiiiiEEENS1_10collective13CollectiveMmaINS1_35MainloopSm100TmaUmmaWarpSpecializedILi16ELi2ELi4ENS5_IJNS4_1CILi8EEENSA_ILi1EEESC_EEEEENS5_IJNSA_ILi128EEENSA_ILi256EEENSA_ILi32EEEEEENS_10bfloat16_tENS5_IJlSC_lEEESJ_SK_NS4_8TiledMMAINS4_8MMA_AtomIJNS4_26SM100_MMA_F16BF16_2x1SM_SSISJ_SJ_fLi128ELi256ELNS4_4UMMA5MajorE0ELSP_0ELNSO_7ScaleInE0ELSQ_0EEEEEENS4_6LayoutINS5_IJSC_SC_SC_EEENS5_IJNSA_ILi0EEESV_SV_EEEEENS5_IJNS4_10UnderscoreESY_SY_EEEEENS4_18SM100_TMA_2SM_LOADENS4_14ComposedLayoutINS4_7SwizzleILi2ELi4ELi3EEENS4_18smem_ptr_flag_bitsILi16EEENST_INS5_IJSB_SH_EEENS5_IJSH_SC_EEEEEEEvNS4_8identityENS4_28SM100_TMA_2SM_LOAD_MULTICASTES1A_vS1B_EENS_8epilogue10collective18CollectiveEpilogueINS1E_23Sm100TmaWarpSpecializedILi4ELi2ELi32ELb1ELb0EEEJNS5_IJNSA_ILi64EEESG_SH_EEENS5_IJNST_IS1J_SC_EENST_INS5_IJSH_NSA_ILi2EEEEEENS5_IJSC_SF_EEEEEEEESJ_SK_SJ_SK_NS1E_6fusion15FusionCallbacksIS1I_NS1R_17LinearCombinationISJ_fSJ_fLNS_15FloatRoundStyleE2EEES1K_S1Q_JEEENS4_5SM1004TMEM4LOAD26SM100_TMEM_LOAD_32dp32b32xENS4_13SM90_TMA_LOADES1A_NS4_39AutoVectorizingCopyWithAssumedAlignmentILi128EEENS4_14SM90_TMA_STOREES1A_S23_S23_EEEvvEEEEvNT_6ParamsE --------------------------
	.section	.nv.constant0._ZN7cutlass13device_kernelINS_4gemm6kernel13GemmUniversalIN4cute5tupleIJiiiiEEENS1_10collective13CollectiveMmaINS1_35MainloopSm100TmaUmmaWarpSpecializedILi16ELi2ELi4ENS5_IJNS4_1CILi8EEENSA_ILi1EEESC_EEEEENS5_IJNSA_ILi128EEENSA_ILi256EEENSA_ILi32EEEEEENS_10bfloat16_tENS5_IJlSC_lEEESJ_SK_NS4_8TiledMMAINS4_8MMA_AtomIJNS4_26SM100_MMA_F16BF16_2x1SM_SSISJ_SJ_fLi128ELi256ELNS4_4UMMA5MajorE0ELSP_0ELNSO_7ScaleInE0ELSQ_0EEEEEENS4_6LayoutINS5_IJSC_SC_SC_EEENS5_IJNSA_ILi0EEESV_SV_EEEEENS5_IJNS4_10UnderscoreESY_SY_EEEEENS4_18SM100_TMA_2SM_LOADENS4_14ComposedLayoutINS4_7SwizzleILi2ELi4ELi3EEENS4_18smem_ptr_flag_bitsILi16EEENST_INS5_IJSB_SH_EEENS5_IJSH_SC_EEEEEEEvNS4_8identityENS4_28SM100_TMA_2SM_LOAD_MULTICASTES1A_vS1B_EENS_8epilogue10collective18CollectiveEpilogueINS1E_23Sm100TmaWarpSpecializedILi4ELi2ELi32ELb1ELb0EEEJNS5_IJNSA_ILi64EEESG_SH_EEENS5_IJNST_IS1J_SC_EENST_INS5_IJSH_NSA_ILi2EEEEEENS5_IJSC_SF_EEEEEEEESJ_SK_SJ_SK_NS1E_6fusion15FusionCallbacksIS1I_NS1R_17LinearCombinationISJ_fSJ_fLNS_15FloatRoundStyleE2EEES1K_S1Q_JEEENS4_5SM1004TMEM4LOAD26SM100_TMEM_LOAD_32dp32b32xENS4_13SM90_TMA_LOADES1A_NS4_39AutoVectorizingCopyWithAssumedAlignmentILi128EEENS4_14SM90_TMA_STOREES1A_S23_S23_EEEvvEEEEvNT_6ParamsE,"a",@progbits
	.sectionflags	@""
	.align	4
.nv.constant0._ZN7cutlass13device_kernelINS_4gemm6kernel13GemmUniversalIN4cute5tupleIJiiiiEEENS1_10collective13CollectiveMmaINS1_35MainloopSm100TmaUmmaWarpSpecializedILi16ELi2ELi4ENS5_IJNS4_1CILi8EEENSA_ILi1EEESC_EEEEENS5_IJNSA_ILi128EEENSA_ILi256EEENSA_ILi32EEEEEENS_10bfloat16_tENS5_IJlSC_lEEESJ_SK_NS4_8TiledMMAINS4_8MMA_AtomIJNS4_26SM100_MMA_F16BF16_2x1SM_SSISJ_SJ_fLi128ELi256ELNS4_4UMMA5MajorE0ELSP_0ELNSO_7ScaleInE0ELSQ_0EEEEEENS4_6LayoutINS5_IJSC_SC_SC_EEENS5_IJNSA_ILi0EEESV_SV_EEEEENS5_IJNS4_10UnderscoreESY_SY_EEEEENS4_18SM100_TMA_2SM_LOADENS4_14ComposedLayoutINS4_7SwizzleILi2ELi4ELi3EEENS4_18smem_ptr_flag_bitsILi16EEENST_INS5_IJSB_SH_EEENS5_IJSH_SC_EEEEEEEvNS4_8identityENS4_28SM100_TMA_2SM_LOAD_MULTICASTES1A_vS1B_EENS_8epilogue10collective18CollectiveEpilogueINS1E_23Sm100TmaWarpSpecializedILi4ELi2ELi32ELb1ELb0EEEJNS5_IJNSA_ILi64EEESG_SH_EEENS5_IJNST_IS1J_SC_EENST_INS5_IJSH_NSA_ILi2EEEEEENS5_IJSC_SF_EEEEEEEESJ_SK_SJ_SK_NS1E_6fusion15FusionCallbacksIS1I_NS1R_17LinearCombinationISJ_fSJ_fLNS_15FloatRoundStyleE2EEES1K_S1Q_JEEENS4_5SM1004TMEM4LOAD26SM100_TMEM_LOAD_32dp32b32xENS4_13SM90_TMA_LOADES1A_NS4_39AutoVectorizingCopyWithAssumedAlignmentILi128EEENS4_14SM90_TMA_STOREES1A_S23_S23_EEEvvEEEEvNT_6ParamsE:
	.zero		2944


//--------------------- SYMBOLS --------------------------

	.type		.nv.reservedSmem.offset0,@object
	.size		.nv.reservedSmem.offset0,0x4
	.type		.nv.reservedSmem.cap,@object
	.size		.nv.reservedSmem.cap,0x4
	.type		__assertfail,@function
